	.target	sm_80

	.elftype	@"ET_EXEC"


//--------------------- .note.nv.tkinfo           --------------------------
	.section	.note.nv.tkinfo,"",@"SHT_NOTE"
	.sectionflags	@"SHF_NOTE_NV_TKINFO"
	.tkinfo
        /*0018*/ 	.word	0x00000002
        /*0030*/ 	.string	""
        /*0030*/ 	.string	"ptxas"
        /*0030*/ 	.string	"Cuda compilation tools, release 13.0, V13.0.88"
        /*0030*/ 	.string	"Build cuda_13.0.r13.0/compiler.36424714_0"
        /*0030*/ 	.string	"-v  -suppress-debug-info  -lineinfo  -arch sm_80 "



//--------------------- .note.nv.cuinfo           --------------------------
	.section	.note.nv.cuinfo,"",@"SHT_NOTE"
	.sectionflags	@"SHF_NOTE_NV_CUINFO"
        /*0018*/ 	.short	0x0002
        /*001a*/ 	.short	0x0050
        /*001c*/ 	.short	0x0082
	.zero		2


//--------------------- .nv.info                  --------------------------
	.section	.nv.info,"",@"SHT_CUDA_INFO"
	.align	4


	//----- nvinfo : EIATTR_REGCOUNT
	.align		4
        /*0000*/ 	.byte	0x04, 0x2f
        /*0002*/ 	.short	(.L_1 - .L_0)
	.align		4
.L_0:
        /*0004*/ 	.word	index@(matmul_kernel)
        /*0008*/ 	.word	0x000000ff


	//----- nvinfo : EIATTR_FRAME_SIZE
	.align		4
.L_1:
        /*000c*/ 	.byte	0x04, 0x11
        /*000e*/ 	.short	(.L_3 - .L_2)
	.align		4
.L_2:
        /*0010*/ 	.word	index@(matmul_kernel)
        /*0014*/ 	.word	0x00003058


	//----- nvinfo : EIATTR_MIN_STACK_SIZE
	.align		4
.L_3:
        /*0018*/ 	.byte	0x04, 0x12
        /*001a*/ 	.short	(.L_5 - .L_4)
	.align		4
.L_4:
        /*001c*/ 	.word	index@(matmul_kernel)
        /*0020*/ 	.word	0x00003058
.L_5:


//--------------------- .nv.info.matmul_kernel    --------------------------
	.section	.nv.info.matmul_kernel,"",@"SHT_CUDA_INFO"
	.sectionflags	@""
	.align	4


	//----- nvinfo : EIATTR_CUDA_API_VERSION
	.align		4
        /*0000*/ 	.byte	0x04, 0x37
        /*0002*/ 	.short	(.L_7 - .L_6)
.L_6:
        /*0004*/ 	.word	0x00000082


	//----- nvinfo : EIATTR_SW2861232_WAR
	.align		4
.L_7:
        /*0008*/ 	.byte	0x01, 0x35
	.zero		2


	//----- nvinfo : EIATTR_PARAM_CBANK
	.align		4
        /*000c*/ 	.byte	0x04, 0x0a
        /*000e*/ 	.short	(.L_9 - .L_8)
	.align		4
.L_8:
        /*0010*/ 	.word	index@(.nv.constant0.matmul_kernel)
        /*0014*/ 	.short	0x0160
        /*0016*/ 	.short	0x0050


	//----- nvinfo : EIATTR_CBANK_PARAM_SIZE
	.align		4
.L_9:
        /*0018*/ 	.byte	0x03, 0x19
        /*001a*/ 	.short	0x0050


	//----- nvinfo : EIATTR_KPARAM_INFO
	.align		4
        /*001c*/ 	.byte	0x04, 0x17
        /*001e*/ 	.short	(.L_11 - .L_10)
.L_10:
        /*0020*/ 	.word	0x00000000
        /*0024*/ 	.short	0x000d
        /*0026*/ 	.short	0x0048
        /*0028*/ 	.byte	0x00, 0xf4, 0x21, 0x00


	//----- nvinfo : EIATTR_KPARAM_INFO
	.align		4
.L_11:
        /*002c*/ 	.byte	0x04, 0x17
        /*002e*/ 	.short	(.L_13 - .L_12)
.L_12:
        /*0030*/ 	.word	0x00000000
        /*0034*/ 	.short	0x000c
        /*0036*/ 	.short	0x0040
        /*0038*/ 	.byte	0x00, 0xf4, 0x21, 0x00


	//----- nvinfo : EIATTR_KPARAM_INFO
	.align		4
.L_13:
        /*003c*/ 	.byte	0x04, 0x17
        /*003e*/ 	.short	(.L_15 - .L_14)
.L_14:
        /*0040*/ 	.word	0x00000000
        /*0044*/ 	.short	0x000b
        /*0046*/ 	.short	0x0038
        /*0048*/ 	.byte	0x00, 0xf0, 0x11, 0x00


	//----- nvinfo : EIATTR_KPARAM_INFO
	.align		4
.L_15:
        /*004c*/ 	.byte	0x04, 0x17
        /*004e*/ 	.short	(.L_17 - .L_16)
.L_16:
        /*0050*/ 	.word	0x00000000
        /*0054*/ 	.short	0x000a
        /*0056*/ 	.short	0x0034
        /*0058*/ 	.byte	0x00, 0xf0, 0x11, 0x00


	//----- nvinfo : EIATTR_KPARAM_INFO
	.align		4
.L_17:
        /*005c*/ 	.byte	0x04, 0x17
        /*005e*/ 	.short	(.L_19 - .L_18)
.L_18:
        /*0060*/ 	.word	0x00000000
        /*0064*/ 	.short	0x0009
        /*0066*/ 	.short	0x0030
        /*0068*/ 	.byte	0x00, 0xf0, 0x11, 0x00


	//----- nvinfo : EIATTR_KPARAM_INFO
	.align		4
.L_19:
        /*006c*/ 	.byte	0x04, 0x17
        /*006e*/ 	.short	(.L_21 - .L_20)
.L_20:
        /*0070*/ 	.word	0x00000000
        /*0074*/ 	.short	0x0008
        /*0076*/ 	.short	0x002c
        /*0078*/ 	.byte	0x00, 0xf0, 0x11, 0x00


	//----- nvinfo : EIATTR_KPARAM_INFO
	.align		4
.L_21:
        /*007c*/ 	.byte	0x04, 0x17
        /*007e*/ 	.short	(.L_23 - .L_22)
.L_22:
        /*0080*/ 	.word	0x00000000
        /*0084*/ 	.short	0x0007
        /*0086*/ 	.short	0x0028
        /*0088*/ 	.byte	0x00, 0xf0, 0x11, 0x00


	//----- nvinfo : EIATTR_KPARAM_INFO
	.align		4
.L_23:
        /*008c*/ 	.byte	0x04, 0x17
        /*008e*/ 	.short	(.L_25 - .L_24)
.L_24:
        /*0090*/ 	.word	0x00000000
        /*0094*/ 	.short	0x0006
        /*0096*/ 	.short	0x0024
        /*0098*/ 	.byte	0x00, 0xf0, 0x11, 0x00


	//----- nvinfo : EIATTR_KPARAM_INFO
	.align		4
.L_25:
        /*009c*/ 	.byte	0x04, 0x17
        /*009e*/ 	.short	(.L_27 - .L_26)
.L_26:
        /*00a0*/ 	.word	0x00000000
        /*00a4*/ 	.short	0x0005
        /*00a6*/ 	.short	0x0020
        /*00a8*/ 	.byte	0x00, 0xf0, 0x11, 0x00


	//----- nvinfo : EIATTR_KPARAM_INFO
	.align		4
.L_27:
        /*00ac*/ 	.byte	0x04, 0x17
        /*00ae*/ 	.short	(.L_29 - .L_28)
.L_28:
        /*00b0*/ 	.word	0x00000000
        /*00b4*/ 	.short	0x0004
        /*00b6*/ 	.short	0x001c
        /*00b8*/ 	.byte	0x00, 0xf0, 0x11, 0x00


	//----- nvinfo : EIATTR_KPARAM_INFO
	.align		4
.L_29:
        /*00bc*/ 	.byte	0x04, 0x17
        /*00be*/ 	.short	(.L_31 - .L_30)
.L_30:
        /*00c0*/ 	.word	0x00000000
        /*00c4*/ 	.short	0x0003
        /*00c6*/ 	.short	0x0018
        /*00c8*/ 	.byte	0x00, 0xf0, 0x11, 0x00


	//----- nvinfo : EIATTR_KPARAM_INFO
	.align		4
.L_31:
        /*00cc*/ 	.byte	0x04, 0x17
        /*00ce*/ 	.short	(.L_33 - .L_32)
.L_32:
        /*00d0*/ 	.word	0x00000000
        /*00d4*/ 	.short	0x0002
        /*00d6*/ 	.short	0x0010
        /*00d8*/ 	.byte	0x00, 0xf4, 0x21, 0x00


	//----- nvinfo : EIATTR_KPARAM_INFO
	.align		4
.L_33:
        /*00dc*/ 	.byte	0x04, 0x17
        /*00de*/ 	.short	(.L_35 - .L_34)
.L_34:
        /*00e0*/ 	.word	0x00000000
        /*00e4*/ 	.short	0x0001
        /*00e6*/ 	.short	0x0008
        /*00e8*/ 	.byte	0x00, 0xf4, 0x21, 0x00


	//----- nvinfo : EIATTR_KPARAM_INFO
	.align		4
.L_35:
        /*00ec*/ 	.byte	0x04, 0x17
        /*00ee*/ 	.short	(.L_37 - .L_36)
.L_36:
        /*00f0*/ 	.word	0x00000000
        /*00f4*/ 	.short	0x0000
        /*00f6*/ 	.short	0x0000
        /*00f8*/ 	.byte	0x00, 0xf4, 0x21, 0x00


	//----- nvinfo : EIATTR_MAXREG_COUNT
	.align		4
.L_37:
        /*00fc*/ 	.byte	0x03, 0x1b
        /*00fe*/ 	.short	0x00ff


	//----- nvinfo : EIATTR_NUM_BARRIERS
	.align		4
        /*0100*/ 	.byte	0x02, 0x4c
        /*0102*/ 	.byte	0x01
	.zero		1


	//----- nvinfo : EIATTR_ANNOTATIONS
	.align		4
        /*0104*/ 	.byte	0x04, 0x55
        /*0106*/ 	.short	(.L_39 - .L_38)


	//   ....[0]....
.L_38:
        /*0108*/ 	.word	0x00000001
        /*010c*/ 	.byte	0x60, 0x05, 0x00, 0x00, 0x01, 0x00, 0x00, 0x00, 0x60, 0x06, 0x00, 0x00, 0x01, 0x00, 0x00, 0x00
        /* <DEDUP_REMOVED lines=3259> */
        /*cccc*/ 	.byte	0x30, 0xd0, 0x03, 0x00, 0x01, 0x00, 0x00, 0x00, 0x40, 0xd0, 0x03, 0x00


	//----- nvinfo : EIATTR_MERCURY_ISA_VERSION
	.align		4
.L_39:
        /*ccd8*/ 	.byte	0x03, 0x5f
        /*ccda*/ 	.short	0x0000


	//----- nvinfo : EIATTR_EXIT_INSTR_OFFSETS
	.align		4
        /*ccdc*/ 	.byte	0x04, 0x1c
        /*ccde*/ 	.short	(.L_41 - .L_40)


	//   ....[0]....
.L_40:
        /*cce0*/ 	.word	0x00081130


	//   ....[1]....
        /*cce4*/ 	.word	0x00081150


	//----- nvinfo : EIATTR_REQNTID
	.align		4
.L_41:
        /*cce8*/ 	.byte	0x04, 0x10
        /*ccea*/ 	.short	(.L_43 - .L_42)
.L_42:
        /*ccec*/ 	.word	0x00000100
        /*ccf0*/ 	.word	0x00000001
        /*ccf4*/ 	.word	0x00000001
.L_43:


//--------------------- .nv.callgraph             --------------------------
	.section	.nv.callgraph,"",@"SHT_CUDA_CALLGRAPH"
	.align	4
	.sectionentsize	8
	.align		4
        /*0000*/ 	.word	0x00000000
	.align		4
        /*0004*/ 	.word	0xffffffff
	.align		4
        /*0008*/ 	.word	0x00000000
	.align		4
        /*000c*/ 	.word	0xfffffffe
	.align		4
        /*0010*/ 	.word	0x00000000
	.align		4
        /*0014*/ 	.word	0xfffffffd
	.align		4
        /*0018*/ 	.word	0x00000000
	.align		4
        /*001c*/ 	.word	0xfffffffc


//--------------------- .nv.rel.action            --------------------------
	.section	.nv.rel.action,"",@"SHT_CUDA_RELOCINFO"
	.align	8
	.sectionentsize	8
        /*0000*/ 	.byte	0x73, 0x00, 0x00, 0x00, 0x00, 0x00, 0x00, 0x00, 0x00, 0x00, 0x00, 0x11, 0x25, 0x00, 0x05, 0x36


//--------------------- .nv.constant0.matmul_kernel --------------------------
	.section	.nv.constant0.matmul_kernel,"a",@progbits
	.sectionflags	@""
	.align	4
.nv.constant0.matmul_kernel:
	.zero		432


//--------------------- .text.matmul_kernel       --------------------------
	.section	.text.matmul_kernel,"ax",@progbits
	.sectioninfo	@"SHI_REGISTERS=255"
	.align	128
        .global         matmul_kernel
        .type           matmul_kernel,@function
        .size           matmul_kernel,(.L_x_4 - matmul_kernel)
        .other          matmul_kernel,@"STO_CUDA_ENTRY STV_DEFAULT"
matmul_kernel:
.text.matmul_kernel:
[----:B------:R-:W-:Y:S02]  /*0000*/  IMAD.MOV.U32 R1, RZ, RZ, c[0x0][0x28] ;  /* 0x00000a00ff017624 */ /* 0x000fe400078e00ff */
[----:B------:R-:W-:Y:S01]  /*0010*/  IMAD.MOV.U32 R0, RZ, RZ, c[0x0][0x17c] ;  /* 0x00005f00ff007624 */ /* 0x000fe200078e00ff */
[----:B------:R-:W1:Y:S01]  /*0020*/  S2R R5, SR_CTAID.X ;  /* 0x0000000000057919 */ /* 0x000e620000002500 */
[----:B------:R-:W-:Y:S02]  /*0030*/  IABS R250, c[0x0][0x17c] ;  /* 0x00005f0000fa7a13 */ /* 0x000fe40000000000 */
[----:B------:R-:W-:Y:S01]  /*0040*/  IADD3 R1, R1, -0x3058, RZ ;  /* 0xffffcfa801017810 */ /* 0x000fe20007ffe0ff */
[----:B------:R-:W2:Y:S01]  /*0050*/  S2R R13, SR_TID.X ;  /* 0x00000000000d7919 */ /* 0x000ea20000002100 */
[----:B------:R-:W-:-:S04]  /*0060*/  IADD3 R0, R0, 0x1ff, RZ ;  /* 0x000001ff00007810 */ /* 0x000fc80007ffe0ff */
[----:B------:R-:W-:-:S04]  /*0070*/  SHF.R.S32.HI R3, RZ, 0x1f, R0 ;  /* 0x0000001fff037819 */ /* 0x000fc80000011400 */
[----:B------:R-:W-:-:S04]  /*0080*/  LEA.HI R3, R3, R0, RZ, 0x9 ;  /* 0x0000000003037211 */ /* 0x000fc800078f48ff */
[----:B------:R-:W-:-:S05]  /*0090*/  SHF.R.S32.HI R3, RZ, 0x9, R3 ;  /* 0x00000009ff037819 */ /* 0x000fca0000011403 */
[----:B------:R-:W-:Y:S01]  /*00a0*/  IMAD.SHL.U32 R4, R3, 0x8, RZ ;  /* 0x0000000803047824 */ /* 0x000fe200078e00ff */
[----:B-1----:R-:W-:-:S04]  /*00b0*/  IABS R8, R5 ;  /* 0x0000000500087213 */ /* 0x002fc80000000000 */
[-C--:B------:R-:W-:Y:S02]  /*00c0*/  IABS R7, R4.reuse ;  /* 0x0000000400077213 */ /* 0x080fe40000000000 */
[----:B------:R-:W-:Y:S02]  /*00d0*/  IABS R10, R4 ;  /* 0x00000004000a7213 */ /* 0x000fe40000000000 */
[----:B------:R-:W1:Y:S08]  /*00e0*/  I2F.RP R0, R7 ;  /* 0x0000000700007306 */ /* 0x000e700000209400 */
[----:B-1----:R-:W1:Y:S02]  /*00f0*/  MUFU.RCP R0, R0 ;  /* 0x0000000000007308 */ /* 0x002e640000001000 */
[----:B-1----:R-:W-:Y:S01]  /*0100*/  IADD3 R2, R0, 0xffffffe, RZ ;  /* 0x0ffffffe00027810 */ /* 0x002fe20007ffe0ff */
[----:B------:R-:W-:Y:S01]  /*0110*/  IMAD.MOV R0, RZ, RZ, -R10 ;  /* 0x000000ffff007224 */ /* 0x000fe200078e0a0a */
[----:B------:R-:W-:-:S04]  /*0120*/  IABS R10, c[0x0][0x178] ;  /* 0x00005e00000a7a13 */ /* 0x000fc80000000000 */
[----:B------:R1:W3:Y:S02]  /*0130*/  F2I.FTZ.U32.TRUNC.NTZ R3, R2 ;  /* 0x0000000200037305 */ /* 0x0002e4000021f000 */
[----:B-1----:R-:W-:Y:S02]  /*0140*/  IMAD.MOV.U32 R2, RZ, RZ, RZ ;  /* 0x000000ffff027224 */ /* 0x002fe400078e00ff */
[----:B---3--:R-:W-:-:S04]  /*0150*/  IMAD.MOV R6, RZ, RZ, -R3 ;  /* 0x000000ffff067224 */ /* 0x008fc800078e0a03 */
[----:B------:R-:W-:Y:S02]  /*0160*/  IMAD R9, R6, R7, RZ ;  /* 0x0000000706097224 */ /* 0x000fe400078e02ff */
[----:B------:R-:W-:Y:S02]  /*0170*/  IMAD.MOV.U32 R6, RZ, RZ, R8 ;  /* 0x000000ffff067224 */ /* 0x000fe400078e0008 */
[----:B------:R-:W-:-:S06]  /*0180*/  IMAD.HI.U32 R3, R3, R9, R2 ;  /* 0x0000000903037227 */ /* 0x000fcc00078e0002 */
[----:B------:R-:W-:-:S04]  /*0190*/  IMAD.HI.U32 R3, R3, R6, RZ ;  /* 0x0000000603037227 */ /* 0x000fc800078e00ff */
[----:B------:R-:W-:-:S05]  /*01a0*/  IMAD R0, R3, R0, R6 ;  /* 0x0000000003007224 */ /* 0x000fca00078e0206 */
[----:B------:R-:W-:-:S13]  /*01b0*/  ISETP.GT.U32.AND P1, PT, R7, R0, PT ;  /* 0x000000000700720c */ /* 0x000fda0003f24070 */
[----:B------:R-:W-:Y:S01]  /*01c0*/  @!P1 IMAD.IADD R0, R0, 0x1, -R7 ;  /* 0x0000000100009824 */ /* 0x000fe200078e0a07 */
[----:B------:R-:W-:Y:S02]  /*01d0*/  @!P1 IADD3 R3, R3, 0x1, RZ ;  /* 0x0000000103039810 */ /* 0x000fe40007ffe0ff */
[----:B------:R-:W-:Y:S02]  /*01e0*/  ISETP.NE.AND P1, PT, R4, RZ, PT ;  /* 0x000000ff0400720c */ /* 0x000fe40003f25270 */
[----:B------:R-:W-:Y:S02]  /*01f0*/  ISETP.GE.U32.AND P0, PT, R0, R7, PT ;  /* 0x000000070000720c */ /* 0x000fe40003f06070 */
[----:B------:R-:W-:-:S04]  /*0200*/  LOP3.LUT R0, R5, R4, RZ, 0x3c, !PT ;  /* 0x0000000405007212 */ /* 0x000fc800078e3cff */
[----:B------:R-:W-:Y:S01]  /*0210*/  ISETP.GE.AND P2, PT, R0, RZ, PT ;  /* 0x000000ff0000720c */ /* 0x000fe20003f46270 */
[----:B------:R-:W-:-:S05]  /*0220*/  IMAD.MOV.U32 R0, RZ, RZ, c[0x0][0x178] ;  /* 0x00005e00ff007624 */ /* 0x000fca00078e00ff */
[----:B------:R-:W-:Y:S02]  /*0230*/  IADD3 R0, R0, 0xff, RZ ;  /* 0x000000ff00007810 */ /* 0x000fe40007ffe0ff */
[----:B------:R-:W-:-:S05]  /*0240*/  @P0 IADD3 R3, R3, 0x1, RZ ;  /* 0x0000000103030810 */ /* 0x000fca0007ffe0ff */
[----:B------:R-:W-:Y:S01]  /*0250*/  IMAD.MOV.U32 R2, RZ, RZ, R3 ;  /* 0x000000ffff027224 */ /* 0x000fe200078e0003 */
[----:B------:R-:W-:-:S03]  /*0260*/  SHF.R.S32.HI R3, RZ, 0x1f, R0 ;  /* 0x0000001fff037819 */ /* 0x000fc60000011400 */
[----:B------:R-:W-:Y:S01]  /*0270*/  @!P2 IMAD.MOV R2, RZ, RZ, -R2 ;  /* 0x000000ffff02a224 */ /* 0x000fe200078e0a02 */
[----:B------:R-:W-:Y:S02]  /*0280*/  @!P1 LOP3.LUT R2, RZ, R4, RZ, 0x33, !PT ;  /* 0x00000004ff029212 */ /* 0x000fe400078e33ff */
[----:B------:R-:W-:-:S03]  /*0290*/  LEA.HI R3, R3, R0, RZ, 0x8 ;  /* 0x0000000003037211 */ /* 0x000fc600078f40ff */
[----:B------:R-:W-:Y:S02]  /*02a0*/  IMAD.SHL.U32 R8, R2, 0x8, RZ ;  /* 0x0000000802087824 */ /* 0x000fe400078e00ff */
[----:B------:R-:W-:-:S03]  /*02b0*/  IMAD.MOV R2, RZ, RZ, -R2 ;  /* 0x000000ffff027224 */ /* 0x000fc600078e0a02 */
[----:B------:R-:W-:Y:S01]  /*02c0*/  LEA.HI.SX32 R3, R3, -R8, 0x18 ;  /* 0x8000000803037211 */ /* 0x000fe200078fc2ff */
[----:B------:R-:W-:Y:S02]  /*02d0*/  IMAD R12, R4, R2, R5 ;  /* 0x00000002040c7224 */ /* 0x000fe400078e0205 */
[----:B------:R-:W-:Y:S01]  /*02e0*/  IMAD.MOV.U32 R2, RZ, RZ, RZ ;  /* 0x000000ffff027224 */ /* 0x000fe200078e00ff */
[----:B------:R-:W-:Y:S02]  /*02f0*/  IMNMX R9, R3, 0x8, PT ;  /* 0x0000000803097817 */ /* 0x000fe40003800200 */
[----:B------:R-:W-:Y:S02]  /*0300*/  IABS R4, R12 ;  /* 0x0000000c00047213 */ /* 0x000fe40000000000 */
[----:B------:R-:W-:-:S04]  /*0310*/  IABS R7, R9 ;  /* 0x0000000900077213 */ /* 0x000fc80000000000 */
[----:B------:R-:W1:Y:S08]  /*0320*/  I2F.RP R0, R7 ;  /* 0x0000000700007306 */ /* 0x000e700000209400 */
[----:B-1----:R-:W1:Y:S02]  /*0330*/  MUFU.RCP R0, R0 ;  /* 0x0000000000007308 */ /* 0x002e640000001000 */
[----:B-1----:R-:W-:-:S06]  /*0340*/  IADD3 R3, R0, 0xffffffe, RZ ;  /* 0x0ffffffe00037810 */ /* 0x002fcc0007ffe0ff */
[----:B------:R-:W1:Y:S02]  /*0350*/  F2I.FTZ.U32.TRUNC.NTZ R3, R3 ;  /* 0x0000000300037305 */ /* 0x000e64000021f000 */
[----:B-1----:R-:W-:-:S04]  /*0360*/  IMAD.MOV R6, RZ, RZ, -R3 ;  /* 0x000000ffff067224 */ /* 0x002fc800078e0a03 */
[----:B------:R-:W-:Y:S01]  /*0370*/  IMAD R5, R6, R7, RZ ;  /* 0x0000000706057224 */ /* 0x000fe200078e02ff */
[----:B------:R-:W-:-:S03]  /*0380*/  IABS R6, R9 ;  /* 0x0000000900067213 */ /* 0x000fc60000000000 */
[----:B------:R-:W-:-:S04]  /*0390*/  IMAD.HI.U32 R2, R3, R5, R2 ;  /* 0x0000000503027227 */ /* 0x000fc800078e0002 */
[----:B------:R-:W-:Y:S02]  /*03a0*/  IMAD.MOV.U32 R3, RZ, RZ, R4 ;  /* 0x000000ffff037224 */ /* 0x000fe400078e0004 */
[----:B------:R-:W-:Y:S01]  /*03b0*/  IMAD.MOV R0, RZ, RZ, -R6 ;  /* 0x000000ffff007224 */ /* 0x000fe200078e0a06 */
[----:B------:R-:W1:Y:S01]  /*03c0*/  I2F.RP R4, R10 ;  /* 0x0000000a00047306 */ /* 0x000e620000209400 */
[----:B------:R-:W-:-:S04]  /*03d0*/  IMAD.HI.U32 R2, R2, R3, RZ ;  /* 0x0000000302027227 */ /* 0x000fc800078e00ff */
[----:B------:R-:W-:-:S03]  /*03e0*/  IMAD R0, R2, R0, R3 ;  /* 0x0000000002007224 */ /* 0x000fc600078e0203 */
[----:B------:R-:W3:Y:S02]  /*03f0*/  I2F.RP R6, R250 ;  /* 0x000000fa00067306 */ /* 0x000ee40000209400 */
[----:B------:R-:W-:-:S06]  /*0400*/  ISETP.GT.U32.AND P1, PT, R7, R0, PT ;  /* 0x000000000700720c */ /* 0x000fcc0003f24070 */
[----:B-1----:R-:W1:Y:S07]  /*0410*/  MUFU.RCP R4, R4 ;  /* 0x0000000400047308 */ /* 0x002e6e0000001000 */
[----:B------:R-:W-:Y:S01]  /*0420*/  @!P1 IMAD.IADD R0, R0, 0x1, -R7 ;  /* 0x0000000100009824 */ /* 0x000fe200078e0a07 */
[----:B---3--:R-:W3:Y:S01]  /*0430*/  MUFU.RCP R6, R6 ;  /* 0x0000000600067308 */ /* 0x008ee20000001000 */
[----:B------:R-:W-:Y:S02]  /*0440*/  @!P1 IADD3 R2, R2, 0x1, RZ ;  /* 0x0000000102029810 */ /* 0x000fe40007ffe0ff */
[----:B------:R-:W-:-:S02]  /*0450*/  ISETP.NE.AND P1, PT, R9, RZ, PT ;  /* 0x000000ff0900720c */ /* 0x000fc40003f25270 */
[----:B------:R-:W-:Y:S02]  /*0460*/  ISETP.GE.U32.AND P0, PT, R0, R7, PT ;  /* 0x000000070000720c */ /* 0x000fe40003f06070 */
[----:B------:R-:W-:Y:S02]  /*0470*/  LOP3.LUT R0, R12, R9, RZ, 0x3c, !PT ;  /* 0x000000090c007212 */ /* 0x000fe400078e3cff */
[----:B-1----:R-:W-:Y:S02]  /*0480*/  IADD3 R5, R4, 0xffffffe, RZ ;  /* 0x0ffffffe04057810 */ /* 0x002fe40007ffe0ff */
[----:B------:R-:W-:Y:S02]  /*0490*/  ISETP.GE.AND P2, PT, R0, RZ, PT ;  /* 0x000000ff0000720c */ /* 0x000fe40003f46270 */
[----:B--2---:R-:W-:Y:S02]  /*04a0*/  SHF.R.U32.HI R4, RZ, 0x7, R13 ;  /* 0x00000007ff047819 */ /* 0x004fe4000001160d */
[----:B------:R-:W1:Y:S01]  /*04b0*/  F2I.FTZ.U32.TRUNC.NTZ R5, R5 ;  /* 0x0000000500057305 */ /* 0x000e62000021f000 */
[----:B---3--:R-:W-:-:S02]  /*04c0*/  IADD3 R3, R6, 0xffffffe, RZ ;  /* 0x0ffffffe06037810 */ /* 0x008fc40007ffe0ff */
[----:B------:R-:W-:Y:S02]  /*04d0*/  @P0 IADD3 R2, R2, 0x1, RZ ;  /* 0x0000000102020810 */ /* 0x000fe40007ffe0ff */
[----:B------:R-:W-:-:S03]  /*04e0*/  SGXT.U32 R4, R4, 0x1 ;  /* 0x000000010404781a */ /* 0x000fc60000000000 */
[----:B------:R-:W2:Y:S01]  /*04f0*/  F2I.FTZ.U32.TRUNC.NTZ R3, R3 ;  /* 0x0000000300037305 */ /* 0x000ea2000021f000 */
[----:B------:R-:W-:Y:S01]  /*0500*/  @!P2 IMAD.MOV R2, RZ, RZ, -R2 ;  /* 0x000000ffff02a224 */ /* 0x000fe200078e0a02 */
[----:B------:R-:W-:-:S05]  /*0510*/  @!P1 LOP3.LUT R2, RZ, R9, RZ, 0x33, !PT ;  /* 0x00000009ff029212 */ /* 0x000fca00078e33ff */
[----:B------:R-:W-:Y:S02]  /*0520*/  IMAD.MOV R6, RZ, RZ, -R2 ;  /* 0x000000ffff067224 */ /* 0x000fe400078e0a02 */
[----:B------:R-:W-:Y:S02]  /*0530*/  IMAD.SHL.U32 R14, R2, 0x200, RZ ;  /* 0x00000200020e7824 */ /* 0x000fe400078e00ff */
[----:B------:R-:W-:Y:S02]  /*0540*/  IMAD R6, R9, R6, R12 ;  /* 0x0000000609067224 */ /* 0x000fe400078e020c */
[----:B------:R-:W-:Y:S01]  /*0550*/  IMAD.MOV.U32 R2, RZ, RZ, RZ ;  /* 0x000000ffff027224 */ /* 0x000fe200078e00ff */
[----:B------:R3:W-:Y:S01]  /*0560*/  STL [R1+0xa24], R14 ;  /* 0x000a240e01007387 */ /* 0x0007e20000100800 */
[----:B-1----:R-:W-:Y:S02]  /*0570*/  IMAD.MOV R7, RZ, RZ, -R5 ;  /* 0x000000ffff077224 */ /* 0x002fe400078e0a05 */
[----:B--2---:R-:W-:-:S02]  /*0580*/  IMAD.MOV R11, RZ, RZ, -R3 ;  /* 0x000000ffff0b7224 */ /* 0x004fc400078e0a03 */
[----:B------:R-:W-:Y:S02]  /*0590*/  IMAD.IADD R6, R8, 0x1, R6 ;  /* 0x0000000108067824 */ /* 0x000fe400078e0206 */
[----:B------:R-:W-:Y:S01]  /*05a0*/  IMAD R9, R11, R250, RZ ;  /* 0x000000fa0b097224 */ /* 0x000fe200078e02ff */
[----:B------:R-:W-:Y:S01]  /*05b0*/  LOP3.LUT R11, R13, 0xff, RZ, 0xc0, !PT ;  /* 0x000000ff0d0b7812 */ /* 0x000fe200078ec0ff */
[----:B------:R-:W-:Y:S02]  /*05c0*/  IMAD R7, R7, R10, RZ ;  /* 0x0000000a07077224 */ /* 0x000fe400078e02ff */
[----:B------:R-:W-:Y:S01]  /*05d0*/  IMAD.HI.U32 R0, R3, R9, R2 ;  /* 0x0000000903007227 */ /* 0x000fe200078e0002 */
[----:B------:R-:W-:-:S03]  /*05e0*/  LOP3.LUT R2, R14, R4, RZ, 0xfc, !PT ;  /* 0x000000040e027212 */ /* 0x000fc600078efcff */
[----:B------:R-:W-:Y:S01]  /*05f0*/  IMAD.MOV.U32 R4, RZ, RZ, RZ ;  /* 0x000000ffff047224 */ /* 0x000fe200078e00ff */
[----:B------:R-:W-:Y:S01]  /*0600*/  LOP3.LUT R3, R2, 0x1fe, RZ, 0xfc, !PT ;  /* 0x000001fe02037812 */ /* 0x000fe200078efcff */
[----:B------:R-:W-:Y:S01]  /*0610*/  IMAD R6, R6, 0x100, R11 ;  /* 0x0000010006067824 */ /* 0x000fe200078e020b */
[----:B------:R-:W-:Y:S01]  /*0620*/  IABS R9, R2 ;  /* 0x0000000200097213 */ /* 0x000fe20000000000 */
[----:B------:R-:W-:Y:S01]  /*0630*/  IMAD.HI.U32 R4, R5, R7, R4 ;  /* 0x0000000705047227 */ /* 0x000fe200078e0004 */
[----:B------:R-:W-:Y:S02]  /*0640*/  LOP3.LUT R5, R2, 0x2, RZ, 0xfc, !PT ;  /* 0x0000000202057812 */ /* 0x000fe400078efcff */
[----:B------:R-:W-:Y:S01]  /*0650*/  IABS R17, R3 ;  /* 0x0000000300117213 */ /* 0x000fe20000000000 */
[----:B------:R1:W-:Y:S01]  /*0660*/  STL [R1+0x1664], R6 ;  /* 0x0016640601007387 */ /* 0x0003e20000100800 */
[----:B------:R-:W-:Y:S02]  /*0670*/  IABS R7, R6 ;  /* 0x0000000600077213 */ /* 0x000fe40000000000 */
[----:B------:R-:W-:Y:S01]  /*0680*/  ISETP.GE.AND P1, PT, R3, RZ, PT ;  /* 0x000000ff0300720c */ /* 0x000fe20003f26270 */
[----:B------:R-:W-:Y:S01]  /*0690*/  IMAD.HI.U32 R3, R0, R9, RZ ;  /* 0x0000000900037227 */ /* 0x000fe200078e00ff */
[----:B------:R-:W-:-:S02]  /*06a0*/  IABS R11, R5 ;  /* 0x00000005000b7213 */ /* 0x000fc40000000000 */
[----:B------:R-:W-:Y:S01]  /*06b0*/  ISETP.GE.AND P0, PT, R5, RZ, PT ;  /* 0x000000ff0500720c */ /* 0x000fe20003f06270 */
[----:B------:R-:W-:Y:S01]  /*06c0*/  IMAD.HI.U32 R4, R4, R7, RZ ;  /* 0x0000000704047227 */ /* 0x000fe200078e00ff */
[C---:B------:R-:W-:Y:S02]  /*06d0*/  LOP3.LUT R12, R2.reuse, 0x4, RZ, 0xfc, !PT ;  /* 0x00000004020c7812 */ /* 0x040fe400078efcff */
[----:B---3--:R-:W-:Y:S01]  /*06e0*/  LOP3.LUT R14, R2, 0x6, RZ, 0xfc, !PT ;  /* 0x00000006020e7812 */ /* 0x008fe200078efcff */
[----:B-1----:R-:W-:Y:S01]  /*06f0*/  IMAD.HI.U32 R6, R0, R17, RZ ;  /* 0x0000001100067227 */ /* 0x002fe200078e00ff */
[C---:B------:R-:W-:Y:S02]  /*0700*/  LOP3.LUT R16, R2.reuse, 0x8, RZ, 0xfc, !PT ;  /* 0x0000000802107812 */ /* 0x040fe400078efcff */
[----:B------:R-:W-:Y:S01]  /*0710*/  LOP3.LUT R18, R2, 0xa, RZ, 0xfc, !PT ;  /* 0x0000000a02127812 */ /* 0x000fe200078efcff */
[----:B------:R-:W-:Y:S01]  /*0720*/  IMAD.MOV R3, RZ, RZ, -R3 ;  /* 0x000000ffff037224 */ /* 0x000fe200078e0a03 */
[----:B------:R-:W-:Y:S01]  /*0730*/  IABS R13, R16 ;  /* 0x00000010000d7213 */ /* 0x000fe20000000000 */
[----:B------:R-:W-:Y:S01]  /*0740*/  IMAD.HI.U32 R5, R0, R11, RZ ;  /* 0x0000000b00057227 */ /* 0x000fe200078e00ff */
[----:B------:R-:W-:-:S02]  /*0750*/  IABS R15, R18 ;  /* 0x00000012000f7213 */ /* 0x000fc40000000000 */
[C---:B------:R-:W-:Y:S01]  /*0760*/  LOP3.LUT R21, R2.reuse, 0xe, RZ, 0xfc, !PT ;  /* 0x0000000e02157812 */ /* 0x040fe200078efcff */
[----:B------:R-:W-:Y:S01]  /*0770*/  IMAD.MOV R6, RZ, RZ, -R6 ;  /* 0x000000ffff067224 */ /* 0x000fe200078e0a06 */
[----:B------:R-:W-:Y:S01]  /*0780*/  LOP3.LUT R20, R2, 0xc, RZ, 0xfc, !PT ;  /* 0x0000000c02147812 */ /* 0x000fe200078efcff */
[----:B------:R-:W-:Y:S01]  /*0790*/  IMAD.MOV R4, RZ, RZ, -R4 ;  /* 0x000000ffff047224 */ /* 0x000fe200078e0a04 */
[----:B------:R-:W-:Y:S01]  /*07a0*/  IABS R29, R21 ;  /* 0x00000015001d7213 */ /* 0x000fe20000000000 */
[C---:B------:R-:W-:Y:S01]  /*07b0*/  IMAD R3, R250.reuse, R3, R9 ;  /* 0x00000003fa037224 */ /* 0x040fe200078e0209 */
[----:B------:R-:W-:Y:S01]  /*07c0*/  IABS R9, R12 ;  /* 0x0000000c00097213 */ /* 0x000fe20000000000 */
[----:B------:R-:W-:Y:S01]  /*07d0*/  IMAD.MOV R5, RZ, RZ, -R5 ;  /* 0x000000ffff057224 */ /* 0x000fe200078e0a05 */
[----:B------:R-:W-:Y:S01]  /*07e0*/  IABS R19, R20 ;  /* 0x0000001400137213 */ /* 0x000fe20000000000 */
[C---:B------:R-:W-:Y:S01]  /*07f0*/  IMAD R17, R250.reuse, R6, R17 ;  /* 0x00000006fa117224 */ /* 0x040fe200078e0211 */
[----:B------:R-:W-:Y:S01]  /*0800*/  ISETP.GT.U32.AND P2, PT, R250, R3, PT ;  /* 0x00000003fa00720c */ /* 0x000fe20003f44070 */
[----:B------:R-:W-:Y:S01]  /*0810*/  IMAD R7, R10, R4, R7 ;  /* 0x000000040a077224 */ /* 0x000fe200078e0207 */
[----:B------:R-:W-:Y:S01]  /*0820*/  LOP3.LUT R25, R2, 0x182, RZ, 0xfc, !PT ;  /* 0x0000018202197812 */ /* 0x000fe200078efcff */
[C---:B------:R-:W-:Y:S01]  /*0830*/  IMAD R5, R250.reuse, R5, R11 ;  /* 0x00000005fa057224 */ /* 0x040fe200078e020b */
[----:B------:R-:W-:Y:S01]  /*0840*/  ISETP.GT.U32.AND P4, PT, R250, R17, PT ;  /* 0x00000011fa00720c */ /* 0x000fe20003f84070 */
[----:B------:R-:W-:Y:S01]  /*0850*/  IMAD.HI.U32 R4, R0, R9, RZ ;  /* 0x0000000900047227 */ /* 0x000fe200078e00ff */
[----:B------:R-:W-:-:S02]  /*0860*/  ISETP.GT.U32.AND P3, PT, R10, R7, PT ;  /* 0x000000070a00720c */ /* 0x000fc40003f64070 */
[----:B------:R-:W-:Y:S01]  /*0870*/  ISETP.GT.U32.AND P5, PT, R250, R5, PT ;  /* 0x00000005fa00720c */ /* 0x000fe20003fa4070 */
[----:B------:R-:W-:Y:S01]  /*0880*/  IMAD.MOV R8, RZ, RZ, -R4 ;  /* 0x000000ffff087224 */ /* 0x000fe200078e0a04 */
[----:B------:R-:W-:Y:S01]  /*0890*/  IABS R11, R14 ;  /* 0x0000000e000b7213 */ /* 0x000fe20000000000 */
[----:B------:R-:W-:Y:S01]  /*08a0*/  IMAD.HI.U32 R6, R0, R13, RZ ;  /* 0x0000000d00067227 */ /* 0x000fe200078e00ff */
[----:B------:R-:W-:-:S03]  /*08b0*/  LOP3.LUT R31, R2, 0x1ec, RZ, 0xfc, !PT ;  /* 0x000001ec021f7812 */ /* 0x000fc600078efcff */
[C---:B------:R-:W-:Y:S01]  /*08c0*/  IMAD R9, R250.reuse, R8, R9 ;  /* 0x00000008fa097224 */ /* 0x040fe200078e0209 */
[----:B------:R-:W-:Y:S01]  /*08d0*/  IABS R251, R31 ;  /* 0x0000001f00fb7213 */ /* 0x000fe20000000000 */
[----:B------:R-:W-:Y:S02]  /*08e0*/  @!P4 IMAD.IADD R17, R17, 0x1, -R250 ;  /* 0x000000011111c824 */ /* 0x000fe400078e0afa */
[----:B------:R-:W-:Y:S01]  /*08f0*/  @!P3 IMAD.IADD R7, R7, 0x1, -R10 ;  /* 0x000000010707b824 */ /* 0x000fe200078e0a0a */
[C---:B------:R-:W-:Y:S01]  /*0900*/  ISETP.GT.U32.AND P6, PT, R250.reuse, R9, PT ;  /* 0x00000009fa00720c */ /* 0x040fe20003fc4070 */
[--C-:B------:R-:W-:Y:S01]  /*0910*/  @!P2 IMAD.IADD R3, R3, 0x1, -R250.reuse ;  /* 0x000000010303a824 */ /* 0x100fe200078e0afa */
[----:B------:R-:W-:Y:S01]  /*0920*/  ISETP.GT.U32.AND P2, PT, R250, R17, PT ;  /* 0x00000011fa00720c */ /* 0x000fe20003f44070 */
[----:B------:R-:W-:Y:S01]  /*0930*/  @!P5 IMAD.IADD R5, R5, 0x1, -R250 ;  /* 0x000000010505d824 */ /* 0x000fe200078e0afa */
[----:B------:R-:W-:Y:S01]  /*0940*/  ISETP.GT.U32.AND P3, PT, R10, R7, PT ;  /* 0x000000070a00720c */ /* 0x000fe20003f64070 */
[----:B------:R-:W-:Y:S01]  /*0950*/  IMAD.HI.U32 R4, R0, R11, RZ ;  /* 0x0000000b00047227 */ /* 0x000fe200078e00ff */
[----:B------:R-:W-:-:S02]  /*0960*/  ISETP.GT.U32.AND P4, PT, R250, R3, PT ;  /* 0x00000003fa00720c */ /* 0x000fc40003f84070 */
[----:B------:R-:W-:Y:S01]  /*0970*/  ISETP.GT.U32.AND P5, PT, R250, R5, PT ;  /* 0x00000005fa00720c */ /* 0x000fe20003fa4070 */
[----:B------:R-:W-:-:S04]  /*0980*/  IMAD.HI.U32 R8, R0, R15, RZ ;  /* 0x0000000f00087227 */ /* 0x000fc800078e00ff */
[----:B------:R-:W-:Y:S02]  /*0990*/  IMAD.MOV R4, RZ, RZ, -R4 ;  /* 0x000000ffff047224 */ /* 0x000fe400078e0a04 */
[----:B------:R-:W-:Y:S02]  /*09a0*/  IMAD.MOV R6, RZ, RZ, -R6 ;  /* 0x000000ffff067224 */ /* 0x000fe400078e0a06 */
[----:B------:R-:W-:Y:S02]  /*09b0*/  @!P6 IMAD.IADD R9, R9, 0x1, -R250 ;  /* 0x000000010909e824 */ /* 0x000fe400078e0afa */
[----:B------:R-:W-:Y:S02]  /*09c0*/  IMAD.MOV R8, RZ, RZ, -R8 ;  /* 0x000000ffff087224 */ /* 0x000fe400078e0a08 */
[C---:B------:R-:W-:Y:S01]  /*09d0*/  IMAD R11, R250.reuse, R4, R11 ;  /* 0x00000004fa0b7224 */ /* 0x040fe200078e020b */
[C---:B------:R-:W-:Y:S01]  /*09e0*/  ISETP.GT.U32.AND P6, PT, R250.reuse, R9, PT ;  /* 0x00000009fa00720c */ /* 0x040fe20003fc4070 */
[----:B------:R-:W-:-:S02]  /*09f0*/  IMAD R13, R250, R6, R13 ;  /* 0x00000006fa0d7224 */ /* 0x000fc400078e020d */
[C---:B------:R-:W-:Y:S02]  /*0a00*/  IMAD R15, R250.reuse, R8, R15 ;  /* 0x00000008fa0f7224 */ /* 0x040fe400078e020f */
[----:B------:R-:W-:Y:S01]  /*0a10*/  @!P2 IMAD.IADD R17, R17, 0x1, -R250 ;  /* 0x000000011111a824 */ /* 0x000fe200078e0afa */
[C---:B------:R-:W-:Y:S01]  /*0a20*/  ISETP.GT.U32.AND P2, PT, R250.reuse, R11, PT ;  /* 0x0000000bfa00720c */ /* 0x040fe20003f44070 */
[----:B------:R-:W-:Y:S01]  /*0a30*/  @!P3 IMAD.IADD R7, R7, 0x1, -R10 ;  /* 0x000000010707b824 */ /* 0x000fe200078e0a0a */
[C---:B------:R-:W-:Y:S01]  /*0a40*/  ISETP.GT.U32.AND P3, PT, R250.reuse, R13, PT ;  /* 0x0000000dfa00720c */ /* 0x040fe20003f64070 */
[--C-:B------:R-:W-:Y:S01]  /*0a50*/  @!P5 IMAD.IADD R5, R5, 0x1, -R250.reuse ;  /* 0x000000010505d824 */ /* 0x100fe200078e0afa */
[----:B------:R-:W-:Y:S01]  /*0a60*/  ISETP.GT.U32.AND P5, PT, R250, R15, PT ;  /* 0x0000000ffa00720c */ /* 0x000fe20003fa4070 */
[----:B------:R-:W-:Y:S01]  /*0a70*/  IMAD.MOV.U32 R8, RZ, RZ, R17 ;  /* 0x000000ffff087224 */ /* 0x000fe200078e0011 */
[----:B------:R-:W-:Y:S01]  /*0a80*/  STL [R1+0x1a2c], R7 ;  /* 0x001a2c0701007387 */ /* 0x000fe20000100800 */
[--C-:B------:R-:W-:Y:S01]  /*0a90*/  @!P6 IMAD.IADD R9, R9, 0x1, -R250.reuse ;  /* 0x000000010909e824 */ /* 0x100fe200078e0afa */
[----:B------:R-:W-:Y:S01]  /*0aa0*/  ISETP.GE.AND P6, PT, R2, RZ, PT ;  /* 0x000000ff0200720c */ /* 0x000fe20003fc6270 */
[----:B------:R-:W-:Y:S01]  /*0ab0*/  @!P4 IMAD.IADD R3, R3, 0x1, -R250 ;  /* 0x000000010303c824 */ /* 0x000fe200078e0afa */
[----:B------:R-:W-:Y:S01]  /*0ac0*/  ISETP.GE.AND P4, PT, R12, RZ, PT ;  /* 0x000000ff0c00720c */ /* 0x000fe20003f86270 */
[----:B------:R-:W-:Y:S01]  /*0ad0*/  @!P1 IMAD.MOV R8, RZ, RZ, -R8 ;  /* 0x000000ffff089224 */ /* 0x000fe200078e0a08 */
[----:B------:R-:W-:Y:S01]  /*0ae0*/  LOP3.LUT R10, R2, 0x1e, RZ, 0xfc, !PT ;  /* 0x0000001e020a7812 */ /* 0x000fe200078efcff */
[--C-:B------:R-:W-:Y:S01]  /*0af0*/  @!P2 IMAD.IADD R11, R11, 0x1, -R250.reuse ;  /* 0x000000010b0ba824 */ /* 0x100fe200078e0afa */
[----:B------:R-:W-:Y:S01]  /*0b00*/  ISETP.GE.AND P2, PT, R14, RZ, PT ;  /* 0x000000ff0e00720c */ /* 0x000fe20003f46270 */
[--C-:B------:R-:W-:Y:S01]  /*0b10*/  @!P3 IMAD.IADD R13, R13, 0x1, -R250.reuse ;  /* 0x000000010d0db824 */ /* 0x100fe200078e0afa */
[----:B------:R-:W-:Y:S01]  /*0b20*/  ISETP.GE.AND P3, PT, R16, RZ, PT ;  /* 0x000000ff1000720c */ /* 0x000fe20003f66270 */
[----:B------:R-:W-:Y:S01]  /*0b30*/  @!P5 IMAD.IADD R15, R15, 0x1, -R250 ;  /* 0x000000010f0fd824 */ /* 0x000fe200078e0afa */
[----:B------:R-:W-:Y:S01]  /*0b40*/  ISETP.GT.U32.AND P5, PT, R250, R11, PT ;  /* 0x0000000bfa00720c */ /* 0x000fe20003fa4070 */
[----:B------:R-:W-:Y:S01]  /*0b50*/  IMAD.HI.U32 R6, R0, R29, RZ ;  /* 0x0000001d00067227 */ /* 0x000fe200078e00ff */
[----:B------:R-:W-:Y:S01]  /*0b60*/  ISETP.GT.U32.AND P1, PT, R250, R13, PT ;  /* 0x0000000dfa00720c */ /* 0x000fe20003f24070 */
[----:B------:R1:W-:Y:S01]  /*0b70*/  STL [R1+0x1a3c], R8 ;  /* 0x001a3c0801007387 */ /* 0x0003e20000100800 */
[----:B------:R-:W-:Y:S01]  /*0b80*/  LOP3.LUT R12, R2, 0x20, RZ, 0xfc, !PT ;  /* 0x00000020020c7812 */ /* 0x000fe200078efcff */
[----:B------:R-:W-:Y:S01]  /*0b90*/  IMAD.HI.U32 R4, R0, R19, RZ ;  /* 0x0000001300047227 */ /* 0x000fe200078e00ff */
[----:B------:R-:W-:-:S02]  /*0ba0*/  LOP3.LUT R14, R2, 0x74, RZ, 0xfc, !PT ;  /* 0x00000074020e7812 */ /* 0x000fc400078efcff */
[----:B------:R-:W-:Y:S01]  /*0bb0*/  LOP3.LUT R16, R2, 0x7c, RZ, 0xfc, !PT ;  /* 0x0000007c02107812 */ /* 0x000fe200078efcff */
[----:B------:R-:W-:Y:S02]  /*0bc0*/  IMAD.MOV.U32 R22, RZ, RZ, R3 ;  /* 0x000000ffff167224 */ /* 0x000fe400078e0003 */
[----:B------:R-:W-:Y:S02]  /*0bd0*/  IMAD.MOV R6, RZ, RZ, -R6 ;  /* 0x000000ffff067224 */ /* 0x000fe400078e0a06 */
[----:B------:R-:W-:Y:S02]  /*0be0*/  IMAD.MOV R4, RZ, RZ, -R4 ;  /* 0x000000ffff047224 */ /* 0x000fe400078e0a04 */
[----:B------:R-:W-:Y:S01]  /*0bf0*/  @!P6 IMAD.MOV R22, RZ, RZ, -R22 ;  /* 0x000000ffff16e224 */ /* 0x000fe200078e0a16 */
[C---:B------:R-:W-:Y:S01]  /*0c00*/  ISETP.GT.U32.AND P6, PT, R250.reuse, R15, PT ;  /* 0x0000000ffa00720c */ /* 0x040fe20003fc4070 */
[----:B------:R-:W-:Y:S01]  /*0c10*/  IMAD R29, R250, R6, R29 ;  /* 0x00000006fa1d7224 */ /* 0x000fe200078e021d */
[----:B------:R-:W-:Y:S01]  /*0c20*/  LOP3.LUT R6, R2, 0x12, RZ, 0xfc, !PT ;  /* 0x0000001202067812 */ /* 0x000fe200078efcff */
[----:B------:R-:W-:Y:S01]  /*0c30*/  @!P0 IMAD.MOV R5, RZ, RZ, -R5 ;  /* 0x000000ffff058224 */ /* 0x000fe200078e0a05 */
[----:B------:R-:W-:Y:S01]  /*0c40*/  STL [R1+0x14], R22 ;  /* 0x0000141601007387 */ /* 0x000fe20000100800 */
[----:B------:R-:W-:Y:S01]  /*0c50*/  IMAD R252, R250, R4, R19 ;  /* 0x00000004fafc7224 */ /* 0x000fe200078e0213 */
[----:B------:R-:W-:Y:S01]  /*0c60*/  LOP3.LUT R4, R2, 0x10, RZ, 0xfc, !PT ;  /* 0x0000001002047812 */ /* 0x000fe200078efcff */
[----:B------:R-:W-:Y:S01]  /*0c70*/  IMAD.MOV.U32 R3, RZ, RZ, R9 ;  /* 0x000000ffff037224 */ /* 0x000fe200078e0009 */
[----:B------:R2:W-:Y:S01]  /*0c80*/  STL [R1+0x10], R5 ;  /* 0x0000100501007387 */ /* 0x0005e20000100800 */
[--C-:B------:R-:W-:Y:S01]  /*0c90*/  @!P5 IMAD.IADD R11, R11, 0x1, -R250.reuse ;  /* 0x000000010b0bd824 */ /* 0x100fe200078e0afa */
[C---:B------:R-:W-:Y:S01]  /*0ca0*/  ISETP.GT.U32.AND P5, PT, R250.reuse, R29, PT ;  /* 0x0000001dfa00720c */ /* 0x040fe20003fa4070 */
[----:B------:R-:W-:Y:S01]  /*0cb0*/  @!P4 IMAD.MOV R3, RZ, RZ, -R3 ;  /* 0x000000ffff03c224 */ /* 0x000fe200078e0a03 */
[----:B------:R-:W-:Y:S01]  /*0cc0*/  ISETP.GT.U32.AND P0, PT, R250, R252, PT ;  /* 0x000000fcfa00720c */ /* 0x000fe20003f04070 */
[----:B------:R-:W-:Y:S01]  /*0cd0*/  @!P1 IMAD.IADD R13, R13, 0x1, -R250 ;  /* 0x000000010d0d9824 */ /* 0x000fe200078e0afa */
[----:B------:R-:W-:Y:S01]  /*0ce0*/  ISETP.GE.AND P4, PT, R18, RZ, PT ;  /* 0x000000ff1200720c */ /* 0x000fe20003f86270 */
[----:B-1----:R-:W-:Y:S01]  /*0cf0*/  IMAD.MOV.U32 R8, RZ, RZ, R11 ;  /* 0x000000ffff087224 */ /* 0x002fe200078e000b */
[----:B------:R1:W-:Y:S01]  /*0d00*/  STL [R1+0xc], R3 ;  /* 0x00000c0301007387 */ /* 0x0003e20000100800 */
[----:B------:R-:W-:Y:S01]  /*0d10*/  IMAD.MOV.U32 R7, RZ, RZ, R13 ;  /* 0x000000ffff077224 */ /* 0x000fe200078e000d */
[----:B--2---:R-:W-:Y:S01]  /*0d20*/  IABS R5, R4 ;  /* 0x0000000400057213 */ /* 0x004fe20000000000 */
[----:B------:R-:W-:Y:S01]  /*0d30*/  @!P2 IMAD.MOV R8, RZ, RZ, -R8 ;  /* 0x000000ffff08a224 */ /* 0x000fe200078e0a08 */
[----:B------:R-:W-:Y:S01]  /*0d40*/  IABS R161, R6 ;  /* 0x0000000600a17213 */ /* 0x000fe20000000000 */
[----:B------:R-:W-:Y:S01]  /*0d50*/  @!P3 IMAD.MOV R7, RZ, RZ, -R7 ;  /* 0x000000ffff07b224 */ /* 0x000fe200078e0a07 */
[----:B------:R-:W-:Y:S01]  /*0d60*/  ISETP.GE.AND P3, PT, R6, RZ, PT ;  /* 0x000000ff0600720c */ /* 0x000fe20003f66270 */
[--C-:B------:R-:W-:Y:S01]  /*0d70*/  @!P6 IMAD.IADD R15, R15, 0x1, -R250.reuse ;  /* 0x000000010f0fe824 */ /* 0x100fe200078e0afa */
[----:B------:R-:W-:Y:S01]  /*0d80*/  STL [R1+0x8], R8 ;  /* 0x0000080801007387 */ /* 0x000fe20000100800 */
[----:B------:R-:W-:Y:S01]  /*0d90*/  @!P5 IMAD.IADD R29, R29, 0x1, -R250 ;  /* 0x000000011d1dd824 */ /* 0x000fe200078e0afa */
[----:B------:R-:W-:Y:S01]  /*0da0*/  LOP3.LUT R6, R2, 0x18, RZ, 0xfc, !PT ;  /* 0x0000001802067812 */ /* 0x000fe200078efcff */
[----:B-1----:R-:W-:Y:S01]  /*0db0*/  IMAD.HI.U32 R3, R0, R5, RZ ;  /* 0x0000000500037227 */ /* 0x002fe200078e00ff */
[----:B------:R1:W-:Y:S01]  /*0dc0*/  STL [R1+0x4], R7 ;  /* 0x0000040701007387 */ /* 0x0003e20000100800 */
[----:B------:R-:W-:-:S02]  /*0dd0*/  ISETP.GE.AND P1, PT, R20, RZ, PT ;  /* 0x000000ff1400720c */ /* 0x000fc40003f26270 */
[----:B------:R-:W-:Y:S01]  /*0de0*/  IMAD.MOV R3, RZ, RZ, -R3 ;  /* 0x000000ffff037224 */ /* 0x000fe200078e0a03 */
[----:B------:R-:W-:Y:S01]  /*0df0*/  ISETP.GT.U32.AND P5, PT, R250, R29, PT ;  /* 0x0000001dfa00720c */ /* 0x000fe20003fa4070 */
[----:B------:R-:W-:Y:S01]  /*0e00*/  @!P0 IMAD.IADD R252, R252, 0x1, -R250 ;  /* 0x00000001fcfc8824 */ /* 0x000fe200078e0afa */
[----:B------:R-:W-:Y:S01]  /*0e10*/  ISETP.GE.AND P0, PT, R4, RZ, PT ;  /* 0x000000ff0400720c */ /* 0x000fe20003f06270 */
[----:B------:R-:W-:Y:S01]  /*0e20*/  IMAD R40, R250, R3, R5 ;  /* 0x00000003fa287224 */ /* 0x000fe200078e0205 */
[----:B------:R-:W-:Y:S01]  /*0e30*/  IABS R13, R6 ;  /* 0x00000006000d7213 */ /* 0x000fe20000000000 */
[----:B------:R-:W-:Y:S01]  /*0e40*/  IMAD.HI.U32 R4, R0, R161, RZ ;  /* 0x000000a100047227 */ /* 0x000fe200078e00ff */
[----:B------:R-:W-:Y:S02]  /*0e50*/  ISETP.GT.U32.AND P2, PT, R250, R252, PT ;  /* 0x000000fcfa00720c */ /* 0x000fe40003f44070 */
[----:B------:R-:W-:Y:S01]  /*0e60*/  LOP3.LUT R3, R2, 0x14, RZ, 0xfc, !PT ;  /* 0x0000001402037812 */ /* 0x000fe200078efcff */
[----:B-1----:R-:W-:Y:S01]  /*0e70*/  IMAD.MOV.U32 R7, RZ, RZ, R15 ;  /* 0x000000ffff077224 */ /* 0x002fe200078e000f */
[----:B------:R-:W-:Y:S01]  /*0e80*/  ISETP.GE.AND P6, PT, R21, RZ, PT ;  /* 0x000000ff1500720c */ /* 0x000fe20003fc6270 */
[----:B------:R-:W-:Y:S01]  /*0e90*/  IMAD.MOV R4, RZ, RZ, -R4 ;  /* 0x000000ffff047224 */ /* 0x000fe200078e0a04 */
[----:B------:R-:W-:Y:S01]  /*0ea0*/  IABS R9, R3 ;  /* 0x0000000300097213 */ /* 0x000fe20000000000 */
[----:B------:R-:W-:Y:S01]  /*0eb0*/  @!P4 IMAD.MOV R7, RZ, RZ, -R7 ;  /* 0x000000ffff07c224 */ /* 0x000fe200078e0a07 */
[C---:B------:R-:W-:Y:S01]  /*0ec0*/  ISETP.GT.U32.AND P4, PT, R250.reuse, R40, PT ;  /* 0x00000028fa00720c */ /* 0x040fe20003f84070 */
[----:B------:R-:W-:Y:S01]  /*0ed0*/  IMAD R161, R250, R4, R161 ;  /* 0x00000004faa17224 */ /* 0x000fe200078e02a1 */
[C---:B------:R-:W-:Y:S01]  /*0ee0*/  LOP3.LUT R4, R2.reuse, 0x16, RZ, 0xfc, !PT ;  /* 0x0000001602047812 */ /* 0x040fe200078efcff */
[--C-:B------:R-:W-:Y:S01]  /*0ef0*/  @!P5 IMAD.IADD R29, R29, 0x1, -R250.reuse ;  /* 0x000000011d1dd824 */ /* 0x100fe200078e0afa */
[----:B------:R-:W-:Y:S01]  /*0f00*/  LOP3.LUT R18, R2, 0x9c, RZ, 0xfc, !PT ;  /* 0x0000009c02127812 */ /* 0x000fe200078efcff */
[----:B------:R-:W-:Y:S01]  /*0f10*/  IMAD.HI.U32 R5, R0, R13, RZ ;  /* 0x0000000d00057227 */ /* 0x000fe200078e00ff */
[----:B------:R-:W-:Y:S01]  /*0f20*/  ISETP.GT.U32.AND P5, PT, R250, R161, PT ;  /* 0x000000a1fa00720c */ /* 0x000fe20003fa4070 */
[----:B------:R1:W-:Y:S01]  /*0f30*/  STL [R1+0x1a30], R7 ;  /* 0x001a300701007387 */ /* 0x0003e20000100800 */
[----:B------:R-:W-:Y:S01]  /*0f40*/  IABS R11, R4 ;  /* 0x00000004000b7213 */ /* 0x000fe20000000000 */
[--C-:B------:R-:W-:Y:S01]  /*0f50*/  @!P2 IMAD.IADD R252, R252, 0x1, -R250.reuse ;  /* 0x00000001fcfca824 */ /* 0x100fe200078e0afa */
[----:B------:R-:W-:Y:S01]  /*0f60*/  ISETP.GE.AND P2, PT, R3, RZ, PT ;  /* 0x000000ff0300720c */ /* 0x000fe20003f46270 */
[----:B------:R-:W-:Y:S01]  /*0f70*/  IMAD.MOV R5, RZ, RZ, -R5 ;  /* 0x000000ffff057224 */ /* 0x000fe200078e0a05 */
[----:B------:R-:W-:Y:S01]  /*0f80*/  LOP3.LUT R21, R2, 0xf0, RZ, 0xfc, !PT ;  /* 0x000000f002157812 */ /* 0x000fe200078efcff */
[----:B------:R-:W-:Y:S01]  /*0f90*/  @!P4 IMAD.IADD R40, R40, 0x1, -R250 ;  /* 0x000000012828c824 */ /* 0x000fe200078e0afa */
[----:B------:R-:W-:Y:S01]  /*0fa0*/  LOP3.LUT R20, R2, 0xee, RZ, 0xfc, !PT ;  /* 0x000000ee02147812 */ /* 0x000fe200078efcff */
[----:B------:R-:W-:Y:S01]  /*0fb0*/  IMAD.HI.U32 R3, R0, R9, RZ ;  /* 0x0000000900037227 */ /* 0x000fe200078e00ff */
[----:B------:R-:W-:-:S02]  /*0fc0*/  LOP3.LUT R8, R2, 0x1ee, RZ, 0xfc, !PT ;  /* 0x000001ee02087812 */ /* 0x000fc400078efcff */
[----:B------:R-:W-:Y:S01]  /*0fd0*/  ISETP.GT.U32.AND P4, PT, R250, R40, PT ;  /* 0x00000028fa00720c */ /* 0x000fe20003f84070 */
[----:B------:R-:W-:Y:S01]  /*0fe0*/  @!P5 IMAD.IADD R161, R161, 0x1, -R250 ;  /* 0x00000001a1a1d824 */ /* 0x000fe200078e0afa */
[----:B------:R-:W-:Y:S01]  /*0ff0*/  IABS R33, R20 ;  /* 0x0000001400217213 */ /* 0x000fe20000000000 */
[----:B------:R-:W-:Y:S01]  /*1000*/  @!P1 IMAD.MOV R252, RZ, RZ, -R252 ;  /* 0x000000fffffc9224 */ /* 0x000fe200078e0afc */
[----:B------:R-:W-:Y:S01]  /*1010*/  ISETP.GE.AND P1, PT, R4, RZ, PT ;  /* 0x000000ff0400720c */ /* 0x000fe20003f26270 */
[C---:B------:R-:W-:Y:S01]  /*1020*/  IMAD R44, R250.reuse, R5, R13 ;  /* 0x00000005fa2c7224 */ /* 0x040fe200078e020d */
[----:B------:R-:W-:Y:S01]  /*1030*/  ISETP.GT.U32.AND P5, PT, R250, R161, PT ;  /* 0x000000a1fa00720c */ /* 0x000fe20003fa4070 */
[----:B------:R-:W-:Y:S01]  /*1040*/  IMAD.HI.U32 R4, R0, R11, RZ ;  /* 0x0000000b00047227 */ /* 0x000fe200078e00ff */
[----:B------:R-:W-:Y:S01]  /*1050*/  IABS R13, R12 ;  /* 0x0000000c000d7213 */ /* 0x000fe20000000000 */
[----:B------:R2:W-:Y:S01]  /*1060*/  STL [R1+0x1a34], R252 ;  /* 0x001a34fc01007387 */ /* 0x0005e20000100800 */
[----:B-1----:R-:W-:Y:S01]  /*1070*/  LOP3.LUT R7, R2, 0x1f4, RZ, 0xfc, !PT ;  /* 0x000001f402077812 */ /* 0x002fe200078efcff */
[----:B------:R-:W-:-:S02]  /*1080*/  IMAD.MOV R3, RZ, RZ, -R3 ;  /* 0x000000ffff037224 */ /* 0x000fc400078e0a03 */
[----:B------:R-:W-:Y:S02]  /*1090*/  @!P4 IMAD.IADD R40, R40, 0x1, -R250 ;  /* 0x000000012828c824 */ /* 0x000fe400078e0afa */
[----:B------:R-:W-:Y:S02]  /*10a0*/  IMAD.MOV R4, RZ, RZ, -R4 ;  /* 0x000000ffff047224 */ /* 0x000fe400078e0a04 */
[----:B------:R-:W-:Y:S01]  /*10b0*/  @!P0 IMAD.MOV R40, RZ, RZ, -R40 ;  /* 0x000000ffff288224 */ /* 0x000fe200078e0a28 */
[C---:B------:R-:W-:Y:S01]  /*10c0*/  ISETP.GT.U32.AND P0, PT, R250.reuse, R44, PT ;  /* 0x0000002cfa00720c */ /* 0x040fe20003f04070 */
[----:B------:R-:W-:Y:S01]  /*10d0*/  IMAD R42, R250, R3, R9 ;  /* 0x00000003fa2a7224 */ /* 0x000fe200078e0209 */
[----:B--2---:R-:W-:Y:S01]  /*10e0*/  LOP3.LUT R252, R2, 0x1f2, RZ, 0xfc, !PT ;  /* 0x000001f202fc7812 */ /* 0x004fe200078efcff */
[----:B------:R-:W-:Y:S01]  /*10f0*/  IMAD R222, R250, R4, R11 ;  /* 0x00000004fade7224 */ /* 0x000fe200078e020b */
[----:B------:R-:W-:Y:S01]  /*1100*/  LOP3.LUT R4, R2, 0x1a, RZ, 0xfc, !PT ;  /* 0x0000001a02047812 */ /* 0x000fe200078efcff */
[--C-:B------:R-:W-:Y:S01]  /*1110*/  @!P5 IMAD.IADD R161, R161, 0x1, -R250.reuse ;  /* 0x00000001a1a1d824 */ /* 0x100fe200078e0afa */
[C---:B------:R-:W-:Y:S01]  /*1120*/  ISETP.GT.U32.AND P4, PT, R250.reuse, R42, PT ;  /* 0x0000002afa00720c */ /* 0x040fe20003f84070 */
[----:B------:R-:W-:Y:S01]  /*1130*/  @!P6 IMAD.MOV R29, RZ, RZ, -R29 ;  /* 0x000000ffff1de224 */ /* 0x000fe200078e0a1d */
[----:B------:R-:W-:Y:S01]  /*1140*/  ISETP.GT.U32.AND P5, PT, R250, R222, PT ;  /* 0x000000defa00720c */ /* 0x000fe20003fa4070 */
[----:B------:R-:W-:Y:S01]  /*1150*/  @!P3 IMAD.MOV R161, RZ, RZ, -R161 ;  /* 0x000000ffffa1b224 */ /* 0x000fe200078e0aa1 */
[----:B------:R-:W-:Y:S01]  /*1160*/  IABS R11, R10 ;  /* 0x0000000a000b7213 */ /* 0x000fe20000000000 */
[----:B------:R-:W-:Y:S01]  /*1170*/  IMAD.HI.U32 R5, R0, R13, RZ ;  /* 0x0000000d00057227 */ /* 0x000fe200078e00ff */
[----:B------:R-:W-:Y:S01]  /*1180*/  IABS R163, R4 ;  /* 0x0000000400a37213 */ /* 0x000fe20000000000 */
[----:B------:R1:W-:Y:S01]  /*1190*/  STL [R1+0x1a38], R29 ;  /* 0x001a381d01007387 */ /* 0x0003e20000100800 */
[----:B------:R-:W-:Y:S01]  /*11a0*/  ISETP.GE.AND P3, PT, R4, RZ, PT ;  /* 0x000000ff0400720c */ /* 0x000fe20003f66270 */
[--C-:B------:R-:W-:Y:S01]  /*11b0*/  @!P0 IMAD.IADD R44, R44, 0x1, -R250.reuse ;  /* 0x000000012c2c8824 */ /* 0x100fe200078e0afa */
[----:B------:R-:W-:Y:S01]  /*11c0*/  ISETP.GE.AND P6, PT, R6, RZ, PT ;  /* 0x000000ff0600720c */ /* 0x000fe20003fc6270 */
[----:B------:R-:W-:Y:S01]  /*11d0*/  IMAD.HI.U32 R4, R0, R11, RZ ;  /* 0x0000000b00047227 */ /* 0x000fe200078e00ff */
[----:B------:R-:W-:Y:S01]  /*11e0*/  LOP3.LUT R6, R2, 0x1c, RZ, 0xfc, !PT ;  /* 0x0000001c02067812 */ /* 0x000fe200078efcff */
[----:B------:R2:W-:Y:S01]  /*11f0*/  STL [R1+0x1a40], R40 ;  /* 0x001a402801007387 */ /* 0x0005e20000100800 */
[----:B------:R-:W-:Y:S01]  /*1200*/  ISETP.GT.U32.AND P0, PT, R250, R44, PT ;  /* 0x0000002cfa00720c */ /* 0x000fe20003f04070 */
[--C-:B------:R-:W-:Y:S01]  /*1210*/  @!P4 IMAD.IADD R42, R42, 0x1, -R250.reuse ;  /* 0x000000012a2ac824 */ /* 0x100fe200078e0afa */
[----:B------:R-:W-:Y:S01]  /*1220*/  IABS R9, R6 ;  /* 0x0000000600097213 */ /* 0x000fe20000000000 */
[----:B------:R-:W-:Y:S01]  /*1230*/  @!P5 IMAD.IADD R222, R222, 0x1, -R250 ;  /* 0x00000001deded824 */ /* 0x000fe200078e0afa */
[----:B------:R3:W-:Y:S01]  /*1240*/  STL [R1+0x1a44], R161 ;  /* 0x001a44a101007387 */ /* 0x0007e20000100800 */
[----:B------:R-:W-:Y:S01]  /*1250*/  IMAD.MOV R4, RZ, RZ, -R4 ;  /* 0x000000ffff047224 */ /* 0x000fe200078e0a04 */
[----:B------:R-:W-:Y:S01]  /*1260*/  ISETP.GT.U32.AND P4, PT, R250, R42, PT ;  /* 0x0000002afa00720c */ /* 0x000fe20003f84070 */
[----:B------:R-:W-:Y:S01]  /*1270*/  IMAD.HI.U32 R3, R0, R163, RZ ;  /* 0x000000a300037227 */ /* 0x000fe200078e00ff */
[----:B------:R-:W-:-:S02]  /*1280*/  ISETP.GT.U32.AND P5, PT, R250, R222, PT ;  /* 0x000000defa00720c */ /* 0x000fc40003fa4070 */
[C---:B-1----:R-:W-:Y:S01]  /*1290*/  LOP3.LUT R29, R2.reuse, 0x1f0, RZ, 0xfc, !PT ;  /* 0x000001f0021d7812 */ /* 0x042fe200078efcff */
[----:B------:R-:W-:Y:S01]  /*12a0*/  IMAD.MOV R5, RZ, RZ, -R5 ;  /* 0x000000ffff057224 */ /* 0x000fe200078e0a05 */
[----:B--2---:R-:W-:Y:S01]  /*12b0*/  LOP3.LUT R40, R2, 0x1f8, RZ, 0xfc, !PT ;  /* 0x000001f802287812 */ /* 0x004fe200078efcff */
[----:B------:R-:W-:Y:S01]  /*12c0*/  IMAD R24, R250, R4, R11 ;  /* 0x00000004fa187224 */ /* 0x000fe200078e020b */
[C---:B------:R-:W-:Y:S01]  /*12d0*/  LOP3.LUT R4, R2.reuse, 0x22, RZ, 0xfc, !PT ;  /* 0x0000002202047812 */ /* 0x040fe200078efcff */
[----:B------:R-:W-:Y:S01]  /*12e0*/  IMAD.MOV R3, RZ, RZ, -R3 ;  /* 0x000000ffff037224 */ /* 0x000fe200078e0a03 */
[----:B---3--:R-:W-:Y:S01]  /*12f0*/  LOP3.LUT R161, R2, 0x1ea, RZ, 0xfc, !PT ;  /* 0x000001ea02a17812 */ /* 0x008fe200078efcff */
[----:B------:R-:W-:Y:S01]  /*1300*/  IMAD R48, R250, R5, R13 ;  /* 0x00000005fa307224 */ /* 0x000fe200078e020d */
[----:B------:R-:W-:Y:S01]  /*1310*/  IABS R165, R4 ;  /* 0x0000000400a57213 */ /* 0x000fe20000000000 */
[----:B------:R-:W-:Y:S01]  /*1320*/  @!P0 IMAD.IADD R44, R44, 0x1, -R250 ;  /* 0x000000012c2c8824 */ /* 0x000fe200078e0afa */
[C---:B------:R-:W-:Y:S01]  /*1330*/  ISETP.GT.U32.AND P0, PT, R250.reuse, R24, PT ;  /* 0x00000018fa00720c */ /* 0x040fe20003f04070 */
[----:B------:R-:W-:Y:S01]  /*1340*/  IMAD R163, R250, R3, R163 ;  /* 0x00000003faa37224 */ /* 0x000fe200078e02a3 */
[----:B------:R-:W-:Y:S01]  /*1350*/  LOP3.LUT R13, R2, 0x2a, RZ, 0xfc, !PT ;  /* 0x0000002a020d7812 */ /* 0x000fe200078efcff */
[----:B------:R-:W-:-:S03]  /*1360*/  IMAD.HI.U32 R3, R0, R9, RZ ;  /* 0x0000000900037227 */ /* 0x000fc600078e00ff */
[----:B------:R-:W-:Y:S01]  /*1370*/  IABS R167, R13 ;  /* 0x0000000d00a77213 */ /* 0x000fe20000000000 */
[----:B------:R-:W-:Y:S01]  /*1380*/  @!P6 IMAD.MOV R44, RZ, RZ, -R44 ;  /* 0x000000ffff2ce224 */ /* 0x000fe200078e0a2c */
[----:B------:R-:W-:Y:S01]  /*1390*/  ISETP.GT.U32.AND P6, PT, R250, R48, PT ;  /* 0x00000030fa00720c */ /* 0x000fe20003fc4070 */
[--C-:B------:R-:W-:Y:S01]  /*13a0*/  @!P4 IMAD.IADD R42, R42, 0x1, -R250.reuse ;  /* 0x000000012a2ac824 */ /* 0x100fe200078e0afa */
[----:B------:R-:W-:Y:S01]  /*13b0*/  ISETP.GT.U32.AND P4, PT, R250, R163, PT ;  /* 0x000000a3fa00720c */ /* 0x000fe20003f84070 */
[----:B------:R-:W-:Y:S02]  /*13c0*/  IMAD.MOV R3, RZ, RZ, -R3 ;  /* 0x000000ffff037224 */ /* 0x000fe400078e0a03 */
[----:B------:R-:W-:Y:S01]  /*13d0*/  @!P5 IMAD.IADD R222, R222, 0x1, -R250 ;  /* 0x00000001deded824 */ /* 0x000fe200078e0afa */
[----:B------:R-:W-:Y:S01]  /*13e0*/  ISETP.GE.AND P5, PT, R6, RZ, PT ;  /* 0x000000ff0600720c */ /* 0x000fe20003fa6270 */
[----:B------:R-:W-:Y:S01]  /*13f0*/  IMAD R46, R250, R3, R9 ;  /* 0x00000003fa2e7224 */ /* 0x000fe200078e0209 */
[----:B------:R-:W-:Y:S01]  /*1400*/  LOP3.LUT R6, R2, 0x24, RZ, 0xfc, !PT ;  /* 0x0000002402067812 */ /* 0x000fe200078efcff */
[----:B------:R-:W-:-:S03]  /*1410*/  IMAD.HI.U32 R3, R0, R165, RZ ;  /* 0x000000a500037227 */ /* 0x000fc600078e00ff */
[----:B------:R-:W-:Y:S01]  /*1420*/  IABS R5, R6 ;  /* 0x0000000600057213 */ /* 0x000fe20000000000 */
[--C-:B------:R-:W-:Y:S02]  /*1430*/  @!P0 IMAD.IADD R24, R24, 0x1, -R250.reuse ;  /* 0x0000000118188824 */ /* 0x100fe400078e0afa */
[----:B------:R-:W-:Y:S02]  /*1440*/  IMAD.MOV R3, RZ, RZ, -R3 ;  /* 0x000000ffff037224 */ /* 0x000fe400078e0a03 */
[--C-:B------:R-:W-:Y:S01]  /*1450*/  @!P6 IMAD.IADD R48, R48, 0x1, -R250.reuse ;  /* 0x000000013030e824 */ /* 0x100fe200078e0afa */
[C---:B------:R-:W-:Y:S01]  /*1460*/  ISETP.GT.U32.AND P6, PT, R250.reuse, R24, PT ;  /* 0x00000018fa00720c */ /* 0x040fe20003fc4070 */
[----:B------:R-:W-:Y:S02]  /*1470*/  @!P4 IMAD.IADD R163, R163, 0x1, -R250 ;  /* 0x00000001a3a3c824 */ /* 0x000fe400078e0afa */
[----:B------:R-:W-:Y:S02]  /*1480*/  IMAD R165, R250, R3, R165 ;  /* 0x00000003faa57224 */ /* 0x000fe400078e02a5 */
[----:B------:R-:W-:Y:S01]  /*1490*/  IMAD.HI.U32 R3, R0, R5, RZ ;  /* 0x0000000500037227 */ /* 0x000fe200078e00ff */
[----:B------:R-:W-:-:S03]  /*14a0*/  ISETP.GT.U32.AND P4, PT, R250, R163, PT ;  /* 0x000000a3fa00720c */ /* 0x000fc60003f84070 */
[----:B------:R-:W-:Y:S01]  /*14b0*/  @!P2 IMAD.MOV R42, RZ, RZ, -R42 ;  /* 0x000000ffff2aa224 */ /* 0x000fe200078e0a2a */
[----:B------:R-:W-:Y:S01]  /*14c0*/  ISETP.GT.U32.AND P2, PT, R250, R46, PT ;  /* 0x0000002efa00720c */ /* 0x000fe20003f44070 */
[----:B------:R-:W-:Y:S02]  /*14d0*/  IMAD.MOV R3, RZ, RZ, -R3 ;  /* 0x000000ffff037224 */ /* 0x000fe400078e0a03 */
[----:B------:R-:W-:Y:S01]  /*14e0*/  @!P6 IMAD.IADD R24, R24, 0x1, -R250 ;  /* 0x000000011818e824 */ /* 0x000fe200078e0afa */
[----:B------:R1:W-:Y:S01]  /*14f0*/  STL [R1+0x1a48], R42 ;  /* 0x001a482a01007387 */ /* 0x0003e20000100800 */
[----:B------:R-:W-:Y:S02]  /*1500*/  IMAD R50, R250, R3, R5 ;  /* 0x00000003fa327224 */ /* 0x000fe400078e0205 */
[----:B------:R-:W-:Y:S01]  /*1510*/  @!P1 IMAD.MOV R222, RZ, RZ, -R222 ;  /* 0x000000ffffde9224 */ /* 0x000fe200078e0ade */
[----:B------:R-:W-:Y:S01]  /*1520*/  ISETP.GE.AND P1, PT, R10, RZ, PT ;  /* 0x000000ff0a00720c */ /* 0x000fe20003f26270 */
[--C-:B------:R-:W-:Y:S01]  /*1530*/  @!P4 IMAD.IADD R163, R163, 0x1, -R250.reuse ;  /* 0x00000001a3a3c824 */ /* 0x100fe200078e0afa */
[----:B------:R-:W-:Y:S01]  /*1540*/  ISETP.GT.U32.AND P6, PT, R250, R50, PT ;  /* 0x00000032fa00720c */ /* 0x000fe20003fc4070 */
[----:B------:R-:W-:Y:S01]  /*1550*/  IMAD.HI.U32 R5, R0, R167, RZ ;  /* 0x000000a700057227 */ /* 0x000fe200078e00ff */
[----:B------:R-:W-:Y:S01]  /*1560*/  LOP3.LUT R10, R2, 0x26, RZ, 0xfc, !PT ;  /* 0x00000026020a7812 */ /* 0x000fe200078efcff */
[----:B------:R-:W-:Y:S01]  /*1570*/  STL [R1+0x1a4c], R222 ;  /* 0x001a4cde01007387 */ /* 0x000fe20000100800 */
[----:B------:R-:W-:Y:S01]  /*1580*/  ISETP.GE.AND P4, PT, R12, RZ, PT ;  /* 0x000000ff0c00720c */ /* 0x000fe20003f86270 */
[----:B------:R-:W-:Y:S01]  /*1590*/  @!P2 IMAD.IADD R46, R46, 0x1, -R250 ;  /* 0x000000012e2ea824 */ /* 0x000fe200078e0afa */
[----:B------:R-:W-:Y:S01]  /*15a0*/  LOP3.LUT R12, R2, 0x28, RZ, 0xfc, !PT ;  /* 0x00000028020c7812 */ /* 0x000fe200078efcff */
[----:B------:R-:W-:Y:S01]  /*15b0*/  @!P3 IMAD.MOV R163, RZ, RZ, -R163 ;  /* 0x000000ffffa3b224 */ /* 0x000fe200078e0aa3 */
[----:B------:R-:W-:Y:S01]  /*15c0*/  IABS R9, R10 ;  /* 0x0000000a00097213 */ /* 0x000fe20000000000 */
[----:B------:R-:W-:Y:S01]  /*15d0*/  IMAD.MOV R5, RZ, RZ, -R5 ;  /* 0x000000ffff057224 */ /* 0x000fe200078e0a05 */
[C---:B------:R-:W-:Y:S01]  /*15e0*/  ISETP.GT.U32.AND P0, PT, R250.reuse, R46, PT ;  /* 0x0000002efa00720c */ /* 0x040fe20003f04070 */
[----:B------:R-:W-:Y:S01]  /*15f0*/  @!P1 IMAD.MOV R24, RZ, RZ, -R24 ;  /* 0x000000ffff189224 */ /* 0x000fe200078e0a18 */
[----:B------:R-:W-:Y:S01]  /*1600*/  ISETP.GT.U32.AND P3, PT, R250, R48, PT ;  /* 0x00000030fa00720c */ /* 0x000fe20003f64070 */
[----:B------:R-:W-:Y:S01]  /*1610*/  IMAD.HI.U32 R3, R0, R9, RZ ;  /* 0x0000000900037227 */ /* 0x000fe200078e00ff */
[----:B------:R-:W-:Y:S01]  /*1620*/  IABS R11, R12 ;  /* 0x0000000c000b7213 */ /* 0x000fe20000000000 */
[----:B------:R2:W-:Y:S01]  /*1630*/  STL [R1+0x30], R31 ;  /* 0x0000301f01007387 */ /* 0x0005e20000100800 */
[----:B------:R-:W-:Y:S01]  /*1640*/  ISETP.GE.AND P2, PT, R4, RZ, PT ;  /* 0x000000ff0400720c */ /* 0x000fe20003f46270 */
[----:B------:R-:W-:Y:S01]  /*1650*/  @!P6 IMAD.IADD R50, R50, 0x1, -R250 ;  /* 0x000000013232e824 */ /* 0x000fe200078e0afa */
[----:B-1----:R-:W-:Y:S01]  /*1660*/  LOP3.LUT R42, R2, 0x1fa, RZ, 0xfc, !PT ;  /* 0x000001fa022a7812 */ /* 0x002fe200078efcff */
[----:B------:R-:W-:Y:S01]  /*1670*/  IMAD.HI.U32 R4, R0, R11, RZ ;  /* 0x0000000b00047227 */ /* 0x000fe200078e00ff */
[----:B------:R1:W-:Y:S02]  /*1680*/  STL [R1+0x40], R8 ;  /* 0x0000400801007387 */ /* 0x0003e40000100800 */
[C---:B------:R-:W-:Y:S01]  /*1690*/  ISETP.GT.U32.AND P6, PT, R250.reuse, R50, PT ;  /* 0x00000032fa00720c */ /* 0x040fe20003fc4070 */
[----:B------:R-:W-:Y:S01]  /*16a0*/  IMAD.MOV R3, RZ, RZ, -R3 ;  /* 0x000000ffff037224 */ /* 0x000fe200078e0a03 */
[----:B------:R3:W-:Y:S01]  /*16b0*/  STL [R1+0x38], R42 ;  /* 0x0000382a01007387 */ /* 0x0007e20000100800 */
[----:B------:R-:W-:Y:S01]  /*16c0*/  IMAD.MOV R4, RZ, RZ, -R4 ;  /* 0x000000ffff047224 */ /* 0x000fe200078e0a04 */
[----:B--2---:R-:W-:Y:S01]  /*16d0*/  IABS R31, R29 ;  /* 0x0000001d001f7213 */ /* 0x004fe20000000000 */
[----:B------:R-:W-:Y:S01]  /*16e0*/  IMAD R224, R250, R3, R9 ;  /* 0x00000003fae07224 */ /* 0x000fe200078e0209 */
[----:B------:R-:W-:Y:S01]  /*16f0*/  LOP3.LUT R9, R2, 0x30, RZ, 0xfc, !PT ;  /* 0x0000003002097812 */ /* 0x000fe200078efcff */
[--C-:B------:R-:W-:Y:S01]  /*1700*/  @!P0 IMAD.IADD R46, R46, 0x1, -R250.reuse ;  /* 0x000000012e2e8824 */ /* 0x100fe200078e0afa */
[----:B------:R-:W-:Y:S01]  /*1710*/  ISETP.GT.U32.AND P0, PT, R250, R165, PT ;  /* 0x000000a5fa00720c */ /* 0x000fe20003f04070 */
[----:B------:R-:W-:Y:S01]  /*1720*/  @!P3 IMAD.IADD R48, R48, 0x1, -R250 ;  /* 0x000000013030b824 */ /* 0x000fe200078e0afa */
[C---:B------:R-:W-:Y:S01]  /*1730*/  ISETP.GT.U32.AND P1, PT, R250.reuse, R224, PT ;  /* 0x000000e0fa00720c */ /* 0x040fe20003f24070 */
[----:B------:R-:W-:Y:S01]  /*1740*/  IMAD R52, R250, R4, R11 ;  /* 0x00000004fa347224 */ /* 0x000fe200078e020b */
[----:B------:R-:W-:Y:S01]  /*1750*/  LOP3.LUT R4, R2, 0x2c, RZ, 0xfc, !PT ;  /* 0x0000002c02047812 */ /* 0x000fe200078efcff */
[----:B------:R-:W-:Y:S01]  /*1760*/  IMAD R167, R250, R5, R167 ;  /* 0x00000005faa77224 */ /* 0x000fe200078e02a7 */
[----:B------:R-:W-:Y:S01]  /*1770*/  ISETP.GE.AND P3, PT, R6, RZ, PT ;  /* 0x000000ff0600720c */ /* 0x000fe20003f66270 */
[----:B------:R-:W-:Y:S01]  /*1780*/  @!P4 IMAD.MOV R48, RZ, RZ, -R48 ;  /* 0x000000ffff30c224 */ /* 0x000fe200078e0a30 */
[----:B------:R-:W-:Y:S01]  /*1790*/  ISETP.GT.U32.AND P4, PT, R250, R52, PT ;  /* 0x00000034fa00720c */ /* 0x000fe20003f84070 */
[----:B------:R-:W-:Y:S01]  /*17a0*/  @!P6 IMAD.IADD R50, R50, 0x1, -R250 ;  /* 0x000000013232e824 */ /* 0x000fe200078e0afa */
[----:B------:R-:W-:Y:S01]  /*17b0*/  ISETP.GT.U32.AND P6, PT, R250, R167, PT ;  /* 0x000000a7fa00720c */ /* 0x000fe20003fc4070 */
[----:B------:R-:W-:Y:S01]  /*17c0*/  @!P5 IMAD.MOV R46, RZ, RZ, -R46 ;  /* 0x000000ffff2ed224 */ /* 0x000fe200078e0a2e */
[----:B------:R-:W-:Y:S01]  /*17d0*/  IABS R5, R4 ;  /* 0x0000000400057213 */ /* 0x000fe20000000000 */
[--C-:B------:R-:W-:Y:S01]  /*17e0*/  @!P0 IMAD.IADD R165, R165, 0x1, -R250.reuse ;  /* 0x00000001a5a58824 */ /* 0x100fe200078e0afa */
[----:B------:R-:W-:Y:S01]  /*17f0*/  LOP3.LUT R6, R2, 0x2e, RZ, 0xfc, !PT ;  /* 0x0000002e02067812 */ /* 0x000fe200078efcff */
[----:B------:R-:W-:Y:S01]  /*1800*/  @!P1 IMAD.IADD R224, R224, 0x1, -R250 ;  /* 0x00000001e0e09824 */ /* 0x000fe200078e0afa */
[----:B------:R-:W-:Y:S01]  /*1810*/  ISETP.GE.AND P0, PT, R10, RZ, PT ;  /* 0x000000ff0a00720c */ /* 0x000fe20003f06270 */
[----:B------:R-:W-:Y:S01]  /*1820*/  IMAD.HI.U32 R3, R0, R5, RZ ;  /* 0x0000000500037227 */ /* 0x000fe200078e00ff */
[----:B------:R-:W-:-:S02]  /*1830*/  ISETP.GT.U32.AND P5, PT, R250, R165, PT ;  /* 0x000000a5fa00720c */ /* 0x000fc40003fa4070 */
[----:B------:R-:W-:Y:S01]  /*1840*/  IABS R23, R6 ;  /* 0x0000000600177213 */ /* 0x000fe20000000000 */
[--C-:B------:R-:W-:Y:S01]  /*1850*/  @!P4 IMAD.IADD R52, R52, 0x1, -R250.reuse ;  /* 0x000000013434c824 */ /* 0x100fe200078e0afa */
[----:B------:R-:W-:Y:S01]  /*1860*/  ISETP.GT.U32.AND P4, PT, R250, R224, PT ;  /* 0x000000e0fa00720c */ /* 0x000fe20003f84070 */
[--C-:B------:R-:W-:Y:S01]  /*1870*/  @!P6 IMAD.IADD R167, R167, 0x1, -R250.reuse ;  /* 0x00000001a7a7e824 */ /* 0x100fe200078e0afa */
[----:B------:R-:W-:Y:S01]  /*1880*/  LOP3.LUT R10, R2, 0x32, RZ, 0xfc, !PT ;  /* 0x00000032020a7812 */ /* 0x000fe200078efcff */
[----:B------:R-:W-:Y:S01]  /*1890*/  IMAD.MOV R54, RZ, RZ, -R3 ;  /* 0x000000ffff367224 */ /* 0x000fe200078e0a03 */
[----:B------:R-:W-:Y:S01]  /*18a0*/  ISETP.GT.U32.AND P6, PT, R250, R52, PT ;  /* 0x00000034fa00720c */ /* 0x000fe20003fc4070 */
[----:B------:R-:W-:Y:S01]  /*18b0*/  IMAD.HI.U32 R3, R0, R23, RZ ;  /* 0x0000001700037227 */ /* 0x000fe200078e00ff */
[----:B------:R-:W-:Y:S02]  /*18c0*/  LOP3.LUT R11, R2, 0x34, RZ, 0xfc, !PT ;  /* 0x00000034020b7812 */ /* 0x000fe400078efcff */
[----:B------:R-:W-:Y:S01]  /*18d0*/  IABS R169, R10 ;  /* 0x0000000a00a97213 */ /* 0x000fe20000000000 */
[----:B------:R-:W-:Y:S01]  /*18e0*/  IMAD R54, R250, R54, R5 ;  /* 0x00000036fa367224 */ /* 0x000fe200078e0205 */
[----:B------:R-:W-:Y:S01]  /*18f0*/  IABS R5, R9 ;  /* 0x0000000900057213 */ /* 0x000fe20000000000 */
[----:B------:R-:W-:Y:S01]  /*1900*/  IMAD.MOV R3, RZ, RZ, -R3 ;  /* 0x000000ffff037224 */ /* 0x000fe200078e0a03 */
[----:B------:R-:W-:Y:S01]  /*1910*/  ISETP.GE.AND P1, PT, R13, RZ, PT ;  /* 0x000000ff0d00720c */ /* 0x000fe20003f26270 */
[--C-:B------:R-:W-:Y:S01]  /*1920*/  @!P5 IMAD.IADD R165, R165, 0x1, -R250.reuse ;  /* 0x00000001a5a5d824 */ /* 0x100fe200078e0afa */
[----:B------:R-:W-:Y:S01]  /*1930*/  ISETP.GE.AND P5, PT, R12, RZ, PT ;  /* 0x000000ff0c00720c */ /* 0x000fe20003fa6270 */
[--C-:B------:R-:W-:Y:S01]  /*1940*/  @!P4 IMAD.IADD R224, R224, 0x1, -R250.reuse ;  /* 0x00000001e0e0c824 */ /* 0x100fe200078e0afa */
[C---:B------:R-:W-:Y:S01]  /*1950*/  ISETP.GT.U32.AND P4, PT, R250.reuse, R54, PT ;  /* 0x00000036fa00720c */ /* 0x040fe20003f84070 */
[----:B------:R-:W-:Y:S01]  /*1960*/  IMAD R23, R250, R3, R23 ;  /* 0x00000003fa177224 */ /* 0x000fe200078e0217 */
[----:B------:R-:W-:Y:S01]  /*1970*/  LOP3.LUT R13, R2, 0x44, RZ, 0xfc, !PT ;  /* 0x00000044020d7812 */ /* 0x000fe200078efcff */
[----:B------:R-:W-:Y:S01]  /*1980*/  @!P2 IMAD.MOV R165, RZ, RZ, -R165 ;  /* 0x000000ffffa5a224 */ /* 0x000fe200078e0aa5 */
[----:B------:R-:W-:Y:S01]  /*1990*/  ISETP.GT.U32.AND P2, PT, R250, R167, PT ;  /* 0x000000a7fa00720c */ /* 0x000fe20003f44070 */
[----:B------:R-:W-:Y:S01]  /*19a0*/  @!P6 IMAD.IADD R52, R52, 0x1, -R250 ;  /* 0x000000013434e824 */ /* 0x000fe200078e0afa */
[----:B------:R-:W-:Y:S01]  /*19b0*/  ISETP.GT.U32.AND P6, PT, R250, R23, PT ;  /* 0x00000017fa00720c */ /* 0x000fe20003fc4070 */
[----:B------:R-:W-:Y:S01]  /*19c0*/  IMAD.HI.U32 R3, R0, R5, RZ ;  /* 0x0000000500037227 */ /* 0x000fe200078e00ff */
[----:B------:R-:W-:-:S02]  /*19d0*/  LOP3.LUT R12, R2, 0x42, RZ, 0xfc, !PT ;  /* 0x00000042020c7812 */ /* 0x000fc400078efcff */
[----:B------:R-:W-:Y:S01]  /*19e0*/  IABS R222, R42 ;  /* 0x0000002a00de7213 */ /* 0x000fe20000000000 */
[----:B------:R-:W-:Y:S01]  /*19f0*/  IMAD.MOV R56, RZ, RZ, -R3 ;  /* 0x000000ffff387224 */ /* 0x000fe200078e0a03 */
[----:B------:R-:W-:Y:S01]  /*1a00*/  IABS R173, R12 ;  /* 0x0000000c00ad7213 */ /* 0x000fe20000000000 */
[----:B------:R-:W-:Y:S01]  /*1a10*/  @!P4 IMAD.IADD R54, R54, 0x1, -R250 ;  /* 0x000000013636c824 */ /* 0x000fe200078e0afa */
[----:B------:R-:W-:Y:S01]  /*1a20*/  ISETP.GE.AND P4, PT, R6, RZ, PT ;  /* 0x000000ff0600720c */ /* 0x000fe20003f86270 */
[----:B------:R-:W-:Y:S01]  /*1a30*/  IMAD.HI.U32 R3, R0, R169, RZ ;  /* 0x000000a900037227 */ /* 0x000fe200078e00ff */
[----:B------:R-:W-:-:S03]  /*1a40*/  LOP3.LUT R6, R2, 0x36, RZ, 0xfc, !PT ;  /* 0x0000003602067812 */ /* 0x000fc600078efcff */
[--C-:B------:R-:W-:Y:S01]  /*1a50*/  @!P2 IMAD.IADD R167, R167, 0x1, -R250.reuse ;  /* 0x00000001a7a7a824 */ /* 0x100fe200078e0afa */
[----:B------:R-:W-:Y:S01]  /*1a60*/  ISETP.GE.AND P2, PT, R4, RZ, PT ;  /* 0x000000ff0400720c */ /* 0x000fe20003f46270 */
[----:B------:R-:W-:Y:S01]  /*1a70*/  @!P6 IMAD.IADD R23, R23, 0x1, -R250 ;  /* 0x000000011717e824 */ /* 0x000fe200078e0afa */
[----:B------:R-:W-:Y:S01]  /*1a80*/  IABS R4, R11 ;  /* 0x0000000b00047213 */ /* 0x000fe20000000000 */
[C---:B------:R-:W-:Y:S01]  /*1a90*/  IMAD R56, R250.reuse, R56, R5 ;  /* 0x00000038fa387224 */ /* 0x040fe200078e0205 */
[C---:B------:R-:W-:Y:S01]  /*1aa0*/  ISETP.GT.U32.AND P6, PT, R250.reuse, R54, PT ;  /* 0x00000036fa00720c */ /* 0x040fe20003fc4070 */
[----:B------:R-:W-:Y:S02]  /*1ab0*/  @!P3 IMAD.MOV R50, RZ, RZ, -R50 ;  /* 0x000000ffff32b224 */ /* 0x000fe400078e0a32 */
[----:B------:R-:W-:Y:S01]  /*1ac0*/  IMAD.MOV.U32 R5, RZ, RZ, R4 ;  /* 0x000000ffff057224 */ /* 0x000fe200078e0004 */
[----:B------:R-:W-:Y:S01]  /*1ad0*/  ISETP.GT.U32.AND P3, PT, R250, R56, PT ;  /* 0x00000038fa00720c */ /* 0x000fe20003f64070 */
[----:B------:R-:W-:-:S02]  /*1ae0*/  IMAD.MOV R4, RZ, RZ, -R3 ;  /* 0x000000ffff047224 */ /* 0x000fc400078e0a03 */
[----:B------:R-:W-:Y:S01]  /*1af0*/  @!P0 IMAD.MOV R224, RZ, RZ, -R224 ;  /* 0x000000ffffe08224 */ /* 0x000fe200078e0ae0 */
[C---:B------:R-:W-:Y:S01]  /*1b00*/  ISETP.GT.U32.AND P0, PT, R250.reuse, R23, PT ;  /* 0x00000017fa00720c */ /* 0x040fe20003f04070 */
[----:B------:R-:W-:Y:S01]  /*1b10*/  IMAD R169, R250, R4, R169 ;  /* 0x00000004faa97224 */ /* 0x000fe200078e02a9 */
[----:B------:R-:W-:Y:S01]  /*1b20*/  IABS R4, R6 ;  /* 0x0000000600047213 */ /* 0x000fe20000000000 */
[----:B------:R-:W-:-:S04]  /*1b30*/  IMAD.HI.U32 R3, R0, R5, RZ ;  /* 0x0000000500037227 */ /* 0x000fc800078e00ff */
[--C-:B------:R-:W-:Y:S01]  /*1b40*/  @!P6 IMAD.IADD R54, R54, 0x1, -R250.reuse ;  /* 0x000000013636e824 */ /* 0x100fe200078e0afa */
[----:B------:R-:W-:Y:S01]  /*1b50*/  ISETP.GT.U32.AND P6, PT, R250, R169, PT ;  /* 0x000000a9fa00720c */ /* 0x000fe20003fc4070 */
[----:B------:R-:W-:Y:S02]  /*1b60*/  IMAD.MOV R3, RZ, RZ, -R3 ;  /* 0x000000ffff037224 */ /* 0x000fe400078e0a03 */
[--C-:B------:R-:W-:Y:S01]  /*1b70*/  @!P3 IMAD.IADD R56, R56, 0x1, -R250.reuse ;  /* 0x000000013838b824 */ /* 0x100fe200078e0afa */
[----:B------:R-:W-:Y:S01]  /*1b80*/  ISETP.GE.AND P3, PT, R6, RZ, PT ;  /* 0x000000ff0600720c */ /* 0x000fe20003f66270 */
[----:B------:R-:W-:Y:S01]  /*1b90*/  @!P0 IMAD.IADD R23, R23, 0x1, -R250 ;  /* 0x0000000117178824 */ /* 0x000fe200078e0afa */
[----:B------:R-:W-:Y:S01]  /*1ba0*/  LOP3.LUT R6, R2, 0x38, RZ, 0xfc, !PT ;  /* 0x0000003802067812 */ /* 0x000fe200078efcff */
[----:B------:R-:W-:Y:S01]  /*1bb0*/  IMAD R58, R250, R3, R5 ;  /* 0x00000003fa3a7224 */ /* 0x000fe200078e0205 */
[----:B------:R-:W-:Y:S01]  /*1bc0*/  ISETP.GE.AND P0, PT, R11, RZ, PT ;  /* 0x000000ff0b00720c */ /* 0x000fe20003f06270 */
[----:B------:R-:W-:Y:S01]  /*1bd0*/  IMAD.MOV.U32 R5, RZ, RZ, R4 ;  /* 0x000000ffff057224 */ /* 0x000fe200078e0004 */
[----:B------:R-:W-:Y:S01]  /*1be0*/  LOP3.LUT R11, R2, 0x3c, RZ, 0xfc, !PT ;  /* 0x0000003c020b7812 */ /* 0x000fe200078efcff */
[----:B------:R-:W-:Y:S01]  /*1bf0*/  @!P4 IMAD.MOV R23, RZ, RZ, -R23 ;  /* 0x000000ffff17c224 */ /* 0x000fe200078e0a17 */
[C---:B------:R-:W-:Y:S01]  /*1c00*/  ISETP.GT.U32.AND P4, PT, R250.reuse, R58, PT ;  /* 0x0000003afa00720c */ /* 0x040fe20003f84070 */
[----:B------:R-:W-:Y:S01]  /*1c10*/  @!P6 IMAD.IADD R169, R169, 0x1, -R250 ;  /* 0x00000001a9a9e824 */ /* 0x000fe200078e0afa */
[----:B------:R-:W-:Y:S01]  /*1c20*/  ISETP.GT.U32.AND P6, PT, R250, R56, PT ;  /* 0x00000038fa00720c */ /* 0x000fe20003fc4070 */
[----:B------:R-:W-:Y:S01]  /*1c30*/  IMAD.HI.U32 R3, R0, R5, RZ ;  /* 0x0000000500037227 */ /* 0x000fe200078e00ff */
[----:B------:R-:W-:-:S03]  /*1c40*/  IABS R4, R11 ;  /* 0x0000000b00047213 */ /* 0x000fc60000000000 */
[----:B------:R-:W-:Y:S01]  /*1c50*/  @!P5 IMAD.MOV R52, RZ, RZ, -R52 ;  /* 0x000000ffff34d224 */ /* 0x000fe200078e0a34 */
[----:B------:R-:W-:Y:S01]  /*1c60*/  ISETP.GE.AND P5, PT, R9, RZ, PT ;  /* 0x000000ff0900720c */ /* 0x000fe20003fa6270 */
[----:B------:R-:W-:Y:S01]  /*1c70*/  IMAD.MOV R3, RZ, RZ, -R3 ;  /* 0x000000ffff037224 */ /* 0x000fe200078e0a03 */
[----:B------:R-:W-:Y:S01]  /*1c80*/  IABS R9, R6 ;  /* 0x0000000600097213 */ /* 0x000fe20000000000 */
[----:B------:R-:W-:Y:S01]  /*1c90*/  @!P1 IMAD.MOV R167, RZ, RZ, -R167 ;  /* 0x000000ffffa79224 */ /* 0x000fe200078e0aa7 */
[----:B------:R-:W-:Y:S01]  /*1ca0*/  ISETP.GE.AND P1, PT, R10, RZ, PT ;  /* 0x000000ff0a00720c */ /* 0x000fe20003f26270 */
[----:B------:R-:W-:Y:S01]  /*1cb0*/  @!P2 IMAD.MOV R54, RZ, RZ, -R54 ;  /* 0x000000ffff36a224 */ /* 0x000fe200078e0a36 */
[----:B------:R-:W-:Y:S01]  /*1cc0*/  LOP3.LUT R10, R2, 0x3a, RZ, 0xfc, !PT ;  /* 0x0000003a020a7812 */ /* 0x000fe200078efcff */
[C---:B------:R-:W-:Y:S01]  /*1cd0*/  IMAD R226, R250.reuse, R3, R5 ;  /* 0x00000003fae27224 */ /* 0x040fe200078e0205 */
[----:B------:R-:W-:Y:S01]  /*1ce0*/  ISETP.GT.U32.AND P2, PT, R250, R169, PT ;  /* 0x000000a9fa00720c */ /* 0x000fe20003f44070 */
[--C-:B------:R-:W-:Y:S01]  /*1cf0*/  @!P6 IMAD.IADD R56, R56, 0x1, -R250.reuse ;  /* 0x000000013838e824 */ /* 0x100fe200078e0afa */
[----:B------:R-:W-:Y:S01]  /*1d00*/  IABS R171, R10 ;  /* 0x0000000a00ab7213 */ /* 0x000fe20000000000 */
[----:B------:R-:W-:Y:S01]  /*1d10*/  @!P4 IMAD.IADD R58, R58, 0x1, -R250 ;  /* 0x000000013a3ac824 */ /* 0x000fe200078e0afa */
[----:B------:R-:W-:Y:S01]  /*1d20*/  ISETP.GT.U32.AND P6, PT, R250, R226, PT ;  /* 0x000000e2fa00720c */ /* 0x000fe20003fc4070 */
[----:B------:R-:W-:Y:S01]  /*1d30*/  IMAD.HI.U32 R3, R0, R9, RZ ;  /* 0x0000000900037227 */ /* 0x000fe200078e00ff */
[----:B------:R-:W-:-:S02]  /*1d40*/  ISETP.GE.AND P4, PT, R10, RZ, PT ;  /* 0x000000ff0a00720c */ /* 0x000fc40003f86270 */
[----:B------:R-:W-:Y:S01]  /*1d50*/  LOP3.LUT R10, R2, 0x40, RZ, 0xfc, !PT ;  /* 0x00000040020a7812 */ /* 0x000fe200078efcff */
[----:B------:R-:W-:Y:S01]  /*1d60*/  @!P5 IMAD.MOV R56, RZ, RZ, -R56 ;  /* 0x000000ffff38d224 */ /* 0x000fe200078e0a38 */
[----:B------:R-:W-:Y:S01]  /*1d70*/  ISETP.GT.U32.AND P5, PT, R250, R58, PT ;  /* 0x0000003afa00720c */ /* 0x000fe20003fa4070 */
[----:B------:R-:W-:Y:S02]  /*1d80*/  IMAD.MOV.U32 R5, RZ, RZ, R4 ;  /* 0x000000ffff057224 */ /* 0x000fe400078e0004 */
[----:B------:R-:W-:-:S04]  /*1d90*/  IMAD.HI.U32 R4, R0, R171, RZ ;  /* 0x000000ab00047227 */ /* 0x000fc800078e00ff */
[----:B------:R-:W-:Y:S02]  /*1da0*/  IMAD.MOV R60, RZ, RZ, -R3 ;  /* 0x000000ffff3c7224 */ /* 0x000fe400078e0a03 */
[----:B------:R-:W-:Y:S01]  /*1db0*/  @!P2 IMAD.IADD R169, R169, 0x1, -R250 ;  /* 0x00000001a9a9a824 */ /* 0x000fe200078e0afa */
[----:B------:R-:W-:Y:S01]  /*1dc0*/  ISETP.GE.AND P2, PT, R6, RZ, PT ;  /* 0x000000ff0600720c */ /* 0x000fe20003f46270 */
[----:B------:R-:W-:Y:S01]  /*1dd0*/  IMAD.MOV R4, RZ, RZ, -R4 ;  /* 0x000000ffff047224 */ /* 0x000fe200078e0a04 */
[----:B------:R-:W-:Y:S01]  /*1de0*/  LOP3.LUT R6, R2, 0x3e, RZ, 0xfc, !PT ;  /* 0x0000003e02067812 */ /* 0x000fe200078efcff */
[C---:B------:R-:W-:Y:S01]  /*1df0*/  IMAD R60, R250.reuse, R60, R9 ;  /* 0x0000003cfa3c7224 */ /* 0x040fe200078e0209 */
[----:B------:R-:W-:Y:S01]  /*1e00*/  IABS R9, R13 ;  /* 0x0000000d00097213 */ /* 0x000fe20000000000 */
[----:B------:R-:W-:Y:S01]  /*1e10*/  IMAD R171, R250, R4, R171 ;  /* 0x00000004faab7224 */ /* 0x000fe200078e02ab */
[----:B------:R-:W-:Y:S01]  /*1e20*/  IABS R15, R6 ;  /* 0x00000006000f7213 */ /* 0x000fe20000000000 */
[----:B------:R-:W-:-:S02]  /*1e30*/  @!P6 IMAD.IADD R226, R226, 0x1, -R250 ;  /* 0x00000001e2e2e824 */ /* 0x000fc400078e0afa */
[----:B------:R-:W-:Y:S01]  /*1e40*/  @!P1 IMAD.MOV R169, RZ, RZ, -R169 ;  /* 0x000000ffffa99224 */ /* 0x000fe200078e0aa9 */
[----:B------:R-:W-:Y:S01]  /*1e50*/  ISETP.GT.U32.AND P1, PT, R250, R60, PT ;  /* 0x0000003cfa00720c */ /* 0x000fe20003f24070 */
[----:B------:R-:W-:Y:S01]  /*1e60*/  @!P5 IMAD.IADD R58, R58, 0x1, -R250 ;  /* 0x000000013a3ad824 */ /* 0x000fe200078e0afa */
[----:B------:R-:W-:Y:S01]  /*1e70*/  ISETP.GT.U32.AND P6, PT, R250, R226, PT ;  /* 0x000000e2fa00720c */ /* 0x000fe20003fc4070 */
[----:B------:R-:W-:Y:S01]  /*1e80*/  IMAD.HI.U32 R3, R0, R5, RZ ;  /* 0x0000000500037227 */ /* 0x000fe200078e00ff */
[----:B------:R-:W-:-:S03]  /*1e90*/  ISETP.GT.U32.AND P5, PT, R250, R171, PT ;  /* 0x000000abfa00720c */ /* 0x000fc60003fa4070 */
[----:B------:R-:W-:Y:S02]  /*1ea0*/  IMAD.MOV R3, RZ, RZ, -R3 ;  /* 0x000000ffff037224 */ /* 0x000fe400078e0a03 */
[----:B------:R-:W-:Y:S02]  /*1eb0*/  @!P0 IMAD.MOV R58, RZ, RZ, -R58 ;  /* 0x000000ffff3a8224 */ /* 0x000fe400078e0a3a */
[----:B------:R-:W-:Y:S01]  /*1ec0*/  IMAD R62, R250, R3, R5 ;  /* 0x00000003fa3e7224 */ /* 0x000fe200078e0205 */
[----:B------:R-:W-:Y:S01]  /*1ed0*/  IABS R5, R10 ;  /* 0x0000000a00057213 */ /* 0x000fe20000000000 */
[--C-:B------:R-:W-:Y:S01]  /*1ee0*/  @!P1 IMAD.IADD R60, R60, 0x1, -R250.reuse ;  /* 0x000000013c3c9824 */ /* 0x100fe200078e0afa */
[----:B------:R-:W-:Y:S01]  /*1ef0*/  ISETP.GE.AND P1, PT, R11, RZ, PT ;  /* 0x000000ff0b00720c */ /* 0x000fe20003f26270 */
[--C-:B------:R-:W-:Y:S01]  /*1f00*/  @!P6 IMAD.IADD R226, R226, 0x1, -R250.reuse ;  /* 0x00000001e2e2e824 */ /* 0x100fe200078e0afa */
[C---:B------:R-:W-:Y:S01]  /*1f10*/  ISETP.GT.U32.AND P6, PT, R250.reuse, R62, PT ;  /* 0x0000003efa00720c */ /* 0x040fe20003fc4070 */
[----:B------:R-:W-:Y:S01]  /*1f20*/  @!P5 IMAD.IADD R171, R171, 0x1, -R250 ;  /* 0x00000001ababd824 */ /* 0x000fe200078e0afa */
[----:B------:R-:W-:Y:S01]  /*1f30*/  ISETP.GT.U32.AND P5, PT, R250, R60, PT ;  /* 0x0000003cfa00720c */ /* 0x000fe20003fa4070 */
[----:B------:R-:W-:-:S04]  /*1f40*/  IMAD.HI.U32 R3, R0, R15, RZ ;  /* 0x0000000f00037227 */ /* 0x000fc800078e00ff */
[----:B------:R-:W-:Y:S02]  /*1f50*/  IMAD.MOV R3, RZ, RZ, -R3 ;  /* 0x000000ffff037224 */ /* 0x000fe400078e0a03 */
[----:B------:R-:W-:-:S04]  /*1f60*/  IMAD.HI.U32 R4, R0, R5, RZ ;  /* 0x0000000500047227 */ /* 0x000fc800078e00ff */
[----:B------:R-:W-:Y:S02]  /*1f70*/  IMAD R15, R250, R3, R15 ;  /* 0x00000003fa0f7224 */ /* 0x000fe400078e020f */
[--C-:B------:R-:W-:Y:S01]  /*1f80*/  @!P6 IMAD.IADD R62, R62, 0x1, -R250.reuse ;  /* 0x000000013e3ee824 */ /* 0x100fe200078e0afa */
[----:B------:R-:W-:Y:S01]  /*1f90*/  ISETP.GT.U32.AND P6, PT, R250, R171, PT ;  /* 0x000000abfa00720c */ /* 0x000fe20003fc4070 */
[----:B------:R-:W-:Y:S01]  /*1fa0*/  @!P5 IMAD.IADD R60, R60, 0x1, -R250 ;  /* 0x000000013c3cd824 */ /* 0x000fe200078e0afa */
[C---:B------:R-:W-:Y:S01]  /*1fb0*/  ISETP.GT.U32.AND P5, PT, R250.reuse, R15, PT ;  /* 0x0000000ffa00720c */ /* 0x040fe20003fa4070 */
[----:B------:R-:W-:Y:S01]  /*1fc0*/  IMAD.MOV R4, RZ, RZ, -R4 ;  /* 0x000000ffff047224 */ /* 0x000fe200078e0a04 */
[----:B------:R-:W-:Y:S01]  /*1fd0*/  ISETP.GT.U32.AND P0, PT, R250, R62, PT ;  /* 0x0000003efa00720c */ /* 0x000fe20003f04070 */
[----:B------:R-:W-:Y:S01]  /*1fe0*/  @!P3 IMAD.MOV R226, RZ, RZ, -R226 ;  /* 0x000000ffffe2b224 */ /* 0x000fe200078e0ae2 */
[----:B------:R-:W-:Y:S01]  /*1ff0*/  ISETP.GE.AND P3, PT, R6, RZ, PT ;  /* 0x000000ff0600720c */ /* 0x000fe20003f66270 */
[----:B------:R-:W-:Y:S01]  /*2000*/  IMAD R64, R250, R4, R5 ;  /* 0x00000004fa407224 */ /* 0x000fe200078e0205 */
[----:B------:R-:W-:Y:S01]  /*2010*/  LOP3.LUT R6, R2, 0x46, RZ, 0xfc, !PT ;  /* 0x0000004602067812 */ /* 0x000fe200078efcff */
[----:B------:R-:W-:-:S03]  /*2020*/  IMAD.HI.U32 R4, R0, R9, RZ ;  /* 0x0000000900047227 */ /* 0x000fc600078e00ff */
[----:B------:R-:W-:Y:S01]  /*2030*/  IABS R5, R6 ;  /* 0x0000000600057213 */ /* 0x000fe20000000000 */
[----:B------:R-:W-:Y:S02]  /*2040*/  IMAD.MOV R4, RZ, RZ, -R4 ;  /* 0x000000ffff047224 */ /* 0x000fe400078e0a04 */
[--C-:B------:R-:W-:Y:S01]  /*2050*/  @!P6 IMAD.IADD R171, R171, 0x1, -R250.reuse ;  /* 0x00000001ababe824 */ /* 0x100fe200078e0afa */
[C---:B------:R-:W-:Y:S01]  /*2060*/  ISETP.GT.U32.AND P6, PT, R250.reuse, R64, PT ;  /* 0x00000040fa00720c */ /* 0x040fe20003fc4070 */
[----:B------:R-:W-:Y:S01]  /*2070*/  IMAD R66, R250, R4, R9 ;  /* 0x00000004fa427224 */ /* 0x000fe200078e0209 */
[----:B------:R-:W-:Y:S01]  /*2080*/  LOP3.LUT R4, R2, 0x48, RZ, 0xfc, !PT ;  /* 0x0000004802047812 */ /* 0x000fe200078efcff */
[----:B------:R-:W-:Y:S02]  /*2090*/  @!P5 IMAD.IADD R15, R15, 0x1, -R250 ;  /* 0x000000010f0fd824 */ /* 0x000fe400078e0afa */
[----:B------:R-:W-:Y:S01]  /*20a0*/  @!P2 IMAD.MOV R60, RZ, RZ, -R60 ;  /* 0x000000ffff3ca224 */ /* 0x000fe200078e0a3c */
[----:B------:R-:W-:Y:S01]  /*20b0*/  IABS R9, R4 ;  /* 0x0000000400097213 */ /* 0x000fe20000000000 */
[----:B------:R-:W-:Y:S01]  /*20c0*/  @!P4 IMAD.MOV R171, RZ, RZ, -R171 ;  /* 0x000000ffffabc224 */ /* 0x000fe200078e0aab */
[----:B------:R-:W-:Y:S01]  /*20d0*/  ISETP.GT.U32.AND P2, PT, R250, R15, PT ;  /* 0x0000000ffa00720c */ /* 0x000fe20003f44070 */
[----:B------:R-:W-:Y:S01]  /*20e0*/  IMAD.HI.U32 R3, R0, R173, RZ ;  /* 0x000000ad00037227 */ /* 0x000fe200078e00ff */
[----:B------:R-:W-:-:S03]  /*20f0*/  ISETP.GT.U32.AND P4, PT, R250, R66, PT ;  /* 0x00000042fa00720c */ /* 0x000fc60003f84070 */
[----:B------:R-:W-:Y:S02]  /*2100*/  IMAD.MOV R3, RZ, RZ, -R3 ;  /* 0x000000ffff037224 */ /* 0x000fe400078e0a03 */
[--C-:B------:R-:W-:Y:S02]  /*2110*/  @!P6 IMAD.IADD R64, R64, 0x1, -R250.reuse ;  /* 0x000000014040e824 */ /* 0x100fe400078e0afa */
[----:B------:R-:W-:Y:S02]  /*2120*/  IMAD R173, R250, R3, R173 ;  /* 0x00000003faad7224 */ /* 0x000fe400078e02ad */
[----:B------:R-:W-:Y:S01]  /*2130*/  IMAD.HI.U32 R3, R0, R5, RZ ;  /* 0x0000000500037227 */ /* 0x000fe200078e00ff */
[C---:B------:R-:W-:Y:S02]  /*2140*/  ISETP.GT.U32.AND P6, PT, R250.reuse, R64, PT ;  /* 0x00000040fa00720c */ /* 0x040fe40003fc4070 */
[----:B------:R-:W-:Y:S01]  /*2150*/  ISETP.GT.U32.AND P5, PT, R250, R173, PT ;  /* 0x000000adfa00720c */ /* 0x000fe20003fa4070 */
[--C-:B------:R-:W-:Y:S01]  /*2160*/  @!P2 IMAD.IADD R15, R15, 0x1, -R250.reuse ;  /* 0x000000010f0fa824 */ /* 0x100fe200078e0afa */
[----:B------:R-:W-:Y:S01]  /*2170*/  ISETP.GE.AND P2, PT, R13, RZ, PT ;  /* 0x000000ff0d00720c */ /* 0x000fe20003f46270 */
[----:B------:R-:W-:Y:S01]  /*2180*/  @!P4 IMAD.IADD R66, R66, 0x1, -R250 ;  /* 0x000000014242c824 */ /* 0x000fe200078e0afa */
[----:B------:R-:W-:Y:S01]  /*2190*/  ISETP.GE.AND P4, PT, R6, RZ, PT ;  /* 0x000000ff0600720c */ /* 0x000fe20003f86270 */
[----:B------:R-:W-:Y:S01]  /*21a0*/  IMAD.MOV R3, RZ, RZ, -R3 ;  /* 0x000000ffff037224 */ /* 0x000fe200078e0a03 */
[----:B------:R-:W-:Y:S01]  /*21b0*/  LOP3.LUT R6, R2, 0x50, RZ, 0xfc, !PT ;  /* 0x0000005002067812 */ /* 0x000fe200078efcff */
[----:B------:R-:W-:Y:S01]  /*21c0*/  @!P3 IMAD.MOV R15, RZ, RZ, -R15 ;  /* 0x000000ffff0fb224 */ /* 0x000fe200078e0a0f */
[C---:B------:R-:W-:Y:S01]  /*21d0*/  ISETP.GT.U32.AND P3, PT, R250.reuse, R66, PT ;  /* 0x00000042fa00720c */ /* 0x040fe20003f64070 */
[----:B------:R-:W-:Y:S01]  /*21e0*/  IMAD R228, R250, R3, R5 ;  /* 0x00000003fae47224 */ /* 0x000fe200078e0205 */
[----:B------:R-:W-:Y:S01]  /*21f0*/  LOP3.LUT R5, R2, 0x4e, RZ, 0xfc, !PT ;  /* 0x0000004e02057812 */ /* 0x000fe200078efcff */
[----:B------:R-:W-:Y:S01]  /*2200*/  IMAD.HI.U32 R3, R0, R9, RZ ;  /* 0x0000000900037227 */ /* 0x000fe200078e00ff */
[----:B------:R-:W-:-:S02]  /*2210*/  IABS R13, R6 ;  /* 0x00000006000d7213 */ /* 0x000fc40000000000 */
[----:B------:R-:W-:Y:S01]  /*2220*/  IABS R11, R5 ;  /* 0x00000005000b7213 */ /* 0x000fe20000000000 */
[----:B------:R-:W-:Y:S02]  /*2230*/  IMAD.MOV R3, RZ, RZ, -R3 ;  /* 0x000000ffff037224 */ /* 0x000fe400078e0a03 */
[--C-:B------:R-:W-:Y:S01]  /*2240*/  @!P6 IMAD.IADD R64, R64, 0x1, -R250.reuse ;  /* 0x000000014040e824 */ /* 0x100fe200078e0afa */
[C---:B------:R-:W-:Y:S01]  /*2250*/  ISETP.GT.U32.AND P6, PT, R250.reuse, R228, PT ;  /* 0x000000e4fa00720c */ /* 0x040fe20003fc4070 */
[----:B------:R-:W-:Y:S01]  /*2260*/  IMAD R68, R250, R3, R9 ;  /* 0x00000003fa447224 */ /* 0x000fe200078e0209 */
[----:B------:R-:W-:Y:S01]  /*2270*/  LOP3.LUT R3, R2, 0x4a, RZ, 0xfc, !PT ;  /* 0x0000004a02037812 */ /* 0x000fe200078efcff */
[--C-:B------:R-:W-:Y:S02]  /*2280*/  @!P5 IMAD.IADD R173, R173, 0x1, -R250.reuse ;  /* 0x00000001adadd824 */ /* 0x100fe400078e0afa */
[--C-:B------:R-:W-:Y:S01]  /*2290*/  @!P3 IMAD.IADD R66, R66, 0x1, -R250.reuse ;  /* 0x000000014242b824 */ /* 0x100fe200078e0afa */
[----:B------:R-:W-:Y:S01]  /*22a0*/  ISETP.GT.U32.AND P3, PT, R250, R68, PT ;  /* 0x00000044fa00720c */ /* 0x000fe20003f64070 */
[----:B------:R-:W-:Y:S01]  /*22b0*/  @!P0 IMAD.IADD R62, R62, 0x1, -R250 ;  /* 0x000000013e3e8824 */ /* 0x000fe200078e0afa */
[----:B------:R-:W-:Y:S01]  /*22c0*/  ISETP.GT.U32.AND P5, PT, R250, R173, PT ;  /* 0x000000adfa00720c */ /* 0x000fe20003fa4070 */
[----:B------:R-:W-:Y:S01]  /*22d0*/  @!P2 IMAD.MOV R66, RZ, RZ, -R66 ;  /* 0x000000ffff42a224 */ /* 0x000fe200078e0a42 */
[----:B------:R-:W-:Y:S01]  /*22e0*/  ISETP.GE.AND P0, PT, R10, RZ, PT ;  /* 0x000000ff0a00720c */ /* 0x000fe20003f06270 */
[----:B------:R-:W-:Y:S01]  /*22f0*/  @!P1 IMAD.MOV R62, RZ, RZ, -R62 ;  /* 0x000000ffff3e9224 */ /* 0x000fe200078e0a3e */
[----:B------:R-:W-:Y:S01]  /*2300*/  ISETP.GE.AND P1, PT, R12, RZ, PT ;  /* 0x000000ff0c00720c */ /* 0x000fe20003f26270 */
[----:B------:R-:W-:Y:S01]  /*2310*/  @!P6 IMAD.IADD R228, R228, 0x1, -R250 ;  /* 0x00000001e4e4e824 */ /* 0x000fe200078e0afa */
[----:B------:R-:W-:-:S02]  /*2320*/  IABS R175, R3 ;  /* 0x0000000300af7213 */ /* 0x000fc40000000000 */
[----:B------:R-:W-:Y:S02]  /*2330*/  ISETP.GE.AND P2, PT, R5, RZ, PT ;  /* 0x000000ff0500720c */ /* 0x000fe40003f46270 */
[----:B------:R-:W-:Y:S01]  /*2340*/  ISETP.GT.U32.AND P6, PT, R250, R228, PT ;  /* 0x000000e4fa00720c */ /* 0x000fe20003fc4070 */
[--C-:B------:R-:W-:Y:S01]  /*2350*/  @!P3 IMAD.IADD R68, R68, 0x1, -R250.reuse ;  /* 0x000000014444b824 */ /* 0x100fe200078e0afa */
[----:B------:R-:W-:Y:S01]  /*2360*/  LOP3.LUT R10, R2, 0x52, RZ, 0xfc, !PT ;  /* 0x00000052020a7812 */ /* 0x000fe200078efcff */
[----:B------:R-:W-:Y:S01]  /*2370*/  @!P5 IMAD.IADD R173, R173, 0x1, -R250 ;  /* 0x00000001adadd824 */ /* 0x000fe200078e0afa */
[----:B------:R-:W-:Y:S01]  /*2380*/  ISETP.GE.AND P5, PT, R4, RZ, PT ;  /* 0x000000ff0400720c */ /* 0x000fe20003fa6270 */
[----:B------:R-:W-:Y:S01]  /*2390*/  @!P0 IMAD.MOV R64, RZ, RZ, -R64 ;  /* 0x000000ffff408224 */ /* 0x000fe200078e0a40 */
[----:B------:R-:W-:Y:S01]  /*23a0*/  LOP3.LUT R4, R2, 0x4c, RZ, 0xfc, !PT ;  /* 0x0000004c02047812 */ /* 0x000fe200078efcff */
[----:B------:R-:W-:Y:S01]  /*23b0*/  @!P1 IMAD.MOV R173, RZ, RZ, -R173 ;  /* 0x000000ffffad9224 */ /* 0x000fe200078e0aad */
[----:B------:R-:W-:Y:S01]  /*23c0*/  ISETP.GE.AND P0, PT, R3, RZ, PT ;  /* 0x000000ff0300720c */ /* 0x000fe20003f06270 */
[----:B------:R-:W-:Y:S01]  /*23d0*/  IMAD.HI.U32 R3, R0, R175, RZ ;  /* 0x000000af00037227 */ /* 0x000fe200078e00ff */
[----:B------:R-:W-:-:S02]  /*23e0*/  ISETP.GT.U32.AND P3, PT, R250, R68, PT ;  /* 0x00000044fa00720c */ /* 0x000fc40003f64070 */
[----:B------:R-:W-:Y:S01]  /*23f0*/  ISETP.GE.AND P1, PT, R4, RZ, PT ;  /* 0x000000ff0400720c */ /* 0x000fe20003f26270 */
[----:B------:R-:W-:Y:S01]  /*2400*/  IMAD.MOV R5, RZ, RZ, -R3 ;  /* 0x000000ffff057224 */ /* 0x000fe200078e0a03 */
[----:B------:R-:W-:Y:S01]  /*2410*/  IABS R9, R4 ;  /* 0x0000000400097213 */ /* 0x000fe20000000000 */
[----:B------:R-:W-:Y:S01]  /*2420*/  IMAD.HI.U32 R4, R0, R11, RZ ;  /* 0x0000000b00047227 */ /* 0x000fe200078e00ff */
[----:B------:R-:W-:Y:S02]  /*2430*/  IABS R177, R10 ;  /* 0x0000000a00b17213 */ /* 0x000fe40000000000 */
[----:B------:R-:W-:Y:S01]  /*2440*/  LOP3.LUT R12, R2, 0x56, RZ, 0xfc, !PT ;  /* 0x00000056020c7812 */ /* 0x000fe200078efcff */
[----:B------:R-:W-:Y:S01]  /*2450*/  @!P6 IMAD.IADD R228, R228, 0x1, -R250 ;  /* 0x00000001e4e4e824 */ /* 0x000fe200078e0afa */
[----:B------:R-:W-:Y:S01]  /*2460*/  ISETP.GE.AND P6, PT, R6, RZ, PT ;  /* 0x000000ff0600720c */ /* 0x000fe20003fc6270 */
[----:B------:R-:W-:Y:S01]  /*2470*/  IMAD R175, R250, R5, R175 ;  /* 0x00000005faaf7224 */ /* 0x000fe200078e02af */
[----:B------:R-:W-:Y:S01]  /*2480*/  IABS R6, R12 ;  /* 0x0000000c00067213 */ /* 0x000fe20000000000 */
[----:B------:R-:W-:-:S02]  /*2490*/  IMAD.MOV R4, RZ, RZ, -R4 ;  /* 0x000000ffff047224 */ /* 0x000fc400078e0a04 */
[----:B------:R-:W-:Y:S01]  /*24a0*/  @!P4 IMAD.MOV R228, RZ, RZ, -R228 ;  /* 0x000000ffffe4c224 */ /* 0x000fe200078e0ae4 */
[----:B------:R-:W-:Y:S01]  /*24b0*/  ISETP.GT.U32.AND P4, PT, R250, R175, PT ;  /* 0x000000affa00720c */ /* 0x000fe20003f84070 */
[----:B------:R-:W-:Y:S02]  /*24c0*/  @!P3 IMAD.IADD R68, R68, 0x1, -R250 ;  /* 0x000000014444b824 */ /* 0x000fe400078e0afa */
[----:B------:R-:W-:Y:S01]  /*24d0*/  IMAD R22, R250, R4, R11 ;  /* 0x00000004fa167224 */ /* 0x000fe200078e020b */
[----:B------:R-:W-:Y:S01]  /*24e0*/  LOP3.LUT R11, R2, 0x54, RZ, 0xfc, !PT ;  /* 0x00000054020b7812 */ /* 0x000fe200078efcff */
[----:B------:R-:W-:Y:S02]  /*24f0*/  @!P5 IMAD.MOV R68, RZ, RZ, -R68 ;  /* 0x000000ffff44d224 */ /* 0x000fe400078e0a44 */
[----:B------:R-:W-:Y:S01]  /*2500*/  IMAD.HI.U32 R3, R0, R9, RZ ;  /* 0x0000000900037227 */ /* 0x000fe200078e00ff */
[----:B------:R-:W-:Y:S02]  /*2510*/  ISETP.GT.U32.AND P5, PT, R250, R22, PT ;  /* 0x00000016fa00720c */ /* 0x000fe40003fa4070 */
[----:B------:R-:W-:Y:S01]  /*2520*/  IABS R5, R11 ;  /* 0x0000000b00057213 */ /* 0x000fe20000000000 */
[----:B------:R-:W-:-:S02]  /*2530*/  IMAD.MOV R70, RZ, RZ, -R3 ;  /* 0x000000ffff467224 */ /* 0x000fc400078e0a03 */
[--C-:B------:R-:W-:Y:S02]  /*2540*/  @!P4 IMAD.IADD R175, R175, 0x1, -R250.reuse ;  /* 0x00000001afafc824 */ /* 0x100fe400078e0afa */
[----:B------:R-:W-:Y:S02]  /*2550*/  IMAD R70, R250, R70, R9 ;  /* 0x00000046fa467224 */ /* 0x000fe400078e0209 */
[----:B------:R-:W-:Y:S01]  /*2560*/  IMAD.HI.U32 R3, R0, R13, RZ ;  /* 0x0000000d00037227 */ /* 0x000fe200078e00ff */
[C---:B------:R-:W-:Y:S02]  /*2570*/  ISETP.GT.U32.AND P4, PT, R250.reuse, R175, PT ;  /* 0x000000affa00720c */ /* 0x040fe40003f84070 */
[----:B------:R-:W-:Y:S01]  /*2580*/  ISETP.GT.U32.AND P3, PT, R250, R70, PT ;  /* 0x00000046fa00720c */ /* 0x000fe20003f64070 */
[----:B------:R-:W-:Y:S02]  /*2590*/  @!P5 IMAD.IADD R22, R22, 0x1, -R250 ;  /* 0x000000011616d824 */ /* 0x000fe400078e0afa */
[----:B------:R-:W-:-:S02]  /*25a0*/  IMAD.MOV R3, RZ, RZ, -R3 ;  /* 0x000000ffff037224 */ /* 0x000fc400078e0a03 */
[----:B------:R-:W-:Y:S01]  /*25b0*/  IMAD.HI.U32 R4, R0, R5, RZ ;  /* 0x0000000500047227 */ /* 0x000fe200078e00ff */
[----:B------:R-:W-:-:S03]  /*25c0*/  ISETP.GT.U32.AND P5, PT, R250, R22, PT ;  /* 0x00000016fa00720c */ /* 0x000fc60003fa4070 */
[----:B------:R-:W-:Y:S01]  /*25d0*/  IMAD R72, R250, R3, R13 ;  /* 0x00000003fa487224 */ /* 0x000fe200078e020d */
[----:B------:R-:W-:Y:S01]  /*25e0*/  LOP3.LUT R13, R2, 0x58, RZ, 0xfc, !PT ;  /* 0x00000058020d7812 */ /* 0x000fe200078efcff */
[----:B------:R-:W-:Y:S02]  /*25f0*/  IMAD.MOV R4, RZ, RZ, -R4 ;  /* 0x000000ffff047224 */ /* 0x000fe400078e0a04 */
[--C-:B------:R-:W-:Y:S01]  /*2600*/  @!P3 IMAD.IADD R70, R70, 0x1, -R250.reuse ;  /* 0x000000014646b824 */ /* 0x100fe200078e0afa */
[----:B------:R-:W-:Y:S01]  /*2610*/  IABS R9, R13 ;  /* 0x0000000d00097213 */ /* 0x000fe20000000000 */
[--C-:B------:R-:W-:Y:S01]  /*2620*/  @!P4 IMAD.IADD R175, R175, 0x1, -R250.reuse ;  /* 0x00000001afafc824 */ /* 0x100fe200078e0afa */
[C---:B------:R-:W-:Y:S01]  /*2630*/  ISETP.GT.U32.AND P4, PT, R250.reuse, R72, PT ;  /* 0x00000048fa00720c */ /* 0x040fe20003f84070 */
[C---:B------:R-:W-:Y:S01]  /*2640*/  IMAD R74, R250.reuse, R4, R5 ;  /* 0x00000004fa4a7224 */ /* 0x040fe200078e0205 */
[----:B------:R-:W-:Y:S01]  /*2650*/  ISETP.GT.U32.AND P3, PT, R250, R70, PT ;  /* 0x00000046fa00720c */ /* 0x000fe20003f64070 */
[----:B------:R-:W-:-:S02]  /*2660*/  @!P5 IMAD.IADD R22, R22, 0x1, -R250 ;  /* 0x000000011616d824 */ /* 0x000fc400078e0afa */
[----:B------:R-:W-:Y:S01]  /*2670*/  IMAD.HI.U32 R3, R0, R177, RZ ;  /* 0x000000b100037227 */ /* 0x000fe200078e00ff */
[----:B------:R-:W-:-:S03]  /*2680*/  ISETP.GT.U32.AND P5, PT, R250, R74, PT ;  /* 0x0000004afa00720c */ /* 0x000fc60003fa4070 */
[----:B------:R-:W-:Y:S02]  /*2690*/  IMAD.MOV R3, RZ, RZ, -R3 ;  /* 0x000000ffff037224 */ /* 0x000fe400078e0a03 */
[----:B------:R-:W-:Y:S01]  /*26a0*/  IMAD.MOV.U32 R5, RZ, RZ, R6 ;  /* 0x000000ffff057224 */ /* 0x000fe200078e0006 */
[----:B------:R-:W-:Y:S01]  /*26b0*/  LOP3.LUT R6, R2, 0x5a, RZ, 0xfc, !PT ;  /* 0x0000005a02067812 */ /* 0x000fe200078efcff */
[----:B------:R-:W-:Y:S02]  /*26c0*/  IMAD R177, R250, R3, R177 ;  /* 0x00000003fab17224 */ /* 0x000fe400078e02b1 */
[--C-:B------:R-:W-:Y:S01]  /*26d0*/  @!P4 IMAD.IADD R72, R72, 0x1, -R250.reuse ;  /* 0x000000014848c824 */ /* 0x100fe200078e0afa */
[----:B------:R-:W-:Y:S01]  /*26e0*/  IABS R179, R6 ;  /* 0x0000000600b37213 */ /* 0x000fe20000000000 */
[----:B------:R-:W-:Y:S01]  /*26f0*/  IMAD.HI.U32 R3, R0, R5, RZ ;  /* 0x0000000500037227 */ /* 0x000fe200078e00ff */
[----:B------:R-:W-:Y:S02]  /*2700*/  ISETP.GE.AND P4, PT, R10, RZ, PT ;  /* 0x000000ff0a00720c */ /* 0x000fe40003f86270 */
[----:B------:R-:W-:Y:S01]  /*2710*/  LOP3.LUT R10, R2, 0x5e, RZ, 0xfc, !PT ;  /* 0x0000005e020a7812 */ /* 0x000fe200078efcff */
[--C-:B------:R-:W-:Y:S01]  /*2720*/  @!P3 IMAD.IADD R70, R70, 0x1, -R250.reuse ;  /* 0x000000014646b824 */ /* 0x100fe200078e0afa */
[C---:B------:R-:W-:Y:S01]  /*2730*/  ISETP.GT.U32.AND P3, PT, R250.reuse, R177, PT ;  /* 0x000000b1fa00720c */ /* 0x040fe20003f64070 */
[----:B------:R-:W-:Y:S01]  /*2740*/  @!P0 IMAD.MOV R175, RZ, RZ, -R175 ;  /* 0x000000ffffaf8224 */ /* 0x000fe200078e0aaf */
[----:B------:R-:W-:Y:S01]  /*2750*/  ISETP.GT.U32.AND P0, PT, R250, R72, PT ;  /* 0x00000048fa00720c */ /* 0x000fe20003f04070 */
[----:B------:R-:W-:-:S02]  /*2760*/  @!P5 IMAD.IADD R74, R74, 0x1, -R250 ;  /* 0x000000014a4ad824 */ /* 0x000fc400078e0afa */
[----:B------:R-:W-:Y:S02]  /*2770*/  IMAD.MOV R3, RZ, RZ, -R3 ;  /* 0x000000ffff037224 */ /* 0x000fe400078e0a03 */
[----:B------:R-:W-:Y:S01]  /*2780*/  IMAD.HI.U32 R4, R0, R9, RZ ;  /* 0x0000000900047227 */ /* 0x000fe200078e00ff */
[----:B------:R-:W-:-:S03]  /*2790*/  ISETP.GT.U32.AND P5, PT, R250, R74, PT ;  /* 0x0000004afa00720c */ /* 0x000fc60003fa4070 */
[----:B------:R-:W-:Y:S02]  /*27a0*/  IMAD R230, R250, R3, R5 ;  /* 0x00000003fae67224 */ /* 0x000fe400078e0205 */
[----:B------:R-:W-:-:S04]  /*27b0*/  IMAD.HI.U32 R3, R0, R179, RZ ;  /* 0x000000b300037227 */ /* 0x000fc800078e00ff */
[----:B------:R-:W-:Y:S02]  /*27c0*/  IMAD.MOV R4, RZ, RZ, -R4 ;  /* 0x000000ffff047224 */ /* 0x000fe400078e0a04 */
[----:B------:R-:W-:Y:S02]  /*27d0*/  IMAD.MOV R3, RZ, RZ, -R3 ;  /* 0x000000ffff037224 */ /* 0x000fe400078e0a03 */
[--C-:B------:R-:W-:Y:S01]  /*27e0*/  @!P3 IMAD.IADD R177, R177, 0x1, -R250.reuse ;  /* 0x00000001b1b1b824 */ /* 0x100fe200078e0afa */
[----:B------:R-:W-:Y:S01]  /*27f0*/  ISETP.GE.AND P3, PT, R11, RZ, PT ;  /* 0x000000ff0b00720c */ /* 0x000fe20003f66270 */
[----:B------:R-:W-:Y:S01]  /*2800*/  IMAD R76, R250, R4, R9 ;  /* 0x00000004fa4c7224 */ /* 0x000fe200078e0209 */
[----:B------:R-:W-:Y:S01]  /*2810*/  LOP3.LUT R4, R2, 0x5c, RZ, 0xfc, !PT ;  /* 0x0000005c02047812 */ /* 0x000fe200078efcff */
[----:B------:R-:W-:Y:S01]  /*2820*/  @!P0 IMAD.IADD R72, R72, 0x1, -R250 ;  /* 0x0000000148488824 */ /* 0x000fe200078e0afa */
[C---:B------:R-:W-:Y:S01]  /*2830*/  ISETP.GT.U32.AND P0, PT, R250.reuse, R230, PT ;  /* 0x000000e6fa00720c */ /* 0x040fe20003f04070 */
[C---:B------:R-:W-:Y:S01]  /*2840*/  IMAD R179, R250.reuse, R3, R179 ;  /* 0x00000003fab37224 */ /* 0x040fe200078e02b3 */
[----:B------:R-:W-:Y:S01]  /*2850*/  IABS R5, R4 ;  /* 0x0000000400057213 */ /* 0x000fe20000000000 */
[----:B------:R-:W-:Y:S01]  /*2860*/  @!P1 IMAD.MOV R70, RZ, RZ, -R70 ;  /* 0x000000ffff469224 */ /* 0x000fe200078e0a46 */
[C---:B------:R-:W-:Y:S01]  /*2870*/  ISETP.GT.U32.AND P1, PT, R250.reuse, R177, PT ;  /* 0x000000b1fa00720c */ /* 0x040fe20003f24070 */
[----:B------:R-:W-:Y:S01]  /*2880*/  @!P6 IMAD.MOV R72, RZ, RZ, -R72 ;  /* 0x000000ffff48e224 */ /* 0x000fe200078e0a48 */
[----:B------:R-:W-:Y:S01]  /*2890*/  ISETP.GT.U32.AND P6, PT, R250, R76, PT ;  /* 0x0000004cfa00720c */ /* 0x000fe20003fc4070 */
[----:B------:R-:W-:Y:S01]  /*28a0*/  @!P5 IMAD.IADD R74, R74, 0x1, -R250 ;  /* 0x000000014a4ad824 */ /* 0x000fe200078e0afa */
[----:B------:R-:W-:Y:S01]  /*28b0*/  ISETP.GT.U32.AND P5, PT, R250, R179, PT ;  /* 0x000000b3fa00720c */ /* 0x000fe20003fa4070 */
[----:B------:R-:W-:Y:S01]  /*28c0*/  IMAD.HI.U32 R3, R0, R5, RZ ;  /* 0x0000000500037227 */ /* 0x000fe200078e00ff */
[----:B------:R-:W-:-:S02]  /*28d0*/  IABS R9, R10 ;  /* 0x0000000a00097213 */ /* 0x000fc40000000000 */
[----:B------:R-:W-:Y:S01]  /*28e0*/  LOP3.LUT R11, R2, 0x62, RZ, 0xfc, !PT ;  /* 0x00000062020b7812 */ /* 0x000fe200078efcff */
[--C-:B------:R-:W-:Y:S01]  /*28f0*/  @!P0 IMAD.IADD R230, R230, 0x1, -R250.reuse ;  /* 0x00000001e6e68824 */ /* 0x100fe200078e0afa */
[----:B------:R-:W-:Y:S01]  /*2900*/  ISETP.GE.AND P0, PT, R6, RZ, PT ;  /* 0x000000ff0600720c */ /* 0x000fe20003f06270 */
[----:B------:R-:W-:Y:S01]  /*2910*/  IMAD.MOV R78, RZ, RZ, -R3 ;  /* 0x000000ffff4e7224 */ /* 0x000fe200078e0a03 */
[----:B------:R-:W-:Y:S01]  /*2920*/  LOP3.LUT R6, R2, 0x60, RZ, 0xfc, !PT ;  /* 0x0000006002067812 */ /* 0x000fe200078efcff */
[--C-:B------:R-:W-:Y:S01]  /*2930*/  @!P1 IMAD.IADD R177, R177, 0x1, -R250.reuse ;  /* 0x00000001b1b19824 */ /* 0x100fe200078e0afa */
[----:B------:R-:W-:Y:S01]  /*2940*/  IABS R181, R11 ;  /* 0x0000000b00b57213 */ /* 0x000fe20000000000 */
[--C-:B------:R-:W-:Y:S01]  /*2950*/  @!P6 IMAD.IADD R76, R76, 0x1, -R250.reuse ;  /* 0x000000014c4ce824 */ /* 0x100fe200078e0afa */
[C---:B------:R-:W-:Y:S01]  /*2960*/  ISETP.GT.U32.AND P6, PT, R250.reuse, R230, PT ;  /* 0x000000e6fa00720c */ /* 0x040fe20003fc4070 */
[----:B------:R-:W-:Y:S01]  /*2970*/  @!P5 IMAD.IADD R179, R179, 0x1, -R250 ;  /* 0x00000001b3b3d824 */ /* 0x000fe200078e0afa */
[----:B------:R-:W-:Y:S01]  /*2980*/  ISETP.GE.AND P1, PT, R13, RZ, PT ;  /* 0x000000ff0d00720c */ /* 0x000fe20003f26270 */
[----:B------:R-:W-:Y:S01]  /*2990*/  @!P4 IMAD.MOV R177, RZ, RZ, -R177 ;  /* 0x000000ffffb1c224 */ /* 0x000fe200078e0ab1 */
[----:B------:R-:W-:Y:S01]  /*29a0*/  ISETP.GT.U32.AND P5, PT, R250, R76, PT ;  /* 0x0000004cfa00720c */ /* 0x000fe20003fa4070 */
[----:B------:R-:W-:Y:S01]  /*29b0*/  IMAD.HI.U32 R3, R0, R9, RZ ;  /* 0x0000000900037227 */ /* 0x000fe200078e00ff */
[----:B------:R-:W-:-:S02]  /*29c0*/  ISETP.GT.U32.AND P4, PT, R250, R179, PT ;  /* 0x000000b3fa00720c */ /* 0x000fc40003f84070 */
[----:B------:R-:W-:Y:S01]  /*29d0*/  LOP3.LUT R13, R2, 0x72, RZ, 0xfc, !PT ;  /* 0x00000072020d7812 */ /* 0x000fe200078efcff */
[----:B------:R-:W-:Y:S01]  /*29e0*/  IMAD R78, R250, R78, R5 ;  /* 0x0000004efa4e7224 */ /* 0x000fe200078e0205 */
[----:B------:R-:W-:Y:S01]  /*29f0*/  IABS R5, R6 ;  /* 0x0000000600057213 */ /* 0x000fe20000000000 */
[----:B------:R-:W-:Y:S01]  /*2a00*/  IMAD.MOV R3, RZ, RZ, -R3 ;  /* 0x000000ffff037224 */ /* 0x000fe200078e0a03 */
[----:B------:R-:W-:Y:S01]  /*2a10*/  IABS R185, R13 ;  /* 0x0000000d00b97213 */ /* 0x000fe20000000000 */
[----:B------:R-:W-:Y:S01]  /*2a20*/  @!P6 IMAD.IADD R230, R230, 0x1, -R250 ;  /* 0x00000001e6e6e824 */ /* 0x000fe200078e0afa */
[C---:B------:R-:W-:Y:S01]  /*2a30*/  ISETP.GT.U32.AND P6, PT, R250.reuse, R78, PT ;  /* 0x0000004efa00720c */ /* 0x040fe20003fc4070 */
[----:B------:R-:W-:Y:S02]  /*2a40*/  IMAD R32, R250, R3, R9 ;  /* 0x00000003fa207224 */ /* 0x000fe400078e0209 */
[----:B------:R-:W-:-:S04]  /*2a50*/  IMAD.HI.U32 R3, R0, R5, RZ ;  /* 0x0000000500037227 */ /* 0x000fc800078e00ff */
[--C-:B------:R-:W-:Y:S01]  /*2a60*/  @!P4 IMAD.IADD R179, R179, 0x1, -R250.reuse ;  /* 0x00000001b3b3c824 */ /* 0x100fe200078e0afa */
[----:B------:R-:W-:Y:S01]  /*2a70*/  ISETP.GT.U32.AND P4, PT, R250, R32, PT ;  /* 0x00000020fa00720c */ /* 0x000fe20003f84070 */
[----:B------:R-:W-:Y:S01]  /*2a80*/  @!P5 IMAD.IADD R76, R76, 0x1, -R250 ;  /* 0x000000014c4cd824 */ /* 0x000fe200078e0afa */
[----:B------:R-:W-:Y:S01]  /*2a90*/  ISETP.GE.AND P5, PT, R4, RZ, PT ;  /* 0x000000ff0400720c */ /* 0x000fe20003fa6270 */
[----:B------:R-:W-:Y:S01]  /*2aa0*/  @!P2 IMAD.MOV R22, RZ, RZ, -R22 ;  /* 0x000000ffff16a224 */ /* 0x000fe200078e0a16 */
[----:B------:R-:W-:Y:S01]  /*2ab0*/  ISETP.GE.AND P2, PT, R12, RZ, PT ;  /* 0x000000ff0c00720c */ /* 0x000fe20003f46270 */
[----:B------:R-:W-:Y:S01]  /*2ac0*/  IMAD.HI.U32 R4, R0, R181, RZ ;  /* 0x000000b500047227 */ /* 0x000fe200078e00ff */
[----:B------:R-:W-:-:S03]  /*2ad0*/  LOP3.LUT R12, R2, 0x64, RZ, 0xfc, !PT ;  /* 0x00000064020c7812 */ /* 0x000fc600078efcff */
[----:B------:R-:W-:Y:S02]  /*2ae0*/  IMAD.MOV R3, RZ, RZ, -R3 ;  /* 0x000000ffff037224 */ /* 0x000fe400078e0a03 */
[----:B------:R-:W-:Y:S01]  /*2af0*/  @!P6 IMAD.IADD R78, R78, 0x1, -R250 ;  /* 0x000000014e4ee824 */ /* 0x000fe200078e0afa */
[----:B------:R-:W-:Y:S01]  /*2b00*/  ISETP.GE.AND P6, PT, R10, RZ, PT ;  /* 0x000000ff0a00720c */ /* 0x000fe20003fc6270 */
[----:B------:R-:W-:Y:S01]  /*2b10*/  IMAD.MOV R4, RZ, RZ, -R4 ;  /* 0x000000ffff047224 */ /* 0x000fe200078e0a04 */
[----:B------:R-:W-:Y:S01]  /*2b20*/  LOP3.LUT R10, R2, 0x66, RZ, 0xfc, !PT ;  /* 0x00000066020a7812 */ /* 0x000fe200078efcff */
[----:B------:R-:W-:Y:S01]  /*2b30*/  IMAD R80, R250, R3, R5 ;  /* 0x00000003fa507224 */ /* 0x000fe200078e0205 */
[----:B------:R-:W-:Y:S01]  /*2b40*/  IABS R5, R12 ;  /* 0x0000000c00057213 */ /* 0x000fe20000000000 */
[----:B------:R-:W-:Y:S01]  /*2b50*/  @!P4 IMAD.IADD R32, R32, 0x1, -R250 ;  /* 0x000000012020c824 */ /* 0x000fe200078e0afa */
[----:B------:R-:W-:Y:S01]  /*2b60*/  IABS R9, R10 ;  /* 0x0000000a00097213 */ /* 0x000fe20000000000 */
[----:B------:R-:W-:Y:S01]  /*2b70*/  @!P3 IMAD.MOV R74, RZ, RZ, -R74 ;  /* 0x000000ffff4ab224 */ /* 0x000fe200078e0a4a */
[C---:B------:R-:W-:Y:S01]  /*2b80*/  ISETP.GT.U32.AND P3, PT, R250.reuse, R78, PT ;  /* 0x0000004efa00720c */ /* 0x040fe20003f64070 */
[C---:B------:R-:W-:Y:S01]  /*2b90*/  IMAD R181, R250.reuse, R4, R181 ;  /* 0x00000004fab57224 */ /* 0x040fe200078e02b5 */
[----:B------:R-:W-:Y:S01]  /*2ba0*/  ISETP.GT.U32.AND P4, PT, R250, R32, PT ;  /* 0x00000020fa00720c */ /* 0x000fe20003f84070 */
[----:B------:R-:W-:-:S04]  /*2bb0*/  IMAD.HI.U32 R3, R0, R5, RZ ;  /* 0x0000000500037227 */ /* 0x000fc800078e00ff */
[----:B------:R-:W-:Y:S01]  /*2bc0*/  @!P1 IMAD.MOV R76, RZ, RZ, -R76 ;  /* 0x000000ffff4c9224 */ /* 0x000fe200078e0a4c */
[----:B------:R-:W-:Y:S01]  /*2bd0*/  ISETP.GT.U32.AND P1, PT, R250, R181, PT ;  /* 0x000000b5fa00720c */ /* 0x000fe20003f24070 */
[----:B------:R-:W-:-:S04]  /*2be0*/  IMAD.HI.U32 R4, R0, R9, RZ ;  /* 0x0000000900047227 */ /* 0x000fc800078e00ff */
[----:B------:R-:W-:Y:S02]  /*2bf0*/  IMAD.MOV R3, RZ, RZ, -R3 ;  /* 0x000000ffff037224 */ /* 0x000fe400078e0a03 */
[----:B------:R-:W-:Y:S01]  /*2c00*/  @!P2 IMAD.MOV R230, RZ, RZ, -R230 ;  /* 0x000000ffffe6a224 */ /* 0x000fe200078e0ae6 */
[----:B------:R-:W-:Y:S01]  /*2c10*/  ISETP.GT.U32.AND P2, PT, R250, R80, PT ;  /* 0x00000050fa00720c */ /* 0x000fe20003f44070 */
[----:B------:R-:W-:Y:S01]  /*2c20*/  @!P3 IMAD.IADD R78, R78, 0x1, -R250 ;  /* 0x000000014e4eb824 */ /* 0x000fe200078e0afa */
[----:B------:R-:W-:Y:S01]  /*2c30*/  ISETP.GE.AND P3, PT, R11, RZ, PT ;  /* 0x000000ff0b00720c */ /* 0x000fe20003f66270 */
[----:B------:R-:W-:Y:S02]  /*2c40*/  IMAD.MOV R4, RZ, RZ, -R4 ;  /* 0x000000ffff047224 */ /* 0x000fe400078e0a04 */
[----:B------:R-:W-:Y:S02]  /*2c50*/  IMAD R82, R250, R3, R5 ;  /* 0x00000003fa527224 */ /* 0x000fe400078e0205 */
[----:B------:R-:W-:Y:S01]  /*2c60*/  @!P4 IMAD.IADD R32, R32, 0x1, -R250 ;  /* 0x000000012020c824 */ /* 0x000fe200078e0afa */
[----:B------:R-:W-:Y:S01]  /*2c70*/  ISETP.GE.AND P4, PT, R12, RZ, PT ;  /* 0x000000ff0c00720c */ /* 0x000fe20003f86270 */
[----:B------:R-:W-:Y:S01]  /*2c80*/  IMAD R232, R250, R4, R9 ;  /* 0x00000004fae87224 */ /* 0x000fe200078e0209 */
[----:B------:R-:W-:Y:S01]  /*2c90*/  LOP3.LUT R4, R2, 0x68, RZ, 0xfc, !PT ;  /* 0x0000006802047812 */ /* 0x000fe200078efcff */
[----:B------:R-:W-:Y:S01]  /*2ca0*/  @!P5 IMAD.MOV R78, RZ, RZ, -R78 ;  /* 0x000000ffff4ed224 */ /* 0x000fe200078e0a4e */
[----:B------:R-:W-:Y:S01]  /*2cb0*/  ISETP.GT.U32.AND P5, PT, R250, R82, PT ;  /* 0x00000052fa00720c */ /* 0x000fe20003fa4070 */
[----:B------:R-:W-:Y:S01]  /*2cc0*/  @!P1 IMAD.IADD R181, R181, 0x1, -R250 ;  /* 0x00000001b5b59824 */ /* 0x000fe200078e0afa */
[----:B------:R-:W-:Y:S01]  /*2cd0*/  LOP3.LUT R9, R2, 0x6a, RZ, 0xfc, !PT ;  /* 0x0000006a02097812 */ /* 0x000fe200078efcff */
[----:B------:R-:W-:Y:S01]  /*2ce0*/  @!P6 IMAD.MOV R32, RZ, RZ, -R32 ;  /* 0x000000ffff20e224 */ /* 0x000fe200078e0a20 */
[----:B------:R-:W-:Y:S01]  /*2cf0*/  ISETP.GT.U32.AND P6, PT, R250, R232, PT ;  /* 0x000000e8fa00720c */ /* 0x000fe20003fc4070 */
[----:B------:R-:W-:Y:S01]  /*2d00*/  @!P2 IMAD.IADD R80, R80, 0x1, -R250 ;  /* 0x000000015050a824 */ /* 0x000fe200078e0afa */
[----:B------:R-:W-:Y:S01]  /*2d10*/  ISETP.GT.U32.AND P1, PT, R250, R181, PT ;  /* 0x000000b5fa00720c */ /* 0x000fe20003f24070 */
[----:B------:R-:W-:Y:S01]  /*2d20*/  @!P0 IMAD.MOV R179, RZ, RZ, -R179 ;  /* 0x000000ffffb38224 */ /* 0x000fe200078e0ab3 */
[----:B------:R-:W-:-:S02]  /*2d30*/  IABS R5, R4 ;  /* 0x0000000400057213 */ /* 0x000fc40000000000 */
[----:B------:R-:W-:Y:S02]  /*2d40*/  ISETP.GT.U32.AND P2, PT, R250, R80, PT ;  /* 0x00000050fa00720c */ /* 0x000fe40003f44070 */
[----:B------:R-:W-:Y:S01]  /*2d50*/  IABS R183, R9 ;  /* 0x0000000900b77213 */ /* 0x000fe20000000000 */
[--C-:B------:R-:W-:Y:S01]  /*2d60*/  @!P5 IMAD.IADD R82, R82, 0x1, -R250.reuse ;  /* 0x000000015252d824 */ /* 0x100fe200078e0afa */
[----:B------:R-:W-:Y:S01]  /*2d70*/  ISETP.GE.AND P0, PT, R6, RZ, PT ;  /* 0x000000ff0600720c */ /* 0x000fe20003f06270 */
[----:B------:R-:W-:Y:S01]  /*2d80*/  IMAD.HI.U32 R3, R0, R5, RZ ;  /* 0x0000000500037227 */ /* 0x000fe200078e00ff */
[----:B------:R-:W-:Y:S02]  /*2d90*/  LOP3.LUT R12, R2, 0x70, RZ, 0xfc, !PT ;  /* 0x00000070020c7812 */ /* 0x000fe400078efcff */
[----:B------:R-:W-:Y:S01]  /*2da0*/  ISETP.GT.U32.AND P5, PT, R250, R82, PT ;  /* 0x00000052fa00720c */ /* 0x000fe20003fa4070 */
[--C-:B------:R-:W-:Y:S01]  /*2db0*/  @!P6 IMAD.IADD R232, R232, 0x1, -R250.reuse ;  /* 0x00000001e8e8e824 */ /* 0x100fe200078e0afa */
[----:B------:R-:W-:Y:S01]  /*2dc0*/  IABS R11, R12 ;  /* 0x0000000c000b7213 */ /* 0x000fe20000000000 */
[----:B------:R-:W-:Y:S01]  /*2dd0*/  @!P1 IMAD.IADD R181, R181, 0x1, -R250 ;  /* 0x00000001b5b59824 */ /* 0x000fe200078e0afa */
[----:B------:R-:W-:Y:S01]  /*2de0*/  ISETP.GE.AND P1, PT, R4, RZ, PT ;  /* 0x000000ff0400720c */ /* 0x000fe20003f26270 */
[----:B------:R-:W-:Y:S01]  /*2df0*/  IMAD.HI.U32 R4, R0, R183, RZ ;  /* 0x000000b700047227 */ /* 0x000fe200078e00ff */
[----:B------:R-:W-:-:S03]  /*2e00*/  ISETP.GT.U32.AND P6, PT, R250, R232, PT ;  /* 0x000000e8fa00720c */ /* 0x000fc60003fc4070 */
[----:B------:R-:W-:Y:S02]  /*2e10*/  IMAD.MOV R3, RZ, RZ, -R3 ;  /* 0x000000ffff037224 */ /* 0x000fe400078e0a03 */
[----:B------:R-:W-:Y:S01]  /*2e20*/  @!P2 IMAD.IADD R80, R80, 0x1, -R250 ;  /* 0x000000015050a824 */ /* 0x000fe200078e0afa */
[----:B------:R-:W-:Y:S01]  /*2e30*/  ISETP.GE.AND P2, PT, R10, RZ, PT ;  /* 0x000000ff0a00720c */ /* 0x000fe20003f46270 */
[----:B------:R-:W-:Y:S01]  /*2e40*/  IMAD.MOV R4, RZ, RZ, -R4 ;  /* 0x000000ffff047224 */ /* 0x000fe200078e0a04 */
[----:B------:R-:W-:Y:S01]  /*2e50*/  LOP3.LUT R10, R2, 0x6c, RZ, 0xfc, !PT ;  /* 0x0000006c020a7812 */ /* 0x000fe200078efcff */
[C---:B------:R-:W-:Y:S02]  /*2e60*/  IMAD R84, R250.reuse, R3, R5 ;  /* 0x00000003fa547224 */ /* 0x040fe400078e0205 */
[----:B------:R-:W-:Y:S01]  /*2e70*/  IMAD R183, R250, R4, R183 ;  /* 0x00000004fab77224 */ /* 0x000fe200078e02b7 */
[----:B------:R-:W-:Y:S01]  /*2e80*/  IABS R6, R10 ;  /* 0x0000000a00067213 */ /* 0x000fe20000000000 */
[--C-:B------:R-:W-:Y:S01]  /*2e90*/  @!P5 IMAD.IADD R82, R82, 0x1, -R250.reuse ;  /* 0x000000015252d824 */ /* 0x100fe200078e0afa */
[----:B------:R-:W-:Y:S01]  /*2ea0*/  ISETP.GT.U32.AND P5, PT, R250, R84, PT ;  /* 0x00000054fa00720c */ /* 0x000fe20003fa4070 */
[----:B------:R-:W-:Y:S01]  /*2eb0*/  @!P6 IMAD.IADD R232, R232, 0x1, -R250 ;  /* 0x00000001e8e8e824 */ /* 0x000fe200078e0afa */
[----:B------:R-:W-:Y:S01]  /*2ec0*/  ISETP.GT.U32.AND P6, PT, R250, R183, PT ;  /* 0x000000b7fa00720c */ /* 0x000fe20003fc4070 */
[----:B------:R-:W-:Y:S01]  /*2ed0*/  IMAD.MOV.U32 R5, RZ, RZ, R6 ;  /* 0x000000ffff057224 */ /* 0x000fe200078e0006 */
[----:B------:R-:W-:Y:S01]  /*2ee0*/  LOP3.LUT R6, R2, 0x6e, RZ, 0xfc, !PT ;  /* 0x0000006e02067812 */ /* 0x000fe200078efcff */
[----:B------:R-:W-:Y:S01]  /*2ef0*/  @!P0 IMAD.MOV R80, RZ, RZ, -R80 ;  /* 0x000000ffff508224 */ /* 0x000fe200078e0a50 */
[----:B------:R-:W-:Y:S01]  /*2f00*/  ISETP.GE.AND P0, PT, R9, RZ, PT ;  /* 0x000000ff0900720c */ /* 0x000fe20003f06270 */
[----:B------:R-:W-:Y:S01]  /*2f10*/  IMAD.HI.U32 R3, R0, R5, RZ ;  /* 0x0000000500037227 */ /* 0x000fe200078e00ff */
[----:B------:R-:W-:-:S03]  /*2f20*/  IABS R9, R6 ;  /* 0x0000000600097213 */ /* 0x000fc60000000000 */
[----:B------:R-:W-:Y:S02]  /*2f30*/  IMAD.MOV R3, RZ, RZ, -R3 ;  /* 0x000000ffff037224 */ /* 0x000fe400078e0a03 */
[--C-:B------:R-:W-:Y:S02]  /*2f40*/  @!P5 IMAD.IADD R84, R84, 0x1, -R250.reuse ;  /* 0x000000015454d824 */ /* 0x100fe400078e0afa */
[----:B------:R-:W-:Y:S02]  /*2f50*/  @!P6 IMAD.IADD R183, R183, 0x1, -R250 ;  /* 0x00000001b7b7e824 */ /* 0x000fe400078e0afa */
[C---:B------:R-:W-:Y:S01]  /*2f60*/  IMAD R86, R250.reuse, R3, R5 ;  /* 0x00000003fa567224 */ /* 0x040fe200078e0205 */
[----:B------:R-:W-:Y:S01]  /*2f70*/  ISETP.GT.U32.AND P6, PT, R250, R84, PT ;  /* 0x00000054fa00720c */ /* 0x000fe20003fc4070 */
[----:B------:R-:W-:Y:S01]  /*2f80*/  IMAD.HI.U32 R3, R0, R9, RZ ;  /* 0x0000000900037227 */ /* 0x000fe200078e00ff */
[----:B------:R-:W-:Y:S02]  /*2f90*/  IABS R5, R14 ;  /* 0x0000000e00057213 */ /* 0x000fe40000000000 */
[----:B------:R-:W-:Y:S01]  /*2fa0*/  ISETP.GT.U32.AND P5, PT, R250, R86, PT ;  /* 0x00000056fa00720c */ /* 0x000fe20003fa4070 */
[----:B------:R-:W-:-:S02]  /*2fb0*/  IMAD.MOV R3, RZ, RZ, -R3 ;  /* 0x000000ffff037224 */ /* 0x000fc400078e0a03 */
[----:B------:R-:W-:Y:S01]  /*2fc0*/  @!P3 IMAD.MOV R181, RZ, RZ, -R181 ;  /* 0x000000ffffb5b224 */ /* 0x000fe200078e0ab5 */
[----:B------:R-:W-:Y:S01]  /*2fd0*/  ISETP.GE.AND P3, PT, R10, RZ, PT ;  /* 0x000000ff0a00720c */ /* 0x000fe20003f66270 */
[----:B------:R-:W-:Y:S02]  /*2fe0*/  IMAD R10, R250, R3, R9 ;  /* 0x00000003fa0a7224 */ /* 0x000fe400078e0209 */
[----:B------:R-:W-:-:S04]  /*2ff0*/  IMAD.HI.U32 R3, R0, R185, RZ ;  /* 0x000000b900037227 */ /* 0x000fc800078e00ff */
[----:B------:R-:W-:Y:S01]  /*3000*/  @!P6 IMAD.IADD R84, R84, 0x1, -R250 ;  /* 0x000000015454e824 */ /* 0x000fe200078e0afa */
[C---:B------:R-:W-:Y:S01]  /*3010*/  ISETP.GT.U32.AND P6, PT, R250.reuse, R10, PT ;  /* 0x0000000afa00720c */ /* 0x040fe20003fc4070 */
[----:B------:R-:W-:Y:S02]  /*3020*/  IMAD.MOV R3, RZ, RZ, -R3 ;  /* 0x000000ffff037224 */ /* 0x000fe400078e0a03 */
[----:B------:R-:W-:Y:S01]  /*3030*/  @!P4 IMAD.MOV R82, RZ, RZ, -R82 ;  /* 0x000000ffff52c224 */ /* 0x000fe200078e0a52 */
[C---:B------:R-:W-:Y:S01]  /*3040*/  ISETP.GT.U32.AND P4, PT, R250.reuse, R183, PT ;  /* 0x000000b7fa00720c */ /* 0x040fe20003f84070 */
[----:B------:R-:W-:Y:S02]  /*3050*/  IMAD R185, R250, R3, R185 ;  /* 0x00000003fab97224 */ /* 0x000fe400078e02b9 */
[----:B------:R-:W-:-:S04]  /*3060*/  IMAD.HI.U32 R4, R0, R11, RZ ;  /* 0x0000000b00047227 */ /* 0x000fc800078e00ff */
[----:B------:R-:W-:Y:S02]  /*3070*/  IMAD.MOV R4, RZ, RZ, -R4 ;  /* 0x000000ffff047224 */ /* 0x000fe400078e0a04 */
[----:B------:R-:W-:Y:S01]  /*3080*/  @!P6 IMAD.IADD R10, R10, 0x1, -R250 ;  /* 0x000000010a0ae824 */ /* 0x000fe200078e0afa */
[C---:B------:R-:W-:Y:S01]  /*3090*/  ISETP.GT.U32.AND P6, PT, R250.reuse, R185, PT ;  /* 0x000000b9fa00720c */ /* 0x040fe20003fc4070 */
[----:B------:R-:W-:Y:S01]  /*30a0*/  IMAD R88, R250, R4, R11 ;  /* 0x00000004fa587224 */ /* 0x000fe200078e020b */
[----:B------:R-:W-:Y:S01]  /*30b0*/  IABS R11, R16 ;  /* 0x00000010000b7213 */ /* 0x000fe20000000000 */
[----:B------:R-:W-:-:S04]  /*30c0*/  IMAD.HI.U32 R4, R0, R5, RZ ;  /* 0x0000000500047227 */ /* 0x000fc800078e00ff */
[----:B------:R-:W-:Y:S01]  /*30d0*/  @!P2 IMAD.MOV R232, RZ, RZ, -R232 ;  /* 0x000000ffffe8a224 */ /* 0x000fe200078e0ae8 */
[----:B------:R-:W-:Y:S01]  /*30e0*/  ISETP.GE.AND P2, PT, R6, RZ, PT ;  /* 0x000000ff0600720c */ /* 0x000fe20003f46270 */
[----:B------:R-:W-:Y:S01]  /*30f0*/  IMAD.MOV R4, RZ, RZ, -R4 ;  /* 0x000000ffff047224 */ /* 0x000fe200078e0a04 */
[----:B------:R-:W-:Y:S01]  /*3100*/  LOP3.LUT R6, R2, 0x76, RZ, 0xfc, !PT ;  /* 0x0000007602067812 */ /* 0x000fe200078efcff */
[--C-:B------:R-:W-:Y:S01]  /*3110*/  @!P4 IMAD.IADD R183, R183, 0x1, -R250.reuse ;  /* 0x00000001b7b7c824 */ /* 0x100fe200078e0afa */
[----:B------:R-:W-:Y:S01]  /*3120*/  ISETP.GE.AND P4, PT, R12, RZ, PT ;  /* 0x000000ff0c00720c */ /* 0x000fe20003f86270 */
[C---:B------:R-:W-:Y:S01]  /*3130*/  IMAD R90, R250.reuse, R4, R5 ;  /* 0x00000004fa5a7224 */ /* 0x040fe200078e0205 */
[----:B------:R-:W-:Y:S01]  /*3140*/  IABS R5, R6 ;  /* 0x0000000600057213 */ /* 0x000fe20000000000 */
[----:B------:R-:W-:Y:S01]  /*3150*/  @!P0 IMAD.MOV R183, RZ, RZ, -R183 ;  /* 0x000000ffffb78224 */ /* 0x000fe200078e0ab7 */
[----:B------:R-:W-:Y:S01]  /*3160*/  ISETP.GT.U32.AND P0, PT, R250, R10, PT ;  /* 0x0000000afa00720c */ /* 0x000fe20003f04070 */
[--C-:B------:R-:W-:Y:S01]  /*3170*/  @!P6 IMAD.IADD R185, R185, 0x1, -R250.reuse ;  /* 0x00000001b9b9e824 */ /* 0x100fe200078e0afa */
[----:B------:R-:W-:Y:S01]  /*3180*/  LOP3.LUT R12, R2, 0x78, RZ, 0xfc, !PT ;  /* 0x00000078020c7812 */ /* 0x000fe200078efcff */
[----:B------:R-:W-:-:S02]  /*3190*/  @!P5 IMAD.IADD R86, R86, 0x1, -R250 ;  /* 0x000000015656d824 */ /* 0x000fc400078e0afa */
[----:B------:R-:W-:Y:S01]  /*31a0*/  @!P1 IMAD.MOV R84, RZ, RZ, -R84 ;  /* 0x000000ffff549224 */ /* 0x000fe200078e0a54 */
[----:B------:R-:W-:Y:S01]  /*31b0*/  ISETP.GT.U32.AND P6, PT, R250, R185, PT ;  /* 0x000000b9fa00720c */ /* 0x000fe20003fc4070 */
[----:B------:R-:W-:Y:S01]  /*31c0*/  IMAD.HI.U32 R3, R0, R5, RZ ;  /* 0x0000000500037227 */ /* 0x000fe200078e00ff */
[C---:B------:R-:W-:Y:S02]  /*31d0*/  ISETP.GT.U32.AND P5, PT, R250.reuse, R86, PT ;  /* 0x00000056fa00720c */ /* 0x040fe40003fa4070 */
[----:B------:R-:W-:Y:S01]  /*31e0*/  ISETP.GT.U32.AND P1, PT, R250, R88, PT ;  /* 0x00000058fa00720c */ /* 0x000fe20003f24070 */
[----:B------:R-:W-:Y:S01]  /*31f0*/  IMAD.MOV R3, RZ, RZ, -R3 ;  /* 0x000000ffff037224 */ /* 0x000fe200078e0a03 */
[----:B------:R-:W-:Y:S01]  /*3200*/  IABS R9, R12 ;  /* 0x0000000c00097213 */ /* 0x000fe20000000000 */
[----:B------:R-:W-:Y:S01]  /*3210*/  @!P0 IMAD.IADD R10, R10, 0x1, -R250 ;  /* 0x000000010a0a8824 */ /* 0x000fe200078e0afa */
[C---:B------:R-:W-:Y:S01]  /*3220*/  ISETP.GT.U32.AND P0, PT, R250.reuse, R90, PT ;  /* 0x0000005afa00720c */ /* 0x040fe20003f04070 */
[----:B------:R-:W-:-:S02]  /*3230*/  IMAD R234, R250, R3, R5 ;  /* 0x00000003faea7224 */ /* 0x000fc400078e0205 */
[----:B------:R-:W-:-:S04]  /*3240*/  IMAD.HI.U32 R3, R0, R9, RZ ;  /* 0x0000000900037227 */ /* 0x000fc800078e00ff */
[--C-:B------:R-:W-:Y:S01]  /*3250*/  @!P6 IMAD.IADD R185, R185, 0x1, -R250.reuse ;  /* 0x00000001b9b9e824 */ /* 0x100fe200078e0afa */
[----:B------:R-:W-:Y:S01]  /*3260*/  ISETP.GT.U32.AND P6, PT, R250, R234, PT ;  /* 0x000000eafa00720c */ /* 0x000fe20003fc4070 */
[--C-:B------:R-:W-:Y:S01]  /*3270*/  @!P5 IMAD.IADD R86, R86, 0x1, -R250.reuse ;  /* 0x000000015656d824 */ /* 0x100fe200078e0afa */
[----:B------:R-:W-:Y:S01]  /*3280*/  ISETP.GE.AND P5, PT, R13, RZ, PT ;  /* 0x000000ff0d00720c */ /* 0x000fe20003fa6270 */
[--C-:B------:R-:W-:Y:S01]  /*3290*/  @!P1 IMAD.IADD R88, R88, 0x1, -R250.reuse ;  /* 0x0000000158589824 */ /* 0x100fe200078e0afa */
[----:B------:R-:W-:Y:S01]  /*32a0*/  LOP3.LUT R13, R2, 0x7a, RZ, 0xfc, !PT ;  /* 0x0000007a020d7812 */ /* 0x000fe200078efcff */
[--C-:B------:R-:W-:Y:S01]  /*32b0*/  @!P0 IMAD.IADD R90, R90, 0x1, -R250.reuse ;  /* 0x000000015a5a8824 */ /* 0x100fe200078e0afa */
[----:B------:R-:W-:Y:S01]  /*32c0*/  ISETP.GE.AND P0, PT, R6, RZ, PT ;  /* 0x000000ff0600720c */ /* 0x000fe20003f06270 */
[----:B------:R-:W-:Y:S01]  /*32d0*/  IMAD.HI.U32 R5, R0, R11, RZ ;  /* 0x0000000b00057227 */ /* 0x000fe200078e00ff */
[----:B------:R-:W-:Y:S02]  /*32e0*/  ISETP.GT.U32.AND P1, PT, R250, R88, PT ;  /* 0x00000058fa00720c */ /* 0x000fe40003f24070 */
[----:B------:R-:W-:Y:S01]  /*32f0*/  IABS R187, R13 ;  /* 0x0000000d00bb7213 */ /* 0x000fe20000000000 */
[----:B------:R-:W-:Y:S01]  /*3300*/  IMAD.MOV R3, RZ, RZ, -R3 ;  /* 0x000000ffff037224 */ /* 0x000fe200078e0a03 */
[----:B------:R-:W-:Y:S01]  /*3310*/  LOP3.LUT R6, R2, 0x7e, RZ, 0xfc, !PT ;  /* 0x0000007e02067812 */ /* 0x000fe200078efcff */
[----:B------:R-:W-:Y:S01]  /*3320*/  @!P6 IMAD.IADD R234, R234, 0x1, -R250 ;  /* 0x00000001eaeae824 */ /* 0x000fe200078e0afa */
[----:B------:R-:W-:Y:S01]  /*3330*/  ISETP.GT.U32.AND P6, PT, R250, R90, PT ;  /* 0x0000005afa00720c */ /* 0x000fe20003fc4070 */
[----:B------:R-:W-:Y:S01]  /*3340*/  IMAD.HI.U32 R4, R0, R187, RZ ;  /* 0x000000bb00047227 */ /* 0x000fe200078e00ff */
[----:B------:R-:W-:-:S03]  /*3350*/  IABS R17, R6 ;  /* 0x0000000600117213 */ /* 0x000fc60000000000 */
[----:B------:R-:W-:Y:S02]  /*3360*/  IMAD.MOV R4, RZ, RZ, -R4 ;  /* 0x000000ffff047224 */ /* 0x000fe400078e0a04 */
[----:B------:R-:W-:Y:S01]  /*3370*/  @!P1 IMAD.IADD R88, R88, 0x1, -R250 ;  /* 0x0000000158589824 */ /* 0x000fe200078e0afa */
[----:B------:R-:W-:Y:S01]  /*3380*/  ISETP.GE.AND P1, PT, R14, RZ, PT ;  /* 0x000000ff0e00720c */ /* 0x000fe20003f26270 */
[----:B------:R-:W-:Y:S01]  /*3390*/  IMAD.MOV R5, RZ, RZ, -R5 ;  /* 0x000000ffff057224 */ /* 0x000fe200078e0a05 */
[----:B------:R-:W-:Y:S01]  /*33a0*/  LOP3.LUT R14, R2, 0x92, RZ, 0xfc, !PT ;  /* 0x00000092020e7812 */ /* 0x000fe200078efcff */
[----:B------:R-:W-:Y:S01]  /*33b0*/  IMAD R92, R250, R3, R9 ;  /* 0x00000003fa5c7224 */ /* 0x000fe200078e0209 */
[----:B------:R-:W-:Y:S01]  /*33c0*/  LOP3.LUT R9, R2, 0x80, RZ, 0xfc, !PT ;  /* 0x0000008002097812 */ /* 0x000fe200078efcff */
[C---:B------:R-:W-:Y:S01]  /*33d0*/  IMAD R187, R250.reuse, R4, R187 ;  /* 0x00000004fabb7224 */ /* 0x040fe200078e02bb */
[----:B------:R-:W-:Y:S01]  /*33e0*/  IABS R193, R14 ;  /* 0x0000000e00c17213 */ /* 0x000fe20000000000 */
[C---:B------:R-:W-:Y:S01]  /*33f0*/  IMAD R94, R250.reuse, R5, R11 ;  /* 0x00000005fa5e7224 */ /* 0x040fe200078e020b */
[----:B------:R-:W-:Y:S01]  /*3400*/  IABS R5, R9 ;  /* 0x0000000900057213 */ /* 0x000fe20000000000 */
[----:B------:R-:W-:Y:S01]  /*3410*/  @!P3 IMAD.MOV R86, RZ, RZ, -R86 ;  /* 0x000000ffff56b224 */ /* 0x000fe200078e0a56 */
[C---:B------:R-:W-:Y:S01]  /*3420*/  ISETP.GT.U32.AND P3, PT, R250.reuse, R92, PT ;  /* 0x0000005cfa00720c */ /* 0x040fe20003f64070 */
[----:B------:R-:W-:Y:S01]  /*3430*/  @!P4 IMAD.MOV R88, RZ, RZ, -R88 ;  /* 0x000000ffff58c224 */ /* 0x000fe200078e0a58 */
[C---:B------:R-:W-:Y:S01]  /*3440*/  ISETP.GT.U32.AND P4, PT, R250.reuse, R187, PT ;  /* 0x000000bbfa00720c */ /* 0x040fe20003f84070 */
[----:B------:R-:W-:Y:S01]  /*3450*/  @!P2 IMAD.MOV R10, RZ, RZ, -R10 ;  /* 0x000000ffff0aa224 */ /* 0x000fe200078e0a0a */
[----:B------:R-:W-:Y:S01]  /*3460*/  ISETP.GT.U32.AND P2, PT, R250, R234, PT ;  /* 0x000000eafa00720c */ /* 0x000fe20003f44070 */
[----:B------:R-:W-:Y:S01]  /*3470*/  @!P6 IMAD.IADD R90, R90, 0x1, -R250 ;  /* 0x000000015a5ae824 */ /* 0x000fe200078e0afa */
[----:B------:R-:W-:Y:S01]  /*3480*/  ISETP.GT.U32.AND P6, PT, R250, R94, PT ;  /* 0x0000005efa00720c */ /* 0x000fe20003fc4070 */
[----:B------:R-:W-:Y:S01]  /*3490*/  IMAD.HI.U32 R3, R0, R17, RZ ;  /* 0x0000001100037227 */ /* 0x000fe200078e00ff */
[----:B------:R-:W-:-:S03]  /*34a0*/  LOP3.LUT R11, R2, 0x82, RZ, 0xfc, !PT ;  /* 0x00000082020b7812 */ /* 0x000fc600078efcff */
[----:B------:R-:W-:Y:S01]  /*34b0*/  IMAD.MOV R4, RZ, RZ, -R3 ;  /* 0x000000ffff047224 */ /* 0x000fe200078e0a03 */
[----:B------:R-:W-:Y:S01]  /*34c0*/  IABS R189, R11 ;  /* 0x0000000b00bd7213 */ /* 0x000fe20000000000 */
[--C-:B------:R-:W-:Y:S01]  /*34d0*/  @!P3 IMAD.IADD R92, R92, 0x1, -R250.reuse ;  /* 0x000000015c5cb824 */ /* 0x100fe200078e0afa */
[----:B------:R-:W-:Y:S01]  /*34e0*/  ISETP.GE.AND P3, PT, R16, RZ, PT ;  /* 0x000000ff1000720c */ /* 0x000fe20003f66270 */
[--C-:B------:R-:W-:Y:S01]  /*34f0*/  @!P4 IMAD.IADD R187, R187, 0x1, -R250.reuse ;  /* 0x00000001bbbbc824 */ /* 0x100fe200078e0afa */
[----:B------:R-:W-:Y:S01]  /*3500*/  LOP3.LUT R16, R2, 0x94, RZ, 0xfc, !PT ;  /* 0x0000009402107812 */ /* 0x000fe200078efcff */
[--C-:B------:R-:W-:Y:S01]  /*3510*/  @!P2 IMAD.IADD R234, R234, 0x1, -R250.reuse ;  /* 0x00000001eaeaa824 */ /* 0x100fe200078e0afa */
[C---:B------:R-:W-:Y:S01]  /*3520*/  ISETP.GT.U32.AND P4, PT, R250.reuse, R92, PT ;  /* 0x0000005cfa00720c */ /* 0x040fe20003f84070 */
[----:B------:R-:W-:Y:S01]  /*3530*/  IMAD R17, R250, R4, R17 ;  /* 0x00000004fa117224 */ /* 0x000fe200078e0211 */
[----:B------:R-:W-:Y:S01]  /*3540*/  ISETP.GE.AND P2, PT, R13, RZ, PT ;  /* 0x000000ff0d00720c */ /* 0x000fe20003f46270 */
[----:B------:R-:W-:Y:S01]  /*3550*/  @!P6 IMAD.IADD R94, R94, 0x1, -R250 ;  /* 0x000000015e5ee824 */ /* 0x000fe200078e0afa */
[C---:B------:R-:W-:Y:S01]  /*3560*/  ISETP.GT.U32.AND P6, PT, R250.reuse, R187, PT ;  /* 0x000000bbfa00720c */ /* 0x040fe20003fc4070 */
[----:B------:R-:W-:Y:S01]  /*3570*/  @!P0 IMAD.MOV R234, RZ, RZ, -R234 ;  /* 0x000000ffffea8224 */ /* 0x000fe200078e0aea */
[----:B------:R-:W-:Y:S01]  /*3580*/  ISETP.GT.U32.AND P0, PT, R250, R17, PT ;  /* 0x00000011fa00720c */ /* 0x000fe20003f04070 */
[----:B------:R-:W-:Y:S01]  /*3590*/  IMAD.HI.U32 R3, R0, R5, RZ ;  /* 0x0000000500037227 */ /* 0x000fe200078e00ff */
[----:B------:R-:W-:-:S03]  /*35a0*/  IABS R13, R16 ;  /* 0x00000010000d7213 */ /* 0x000fc60000000000 */
[----:B------:R-:W-:Y:S01]  /*35b0*/  @!P1 IMAD.MOV R90, RZ, RZ, -R90 ;  /* 0x000000ffff5a9224 */ /* 0x000fe200078e0a5a */
[----:B------:R-:W-:Y:S01]  /*35c0*/  ISETP.GT.U32.AND P1, PT, R250, R94, PT ;  /* 0x0000005efa00720c */ /* 0x000fe20003f24070 */
[----:B------:R-:W-:Y:S01]  /*35d0*/  @!P5 IMAD.MOV R185, RZ, RZ, -R185 ;  /* 0x000000ffffb9d224 */ /* 0x000fe200078e0ab9 */
[----:B------:R-:W-:Y:S01]  /*35e0*/  ISETP.GE.AND P5, PT, R12, RZ, PT ;  /* 0x000000ff0c00720c */ /* 0x000fe20003fa6270 */
[----:B------:R-:W-:Y:S01]  /*35f0*/  IMAD.MOV R3, RZ, RZ, -R3 ;  /* 0x000000ffff037224 */ /* 0x000fe200078e0a03 */
[----:B------:R-:W-:Y:S01]  /*3600*/  LOP3.LUT R12, R2, 0x84, RZ, 0xfc, !PT ;  /* 0x00000084020c7812 */ /* 0x000fe200078efcff */
[--C-:B------:R-:W-:Y:S01]  /*3610*/  @!P4 IMAD.IADD R92, R92, 0x1, -R250.reuse ;  /* 0x000000015c5cc824 */ /* 0x100fe200078e0afa */
[----:B------:R-:W-:Y:S01]  /*3620*/  ISETP.GE.AND P4, PT, R6, RZ, PT ;  /* 0x000000ff0600720c */ /* 0x000fe20003f86270 */
[----:B------:R-:W-:Y:S01]  /*3630*/  IMAD R96, R250, R3, R5 ;  /* 0x00000003fa607224 */ /* 0x000fe200078e0205 */
[----:B------:R-:W-:Y:S01]  /*3640*/  LOP3.LUT R6, R2, 0x86, RZ, 0xfc, !PT ;  /* 0x0000008602067812 */ /* 0x000fe200078efcff */
[--C-:B------:R-:W-:Y:S01]  /*3650*/  @!P6 IMAD.IADD R187, R187, 0x1, -R250.reuse ;  /* 0x00000001bbbbe824 */ /* 0x100fe200078e0afa */
[----:B------:R-:W-:Y:S01]  /*3660*/  IABS R5, R12 ;  /* 0x0000000c00057213 */ /* 0x000fe20000000000 */
[----:B------:R-:W-:Y:S01]  /*3670*/  @!P0 IMAD.IADD R17, R17, 0x1, -R250 ;  /* 0x0000000111118824 */ /* 0x000fe200078e0afa */
[----:B------:R-:W-:Y:S01]  /*3680*/  ISETP.GT.U32.AND P6, PT, R250, R96, PT ;  /* 0x00000060fa00720c */ /* 0x000fe20003fc4070 */
[----:B------:R-:W-:Y:S01]  /*3690*/  IMAD.HI.U32 R3, R0, R189, RZ ;  /* 0x000000bd00037227 */ /* 0x000fe200078e00ff */
[----:B------:R-:W-:-:S03]  /*36a0*/  ISETP.GE.AND P0, PT, R11, RZ, PT ;  /* 0x000000ff0b00720c */ /* 0x000fc60003f06270 */
[----:B------:R-:W-:Y:S01]  /*36b0*/  @!P1 IMAD.IADD R94, R94, 0x1, -R250 ;  /* 0x000000015e5e9824 */ /* 0x000fe200078e0afa */
[----:B------:R-:W-:Y:S01]  /*36c0*/  ISETP.GE.AND P1, PT, R9, RZ, PT ;  /* 0x000000ff0900720c */ /* 0x000fe20003f26270 */
[----:B------:R-:W-:Y:S01]  /*36d0*/  @!P5 IMAD.MOV R92, RZ, RZ, -R92 ;  /* 0x000000ffff5cd224 */ /* 0x000fe200078e0a5c */
[----:B------:R-:W-:Y:S01]  /*36e0*/  IABS R9, R6 ;  /* 0x0000000600097213 */ /* 0x000fe20000000000 */
[----:B------:R-:W-:Y:S01]  /*36f0*/  IMAD.MOV R3, RZ, RZ, -R3 ;  /* 0x000000ffff037224 */ /* 0x000fe200078e0a03 */
[----:B------:R-:W-:Y:S01]  /*3700*/  ISETP.GT.U32.AND P5, PT, R250, R17, PT ;  /* 0x00000011fa00720c */ /* 0x000fe20003fa4070 */
[----:B------:R-:W-:-:S04]  /*3710*/  IMAD.HI.U32 R4, R0, R5, RZ ;  /* 0x0000000500047227 */ /* 0x000fc800078e00ff */
[----:B------:R-:W-:Y:S02]  /*3720*/  IMAD R189, R250, R3, R189 ;  /* 0x00000003fabd7224 */ /* 0x000fe400078e02bd */
[----:B------:R-:W-:-:S04]  /*3730*/  IMAD.HI.U32 R3, R0, R9, RZ ;  /* 0x0000000900037227 */ /* 0x000fc800078e00ff */
[--C-:B------:R-:W-:Y:S02]  /*3740*/  @!P6 IMAD.IADD R96, R96, 0x1, -R250.reuse ;  /* 0x000000016060e824 */ /* 0x100fe400078e0afa */
[----:B------:R-:W-:Y:S02]  /*3750*/  IMAD.MOV R3, RZ, RZ, -R3 ;  /* 0x000000ffff037224 */ /* 0x000fe400078e0a03 */
[----:B------:R-:W-:Y:S01]  /*3760*/  @!P5 IMAD.IADD R17, R17, 0x1, -R250 ;  /* 0x000000011111d824 */ /* 0x000fe200078e0afa */
[C---:B------:R-:W-:Y:S01]  /*3770*/  ISETP.GT.U32.AND P6, PT, R250.reuse, R96, PT ;  /* 0x00000060fa00720c */ /* 0x040fe20003fc4070 */
[C---:B------:R-:W-:Y:S02]  /*3780*/  IMAD R236, R250.reuse, R3, R9 ;  /* 0x00000003faec7224 */ /* 0x040fe400078e0209 */
[----:B------:R-:W-:Y:S02]  /*3790*/  @!P4 IMAD.MOV R17, RZ, RZ, -R17 ;  /* 0x000000ffff11c224 */ /* 0x000fe400078e0a11 */
[----:B------:R-:W-:Y:S01]  /*37a0*/  IMAD.MOV R4, RZ, RZ, -R4 ;  /* 0x000000ffff047224 */ /* 0x000fe200078e0a04 */
[C---:B------:R-:W-:Y:S01]  /*37b0*/  ISETP.GT.U32.AND P4, PT, R250.reuse, R236, PT ;  /* 0x000000ecfa00720c */ /* 0x040fe20003f84070 */
[----:B------:R-:W-:Y:S01]  /*37c0*/  @!P2 IMAD.MOV R187, RZ, RZ, -R187 ;  /* 0x000000ffffbba224 */ /* 0x000fe200078e0abb */
[C---:B------:R-:W-:Y:S01]  /*37d0*/  ISETP.GT.U32.AND P2, PT, R250.reuse, R189, PT ;  /* 0x000000bdfa00720c */ /* 0x040fe20003f44070 */
[----:B------:R-:W-:Y:S01]  /*37e0*/  IMAD R98, R250, R4, R5 ;  /* 0x00000004fa627224 */ /* 0x000fe200078e0205 */
[----:B------:R-:W-:Y:S01]  /*37f0*/  LOP3.LUT R4, R2, 0x88, RZ, 0xfc, !PT ;  /* 0x0000008802047812 */ /* 0x000fe200078efcff */
[----:B------:R-:W-:Y:S01]  /*3800*/  @!P3 IMAD.MOV R94, RZ, RZ, -R94 ;  /* 0x000000ffff5eb224 */ /* 0x000fe200078e0a5e */
[----:B------:R-:W-:Y:S01]  /*3810*/  ISETP.GE.AND P3, PT, R12, RZ, PT ;  /* 0x000000ff0c00720c */ /* 0x000fe20003f66270 */
[----:B------:R-:W-:Y:S01]  /*3820*/  @!P6 IMAD.IADD R96, R96, 0x1, -R250 ;  /* 0x000000016060e824 */ /* 0x000fe200078e0afa */
[----:B------:R-:W-:-:S02]  /*3830*/  ISETP.GT.U32.AND P5, PT, R250, R98, PT ;  /* 0x00000062fa00720c */ /* 0x000fc40003fa4070 */
[----:B------:R-:W-:Y:S01]  /*3840*/  ISETP.GE.AND P6, PT, R6, RZ, PT ;  /* 0x000000ff0600720c */ /* 0x000fe20003fc6270 */
[----:B------:R-:W-:Y:S01]  /*3850*/  @!P1 IMAD.MOV R96, RZ, RZ, -R96 ;  /* 0x000000ffff609224 */ /* 0x000fe200078e0a60 */
[----:B------:R-:W-:Y:S01]  /*3860*/  LOP3.LUT R6, R2, 0x8a, RZ, 0xfc, !PT ;  /* 0x0000008a02067812 */ /* 0x000fe200078efcff */
[--C-:B------:R-:W-:Y:S01]  /*3870*/  @!P4 IMAD.IADD R236, R236, 0x1, -R250.reuse ;  /* 0x00000001ececc824 */ /* 0x100fe200078e0afa */
[----:B------:R-:W-:Y:S01]  /*3880*/  IABS R9, R4 ;  /* 0x0000000400097213 */ /* 0x000fe20000000000 */
[----:B------:R-:W-:Y:S01]  /*3890*/  @!P2 IMAD.IADD R189, R189, 0x1, -R250 ;  /* 0x00000001bdbda824 */ /* 0x000fe200078e0afa */
[----:B------:R-:W-:Y:S02]  /*38a0*/  IABS R191, R6 ;  /* 0x0000000600bf7213 */ /* 0x000fe40000000000 */
[----:B------:R-:W-:Y:S01]  /*38b0*/  ISETP.GE.AND P1, PT, R4, RZ, PT ;  /* 0x000000ff0400720c */ /* 0x000fe20003f26270 */
[----:B------:R-:W-:Y:S01]  /*38c0*/  IMAD.HI.U32 R3, R0, R9, RZ ;  /* 0x0000000900037227 */ /* 0x000fe200078e00ff */
[----:B------:R-:W-:-:S02]  /*38d0*/  ISETP.GT.U32.AND P4, PT, R250, R236, PT ;  /* 0x000000ecfa00720c */ /* 0x000fc40003f84070 */
[----:B------:R-:W-:Y:S01]  /*38e0*/  ISETP.GT.U32.AND P2, PT, R250, R189, PT ;  /* 0x000000bdfa00720c */ /* 0x000fe20003f44070 */
[----:B------:R-:W-:Y:S01]  /*38f0*/  IMAD.HI.U32 R4, R0, R191, RZ ;  /* 0x000000bf00047227 */ /* 0x000fe200078e00ff */
[----:B------:R-:W-:-:S03]  /*3900*/  LOP3.LUT R12, R2, 0x8c, RZ, 0xfc, !PT ;  /* 0x0000008c020c7812 */ /* 0x000fc600078efcff */
[----:B------:R-:W-:Y:S01]  /*3910*/  @!P5 IMAD.IADD R98, R98, 0x1, -R250 ;  /* 0x000000016262d824 */ /* 0x000fe200078e0afa */
[----:B------:R-:W-:Y:S01]  /*3920*/  IABS R11, R12 ;  /* 0x0000000c000b7213 */ /* 0x000fe20000000000 */
[----:B------:R-:W-:Y:S02]  /*3930*/  IMAD.MOV R4, RZ, RZ, -R4 ;  /* 0x000000ffff047224 */ /* 0x000fe400078e0a04 */
[----:B------:R-:W-:Y:S01]  /*3940*/  IMAD.MOV R3, RZ, RZ, -R3 ;  /* 0x000000ffff037224 */ /* 0x000fe200078e0a03 */
[C---:B------:R-:W-:Y:S01]  /*3950*/  ISETP.GT.U32.AND P5, PT, R250.reuse, R98, PT ;  /* 0x00000062fa00720c */ /* 0x040fe20003fa4070 */
[----:B------:R-:W-:Y:S02]  /*3960*/  IMAD R191, R250, R4, R191 ;  /* 0x00000004fabf7224 */ /* 0x000fe400078e02bf */
[--C-:B------:R-:W-:Y:S02]  /*3970*/  @!P4 IMAD.IADD R236, R236, 0x1, -R250.reuse ;  /* 0x00000001ececc824 */ /* 0x100fe400078e0afa */
[----:B------:R-:W-:Y:S01]  /*3980*/  @!P2 IMAD.IADD R189, R189, 0x1, -R250 ;  /* 0x00000001bdbda824 */ /* 0x000fe200078e0afa */
[C---:B------:R-:W-:Y:S01]  /*3990*/  ISETP.GT.U32.AND P4, PT, R250.reuse, R191, PT ;  /* 0x000000bffa00720c */ /* 0x040fe20003f84070 */
[----:B------:R-:W-:Y:S01]  /*39a0*/  IMAD R100, R250, R3, R9 ;  /* 0x00000003fa647224 */ /* 0x000fe200078e0209 */
[----:B------:R-:W-:Y:S01]  /*39b0*/  LOP3.LUT R3, R2, 0x8e, RZ, 0xfc, !PT ;  /* 0x0000008e02037812 */ /* 0x000fe200078efcff */
[----:B------:R-:W-:Y:S01]  /*39c0*/  IMAD.HI.U32 R5, R0, R11, RZ ;  /* 0x0000000b00057227 */ /* 0x000fe200078e00ff */
[----:B------:R-:W-:-:S02]  /*39d0*/  ISETP.GE.AND P2, PT, R6, RZ, PT ;  /* 0x000000ff0600720c */ /* 0x000fc40003f46270 */
[----:B------:R-:W-:Y:S01]  /*39e0*/  IABS R9, R3 ;  /* 0x0000000300097213 */ /* 0x000fe20000000000 */
[--C-:B------:R-:W-:Y:S01]  /*39f0*/  @!P5 IMAD.IADD R98, R98, 0x1, -R250.reuse ;  /* 0x000000016262d824 */ /* 0x100fe200078e0afa */
[----:B------:R-:W-:Y:S01]  /*3a00*/  ISETP.GE.AND P5, PT, R12, RZ, PT ;  /* 0x000000ff0c00720c */ /* 0x000fe20003fa6270 */
[----:B------:R-:W-:Y:S01]  /*3a10*/  @!P0 IMAD.MOV R189, RZ, RZ, -R189 ;  /* 0x000000ffffbd8224 */ /* 0x000fe200078e0abd */
[----:B------:R-:W-:Y:S01]  /*3a20*/  ISETP.GT.U32.AND P0, PT, R250, R100, PT ;  /* 0x00000064fa00720c */ /* 0x000fe20003f04070 */
[----:B------:R-:W-:Y:S01]  /*3a30*/  IMAD.MOV R5, RZ, RZ, -R5 ;  /* 0x000000ffff057224 */ /* 0x000fe200078e0a05 */
[----:B------:R-:W-:Y:S01]  /*3a40*/  LOP3.LUT R12, R2, 0x90, RZ, 0xfc, !PT ;  /* 0x00000090020c7812 */ /* 0x000fe200078efcff */
[----:B------:R-:W-:Y:S02]  /*3a50*/  @!P4 IMAD.IADD R191, R191, 0x1, -R250 ;  /* 0x00000001bfbfc824 */ /* 0x000fe400078e0afa */
[C---:B------:R-:W-:Y:S01]  /*3a60*/  IMAD R102, R250.reuse, R5, R11 ;  /* 0x00000005fa667224 */ /* 0x040fe200078e020b */
[----:B------:R-:W-:Y:S01]  /*3a70*/  IABS R11, R12 ;  /* 0x0000000c000b7213 */ /* 0x000fe20000000000 */
[----:B------:R-:W-:Y:S01]  /*3a80*/  @!P3 IMAD.MOV R98, RZ, RZ, -R98 ;  /* 0x000000ffff62b224 */ /* 0x000fe200078e0a62 */
[----:B------:R-:W-:Y:S01]  /*3a90*/  ISETP.GE.AND P3, PT, R3, RZ, PT ;  /* 0x000000ff0300720c */ /* 0x000fe20003f66270 */
[----:B------:R-:W-:Y:S01]  /*3aa0*/  @!P6 IMAD.MOV R236, RZ, RZ, -R236 ;  /* 0x000000ffffece224 */ /* 0x000fe200078e0aec */
[----:B------:R-:W-:Y:S01]  /*3ab0*/  ISETP.GT.U32.AND P4, PT, R250, R191, PT ;  /* 0x000000bffa00720c */ /* 0x000fe20003f84070 */
[----:B------:R-:W-:Y:S01]  /*3ac0*/  IMAD.HI.U32 R3, R0, R9, RZ ;  /* 0x0000000900037227 */ /* 0x000fe200078e00ff */
[----:B------:R-:W-:-:S03]  /*3ad0*/  ISETP.GT.U32.AND P6, PT, R250, R102, PT ;  /* 0x00000066fa00720c */ /* 0x000fc60003fc4070 */
[----:B------:R-:W-:-:S04]  /*3ae0*/  IMAD.HI.U32 R4, R0, R11, RZ ;  /* 0x0000000b00047227 */ /* 0x000fc800078e00ff */
[----:B------:R-:W-:Y:S02]  /*3af0*/  @!P0 IMAD.IADD R100, R100, 0x1, -R250 ;  /* 0x0000000164648824 */ /* 0x000fe400078e0afa */
[----:B------:R-:W-:Y:S02]  /*3b00*/  IMAD.MOV R3, RZ, RZ, -R3 ;  /* 0x000000ffff037224 */ /* 0x000fe400078e0a03 */
[----:B------:R-:W-:Y:S01]  /*3b10*/  IMAD.MOV R4, RZ, RZ, -R4 ;  /* 0x000000ffff047224 */ /* 0x000fe200078e0a04 */
[C---:B------:R-:W-:Y:S01]  /*3b20*/  ISETP.GT.U32.AND P0, PT, R250.reuse, R100, PT ;  /* 0x00000064fa00720c */ /* 0x040fe20003f04070 */
[C---:B------:R-:W-:Y:S02]  /*3b30*/  IMAD R30, R250.reuse, R3, R9 ;  /* 0x00000003fa1e7224 */ /* 0x040fe400078e0209 */
[C---:B------:R-:W-:Y:S01]  /*3b40*/  IMAD R104, R250.reuse, R4, R11 ;  /* 0x00000004fa687224 */ /* 0x040fe200078e020b */
[----:B------:R-:W-:Y:S01]  /*3b50*/  IABS R11, R18 ;  /* 0x00000012000b7213 */ /* 0x000fe20000000000 */
[--C-:B------:R-:W-:Y:S01]  /*3b60*/  @!P4 IMAD.IADD R191, R191, 0x1, -R250.reuse ;  /* 0x00000001bfbfc824 */ /* 0x100fe200078e0afa */
[----:B------:R-:W-:Y:S01]  /*3b70*/  ISETP.GT.U32.AND P4, PT, R250, R30, PT ;  /* 0x0000001efa00720c */ /* 0x000fe20003f84070 */
[----:B------:R-:W-:Y:S01]  /*3b80*/  @!P6 IMAD.IADD R102, R102, 0x1, -R250 ;  /* 0x000000016666e824 */ /* 0x000fe200078e0afa */
[----:B------:R-:W-:Y:S01]  /*3b90*/  ISETP.GT.U32.AND P6, PT, R250, R104, PT ;  /* 0x00000068fa00720c */ /* 0x000fe20003fc4070 */
[----:B------:R-:W-:-:S04]  /*3ba0*/  IMAD.HI.U32 R6, R0, R13, RZ ;  /* 0x0000000d00067227 */ /* 0x000fc800078e00ff */
[----:B------:R-:W-:-:S04]  /*3bb0*/  IMAD.HI.U32 R5, R0, R193, RZ ;  /* 0x000000c100057227 */ /* 0x000fc800078e00ff */
[----:B------:R-:W-:Y:S02]  /*3bc0*/  IMAD.MOV R6, RZ, RZ, -R6 ;  /* 0x000000ffff067224 */ /* 0x000fe400078e0a06 */
[--C-:B------:R-:W-:Y:S01]  /*3bd0*/  @!P0 IMAD.IADD R100, R100, 0x1, -R250.reuse ;  /* 0x0000000164648824 */ /* 0x100fe200078e0afa */
[----:B------:R-:W-:Y:S01]  /*3be0*/  ISETP.GE.AND P0, PT, R12, RZ, PT ;  /* 0x000000ff0c00720c */ /* 0x000fe20003f06270 */
[----:B------:R-:W-:Y:S01]  /*3bf0*/  IMAD.MOV R5, RZ, RZ, -R5 ;  /* 0x000000ffff057224 */ /* 0x000fe200078e0a05 */
[----:B------:R-:W-:Y:S01]  /*3c00*/  LOP3.LUT R12, R2, 0x98, RZ, 0xfc, !PT ;  /* 0x00000098020c7812 */ /* 0x000fe200078efcff */
[----:B------:R-:W-:Y:S01]  /*3c10*/  IMAD R106, R250, R6, R13 ;  /* 0x00000006fa6a7224 */ /* 0x000fe200078e020d */
[----:B------:R-:W-:Y:S01]  /*3c20*/  LOP3.LUT R6, R2, 0x96, RZ, 0xfc, !PT ;  /* 0x0000009602067812 */ /* 0x000fe200078efcff */
[----:B------:R-:W-:Y:S01]  /*3c30*/  IMAD R193, R250, R5, R193 ;  /* 0x00000005fac17224 */ /* 0x000fe200078e02c1 */
[----:B------:R-:W-:Y:S01]  /*3c40*/  IABS R9, R12 ;  /* 0x0000000c00097213 */ /* 0x000fe20000000000 */
[--C-:B------:R-:W-:Y:S01]  /*3c50*/  @!P4 IMAD.IADD R30, R30, 0x1, -R250.reuse ;  /* 0x000000011e1ec824 */ /* 0x100fe200078e0afa */
[----:B------:R-:W-:Y:S01]  /*3c60*/  IABS R5, R6 ;  /* 0x0000000600057213 */ /* 0x000fe20000000000 */
[----:B------:R-:W-:Y:S01]  /*3c70*/  @!P6 IMAD.IADD R104, R104, 0x1, -R250 ;  /* 0x000000016868e824 */ /* 0x000fe200078e0afa */
[C---:B------:R-:W-:Y:S01]  /*3c80*/  ISETP.GT.U32.AND P4, PT, R250.reuse, R102, PT ;  /* 0x00000066fa00720c */ /* 0x040fe20003f84070 */
[----:B------:R-:W-:Y:S01]  /*3c90*/  @!P1 IMAD.MOV R100, RZ, RZ, -R100 ;  /* 0x000000ffff649224 */ /* 0x000fe200078e0a64 */
[----:B------:R-:W-:Y:S01]  /*3ca0*/  ISETP.GT.U32.AND P1, PT, R250, R30, PT ;  /* 0x0000001efa00720c */ /* 0x000fe20003f24070 */
[----:B------:R-:W-:Y:S01]  /*3cb0*/  IMAD.HI.U32 R3, R0, R5, RZ ;  /* 0x0000000500037227 */ /* 0x000fe200078e00ff */
[----:B------:R-:W-:-:S02]  /*3cc0*/  ISETP.GT.U32.AND P6, PT, R250, R104, PT ;  /* 0x00000068fa00720c */ /* 0x000fc40003fc4070 */
[----:B------:R-:W-:Y:S01]  /*3cd0*/  LOP3.LUT R13, R2, 0x9a, RZ, 0xfc, !PT ;  /* 0x0000009a020d7812 */ /* 0x000fe200078efcff */
[----:B------:R-:W-:-:S03]  /*3ce0*/  IMAD.HI.U32 R4, R0, R9, RZ ;  /* 0x0000000900047227 */ /* 0x000fc600078e00ff */
[----:B------:R-:W-:Y:S01]  /*3cf0*/  IABS R195, R13 ;  /* 0x0000000d00c37213 */ /* 0x000fe20000000000 */
[----:B------:R-:W-:Y:S02]  /*3d00*/  IMAD.MOV R3, RZ, RZ, -R3 ;  /* 0x000000ffff037224 */ /* 0x000fe400078e0a03 */
[----:B------:R-:W-:Y:S02]  /*3d10*/  IMAD.MOV R108, RZ, RZ, -R4 ;  /* 0x000000ffff6c7224 */ /* 0x000fe400078e0a04 */
[----:B------:R-:W-:Y:S01]  /*3d20*/  @!P2 IMAD.MOV R191, RZ, RZ, -R191 ;  /* 0x000000ffffbfa224 */ /* 0x000fe200078e0abf */
[----:B------:R-:W-:Y:S01]  /*3d30*/  ISETP.GT.U32.AND P2, PT, R250, R193, PT ;  /* 0x000000c1fa00720c */ /* 0x000fe20003f44070 */
[----:B------:R-:W-:Y:S01]  /*3d40*/  @!P4 IMAD.IADD R102, R102, 0x1, -R250 ;  /* 0x000000016666c824 */ /* 0x000fe200078e0afa */
[C---:B------:R-:W-:Y:S01]  /*3d50*/  ISETP.GT.U32.AND P4, PT, R250.reuse, R106, PT ;  /* 0x0000006afa00720c */ /* 0x040fe20003f84070 */
[C---:B------:R-:W-:Y:S02]  /*3d60*/  IMAD R238, R250.reuse, R3, R5 ;  /* 0x00000003faee7224 */ /* 0x040fe400078e0205 */
[----:B------:R-:W-:-:S02]  /*3d70*/  IMAD R108, R250, R108, R9 ;  /* 0x0000006cfa6c7224 */ /* 0x000fc400078e0209 */
[--C-:B------:R-:W-:Y:S01]  /*3d80*/  @!P1 IMAD.IADD R30, R30, 0x1, -R250.reuse ;  /* 0x000000011e1e9824 */ /* 0x100fe200078e0afa */
[----:B------:R-:W-:Y:S01]  /*3d90*/  ISETP.GT.U32.AND P1, PT, R250, R238, PT ;  /* 0x000000eefa00720c */ /* 0x000fe20003f24070 */
[----:B------:R-:W-:Y:S01]  /*3da0*/  @!P6 IMAD.IADD R104, R104, 0x1, -R250 ;  /* 0x000000016868e824 */ /* 0x000fe200078e0afa */
[----:B------:R-:W-:Y:S01]  /*3db0*/  ISETP.GT.U32.AND P6, PT, R250, R108, PT ;  /* 0x0000006cfa00720c */ /* 0x000fe20003fc4070 */
[----:B------:R-:W-:-:S04]  /*3dc0*/  IMAD.HI.U32 R4, R0, R11, RZ ;  /* 0x0000000b00047227 */ /* 0x000fc800078e00ff */
[--C-:B------:R-:W-:Y:S01]  /*3dd0*/  @!P2 IMAD.IADD R193, R193, 0x1, -R250.reuse ;  /* 0x00000001c1c1a824 */ /* 0x100fe200078e0afa */
[----:B------:R-:W-:Y:S01]  /*3de0*/  ISETP.GE.AND P2, PT, R14, RZ, PT ;  /* 0x000000ff0e00720c */ /* 0x000fe20003f46270 */
[----:B------:R-:W-:Y:S01]  /*3df0*/  @!P4 IMAD.IADD R106, R106, 0x1, -R250 ;  /* 0x000000016a6ac824 */ /* 0x000fe200078e0afa */
[----:B------:R-:W-:Y:S01]  /*3e00*/  LOP3.LUT R14, R2, 0xa0, RZ, 0xfc, !PT ;  /* 0x000000a0020e7812 */ /* 0x000fe200078efcff */
[----:B------:R-:W-:Y:S01]  /*3e10*/  IMAD.MOV R4, RZ, RZ, -R4 ;  /* 0x000000ffff047224 */ /* 0x000fe200078e0a04 */
[----:B------:R-:W-:Y:S01]  /*3e20*/  ISETP.GE.AND P4, PT, R16, RZ, PT ;  /* 0x000000ff1000720c */ /* 0x000fe20003f86270 */
[--C-:B------:R-:W-:Y:S01]  /*3e30*/  @!P1 IMAD.IADD R238, R238, 0x1, -R250.reuse ;  /* 0x00000001eeee9824 */ /* 0x100fe200078e0afa */
[----:B------:R-:W-:Y:S01]  /*3e40*/  ISETP.GT.U32.AND P1, PT, R250, R193, PT ;  /* 0x000000c1fa00720c */ /* 0x000fe20003f24070 */
[----:B------:R-:W-:Y:S01]  /*3e50*/  @!P6 IMAD.IADD R108, R108, 0x1, -R250 ;  /* 0x000000016c6ce824 */ /* 0x000fe200078e0afa */
[C---:B------:R-:W-:Y:S01]  /*3e60*/  ISETP.GT.U32.AND P6, PT, R250.reuse, R106, PT ;  /* 0x0000006afa00720c */ /* 0x040fe20003fc4070 */
[----:B------:R-:W-:Y:S01]  /*3e70*/  @!P5 IMAD.MOV R102, RZ, RZ, -R102 ;  /* 0x000000ffff66d224 */ /* 0x000fe200078e0a66 */
[C---:B------:R-:W-:Y:S01]  /*3e80*/  ISETP.GT.U32.AND P5, PT, R250.reuse, R238, PT ;  /* 0x000000eefa00720c */ /* 0x040fe20003fa4070 */
[----:B------:R-:W-:Y:S01]  /*3e90*/  IMAD R110, R250, R4, R11 ;  /* 0x00000004fa6e7224 */ /* 0x000fe200078e020b */
[----:B------:R-:W-:Y:S01]  /*3ea0*/  LOP3.LUT R11, R2, 0x9e, RZ, 0xfc, !PT ;  /* 0x0000009e020b7812 */ /* 0x000fe200078efcff */
[----:B------:R-:W-:Y:S01]  /*3eb0*/  IMAD.HI.U32 R3, R0, R195, RZ ;  /* 0x000000c300037227 */ /* 0x000fe200078e00ff */
[----:B------:R-:W-:-:S02]  /*3ec0*/  IABS R9, R14 ;  /* 0x0000000e00097213 */ /* 0x000fc40000000000 */
[----:B------:R-:W-:Y:S01]  /*3ed0*/  IABS R5, R11 ;  /* 0x0000000b00057213 */ /* 0x000fe20000000000 */
[----:B------:R-:W-:Y:S01]  /*3ee0*/  IMAD.MOV R3, RZ, RZ, -R3 ;  /* 0x000000ffff037224 */ /* 0x000fe200078e0a03 */
[----:B------:R-:W-:Y:S01]  /*3ef0*/  LOP3.LUT R16, R2, 0xb4, RZ, 0xfc, !PT ;  /* 0x000000b402107812 */ /* 0x000fe200078efcff */
[----:B------:R-:W-:Y:S01]  /*3f00*/  @!P3 IMAD.MOV R30, RZ, RZ, -R30 ;  /* 0x000000ffff1eb224 */ /* 0x000fe200078e0a1e */
[----:B------:R-:W-:Y:S01]  /*3f10*/  ISETP.GT.U32.AND P3, PT, R250, R108, PT ;  /* 0x0000006cfa00720c */ /* 0x000fe20003f64070 */
[--C-:B------:R-:W-:Y:S01]  /*3f20*/  @!P1 IMAD.IADD R193, R193, 0x1, -R250.reuse ;  /* 0x00000001c1c19824 */ /* 0x100fe200078e0afa */
[----:B------:R-:W-:Y:S01]  /*3f30*/  ISETP.GE.AND P1, PT, R6, RZ, PT ;  /* 0x000000ff0600720c */ /* 0x000fe20003f26270 */
[----:B------:R-:W-:Y:S01]  /*3f40*/  @!P6 IMAD.IADD R106, R106, 0x1, -R250 ;  /* 0x000000016a6ae824 */ /* 0x000fe200078e0afa */
[C---:B------:R-:W-:Y:S01]  /*3f50*/  ISETP.GT.U32.AND P6, PT, R250.reuse, R110, PT ;  /* 0x0000006efa00720c */ /* 0x040fe20003fc4070 */
[----:B------:R-:W-:Y:S01]  /*3f60*/  IMAD R195, R250, R3, R195 ;  /* 0x00000003fac37224 */ /* 0x000fe200078e02c3 */
[----:B------:R-:W-:Y:S01]  /*3f70*/  LOP3.LUT R6, R2, 0xa6, RZ, 0xfc, !PT ;  /* 0x000000a602067812 */ /* 0x000fe200078efcff */
[----:B------:R-:W-:-:S04]  /*3f80*/  IMAD.HI.U32 R3, R0, R5, RZ ;  /* 0x0000000500037227 */ /* 0x000fc800078e00ff */
[----:B------:R-:W-:Y:S01]  /*3f90*/  @!P5 IMAD.IADD R238, R238, 0x1, -R250 ;  /* 0x00000001eeeed824 */ /* 0x000fe200078e0afa */
[----:B------:R-:W-:Y:S01]  /*3fa0*/  ISETP.GE.AND P5, PT, R12, RZ, PT ;  /* 0x000000ff0c00720c */ /* 0x000fe20003fa6270 */
[----:B------:R-:W-:Y:S01]  /*3fb0*/  IMAD.HI.U32 R4, R0, R9, RZ ;  /* 0x0000000900047227 */ /* 0x000fe200078e00ff */
[----:B------:R-:W-:-:S03]  /*3fc0*/  LOP3.LUT R12, R2, 0xae, RZ, 0xfc, !PT ;  /* 0x000000ae020c7812 */ /* 0x000fc600078efcff */
[----:B------:R-:W-:Y:S02]  /*3fd0*/  IMAD.MOV R3, RZ, RZ, -R3 ;  /* 0x000000ffff037224 */ /* 0x000fe400078e0a03 */
[----:B------:R-:W-:Y:S01]  /*3fe0*/  @!P0 IMAD.MOV R104, RZ, RZ, -R104 ;  /* 0x000000ffff688224 */ /* 0x000fe200078e0a68 */
[C---:B------:R-:W-:Y:S01]  /*3ff0*/  ISETP.GT.U32.AND P0, PT, R250.reuse, R195, PT ;  /* 0x000000c3fa00720c */ /* 0x040fe20003f04070 */
[----:B------:R-:W-:Y:S02]  /*4000*/  IMAD.MOV R4, RZ, RZ, -R4 ;  /* 0x000000ffff047224 */ /* 0x000fe400078e0a04 */
[----:B------:R-:W-:Y:S01]  /*4010*/  IMAD R5, R250, R3, R5 ;  /* 0x00000003fa057224 */ /* 0x000fe200078e0205 */
[----:B------:R-:W-:Y:S01]  /*4020*/  LOP3.LUT R3, R2, 0xa2, RZ, 0xfc, !PT ;  /* 0x000000a202037812 */ /* 0x000fe200078efcff */
[--C-:B------:R-:W-:Y:S01]  /*4030*/  @!P3 IMAD.IADD R108, R108, 0x1, -R250.reuse ;  /* 0x000000016c6cb824 */ /* 0x100fe200078e0afa */
[----:B------:R-:W-:Y:S01]  /*4040*/  ISETP.GE.AND P3, PT, R13, RZ, PT ;  /* 0x000000ff0d00720c */ /* 0x000fe20003f66270 */
[----:B------:R-:W-:Y:S01]  /*4050*/  @!P6 IMAD.IADD R110, R110, 0x1, -R250 ;  /* 0x000000016e6ee824 */ /* 0x000fe200078e0afa */
[----:B------:R-:W-:Y:S01]  /*4060*/  IABS R197, R3 ;  /* 0x0000000300c57213 */ /* 0x000fe20000000000 */
[----:B------:R-:W-:Y:S01]  /*4070*/  IMAD R112, R250, R4, R9 ;  /* 0x00000004fa707224 */ /* 0x000fe200078e0209 */
[----:B------:R-:W-:Y:S01]  /*4080*/  LOP3.LUT R4, R2, 0xa4, RZ, 0xfc, !PT ;  /* 0x000000a402047812 */ /* 0x000fe200078efcff */
[----:B------:R-:W-:Y:S01]  /*4090*/  @!P1 IMAD.MOV R238, RZ, RZ, -R238 ;  /* 0x000000ffffee9224 */ /* 0x000fe200078e0aee */
[C---:B------:R-:W-:Y:S01]  /*40a0*/  ISETP.GT.U32.AND P1, PT, R250.reuse, R5, PT ;  /* 0x00000005fa00720c */ /* 0x040fe20003f24070 */
[----:B------:R-:W-:Y:S01]  /*40b0*/  @!P4 IMAD.MOV R106, RZ, RZ, -R106 ;  /* 0x000000ffff6ac224 */ /* 0x000fe200078e0a6a */
[C---:B------:R-:W-:Y:S01]  /*40c0*/  ISETP.GT.U32.AND P4, PT, R250.reuse, R110, PT ;  /* 0x0000006efa00720c */ /* 0x040fe20003f84070 */
[----:B------:R-:W-:Y:S01]  /*40d0*/  @!P5 IMAD.MOV R108, RZ, RZ, -R108 ;  /* 0x000000ffff6cd224 */ /* 0x000fe200078e0a6c */
[----:B------:R-:W-:Y:S01]  /*40e0*/  ISETP.GT.U32.AND P5, PT, R250, R112, PT ;  /* 0x00000070fa00720c */ /* 0x000fe20003fa4070 */
[----:B------:R-:W-:Y:S01]  /*40f0*/  @!P0 IMAD.IADD R195, R195, 0x1, -R250 ;  /* 0x00000001c3c38824 */ /* 0x000fe200078e0afa */
[----:B------:R-:W-:Y:S01]  /*4100*/  ISETP.GE.AND P0, PT, R18, RZ, PT ;  /* 0x000000ff1200720c */ /* 0x000fe20003f06270 */
[----:B------:R-:W-:Y:S01]  /*4110*/  @!P2 IMAD.MOV R193, RZ, RZ, -R193 ;  /* 0x000000ffffc1a224 */ /* 0x000fe200078e0ac1 */
[----:B------:R-:W-:-:S02]  /*4120*/  IABS R9, R4 ;  /* 0x0000000400097213 */ /* 0x000fc40000000000 */
[----:B------:R-:W-:Y:S02]  /*4130*/  ISETP.GT.U32.AND P2, PT, R250, R195, PT ;  /* 0x000000c3fa00720c */ /* 0x000fe40003f44070 */
[----:B------:R-:W-:Y:S01]  /*4140*/  ISETP.GE.AND P6, PT, R11, RZ, PT ;  /* 0x000000ff0b00720c */ /* 0x000fe20003fc6270 */
[--C-:B------:R-:W-:Y:S01]  /*4150*/  @!P1 IMAD.IADD R5, R5, 0x1, -R250.reuse ;  /* 0x0000000105059824 */ /* 0x100fe200078e0afa */
[----:B------:R-:W-:Y:S01]  /*4160*/  ISETP.GE.AND P1, PT, R4, RZ, PT ;  /* 0x000000ff0400720c */ /* 0x000fe20003f26270 */
[--C-:B------:R-:W-:Y:S01]  /*4170*/  @!P4 IMAD.IADD R110, R110, 0x1, -R250.reuse ;  /* 0x000000016e6ec824 */ /* 0x100fe200078e0afa */
[----:B------:R-:W-:Y:S01]  /*4180*/  ISETP.GE.AND P4, PT, R3, RZ, PT ;  /* 0x000000ff0300720c */ /* 0x000fe20003f86270 */
[----:B------:R-:W-:Y:S01]  /*4190*/  @!P5 IMAD.IADD R112, R112, 0x1, -R250 ;  /* 0x000000017070d824 */ /* 0x000fe200078e0afa */
[----:B------:R-:W-:Y:S01]  /*41a0*/  ISETP.GT.U32.AND P5, PT, R250, R5, PT ;  /* 0x00000005fa00720c */ /* 0x000fe20003fa4070 */
[----:B------:R-:W-:Y:S01]  /*41b0*/  IMAD.HI.U32 R3, R0, R197, RZ ;  /* 0x000000c500037227 */ /* 0x000fe200078e00ff */
[----:B------:R-:W-:-:S02]  /*41c0*/  LOP3.LUT R13, R2, 0xb0, RZ, 0xfc, !PT ;  /* 0x000000b0020d7812 */ /* 0x000fc400078efcff */
[----:B------:R-:W-:Y:S01]  /*41d0*/  LOP3.LUT R18, R2, 0xec, RZ, 0xfc, !PT ;  /* 0x000000ec02127812 */ /* 0x000fe200078efcff */
[----:B------:R-:W-:Y:S02]  /*41e0*/  IMAD.MOV R3, RZ, RZ, -R3 ;  /* 0x000000ffff037224 */ /* 0x000fe400078e0a03 */
[--C-:B------:R-:W-:Y:S01]  /*41f0*/  @!P2 IMAD.IADD R195, R195, 0x1, -R250.reuse ;  /* 0x00000001c3c3a824 */ /* 0x100fe200078e0afa */
[----:B------:R-:W-:Y:S01]  /*4200*/  ISETP.GE.AND P2, PT, R14, RZ, PT ;  /* 0x000000ff0e00720c */ /* 0x000fe20003f46270 */
[----:B------:R-:W-:Y:S01]  /*4210*/  IMAD R197, R250, R3, R197 ;  /* 0x00000003fac57224 */ /* 0x000fe200078e02c5 */
[----:B------:R-:W-:Y:S01]  /*4220*/  LOP3.LUT R3, R2, 0xa8, RZ, 0xfc, !PT ;  /* 0x000000a802037812 */ /* 0x000fe200078efcff */
[----:B------:R-:W-:Y:S01]  /*4230*/  IMAD.HI.U32 R4, R0, R9, RZ ;  /* 0x0000000900047227 */ /* 0x000fe200078e00ff */
[----:B------:R-:W-:Y:S02]  /*4240*/  LOP3.LUT R14, R2, 0xb2, RZ, 0xfc, !PT ;  /* 0x000000b2020e7812 */ /* 0x000fe400078efcff */
[----:B------:R-:W-:Y:S01]  /*4250*/  IABS R11, R3 ;  /* 0x00000003000b7213 */ /* 0x000fe20000000000 */
[----:B------:R-:W-:Y:S01]  /*4260*/  @!P3 IMAD.MOV R195, RZ, RZ, -R195 ;  /* 0x000000ffffc3b224 */ /* 0x000fe200078e0ac3 */
[C---:B------:R-:W-:Y:S01]  /*4270*/  ISETP.GT.U32.AND P3, PT, R250.reuse, R112, PT ;  /* 0x00000070fa00720c */ /* 0x040fe20003f64070 */
[----:B------:R-:W-:Y:S01]  /*4280*/  @!P5 IMAD.IADD R5, R5, 0x1, -R250 ;  /* 0x000000010505d824 */ /* 0x000fe200078e0afa */
[----:B------:R-:W-:Y:S01]  /*4290*/  ISETP.GT.U32.AND P5, PT, R250, R197, PT ;  /* 0x000000c5fa00720c */ /* 0x000fe20003fa4070 */
[----:B------:R-:W-:Y:S01]  /*42a0*/  IMAD.MOV R4, RZ, RZ, -R4 ;  /* 0x000000ffff047224 */ /* 0x000fe200078e0a04 */
[----:B------:R-:W-:Y:S01]  /*42b0*/  IABS R201, R14 ;  /* 0x0000000e00c97213 */ /* 0x000fe20000000000 */
[----:B------:R-:W-:Y:S01]  /*42c0*/  @!P0 IMAD.MOV R110, RZ, RZ, -R110 ;  /* 0x000000ffff6e8224 */ /* 0x000fe200078e0a6e */
[----:B------:R-:W-:Y:S01]  /*42d0*/  ISETP.GE.AND P0, PT, R6, RZ, PT ;  /* 0x000000ff0600720c */ /* 0x000fe20003f06270 */
[----:B------:R-:W-:Y:S01]  /*42e0*/  IMAD R114, R250, R4, R9 ;  /* 0x00000004fa727224 */ /* 0x000fe200078e0209 */
[----:B------:R-:W-:Y:S01]  /*42f0*/  IABS R6, R6 ;  /* 0x0000000600067213 */ /* 0x000fe20000000000 */
[----:B------:R-:W-:Y:S01]  /*4300*/  @!P6 IMAD.MOV R5, RZ, RZ, -R5 ;  /* 0x000000ffff05e224 */ /* 0x000fe200078e0a05 */
[----:B------:R-:W-:-:S02]  /*4310*/  LOP3.LUT R4, R2, 0xaa, RZ, 0xfc, !PT ;  /* 0x000000aa02047812 */ /* 0x000fc400078efcff */
[----:B------:R-:W-:Y:S01]  /*4320*/  ISETP.GT.U32.AND P6, PT, R250, R114, PT ;  /* 0x00000072fa00720c */ /* 0x000fe20003fc4070 */
[----:B------:R-:W-:Y:S01]  /*4330*/  IMAD.MOV.U32 R9, RZ, RZ, R6 ;  /* 0x000000ffff097224 */ /* 0x000fe200078e0006 */
[----:B------:R-:W-:Y:S01]  /*4340*/  LOP3.LUT R6, R2, 0xac, RZ, 0xfc, !PT ;  /* 0x000000ac02067812 */ /* 0x000fe200078efcff */
[--C-:B------:R-:W-:Y:S01]  /*4350*/  @!P3 IMAD.IADD R112, R112, 0x1, -R250.reuse ;  /* 0x000000017070b824 */ /* 0x100fe200078e0afa */
[----:B------:R-:W-:Y:S01]  /*4360*/  ISETP.GE.AND P3, PT, R3, RZ, PT ;  /* 0x000000ff0300720c */ /* 0x000fe20003f66270 */
[----:B------:R-:W-:Y:S01]  /*4370*/  @!P5 IMAD.IADD R197, R197, 0x1, -R250 ;  /* 0x00000001c5c5d824 */ /* 0x000fe200078e0afa */
[----:B------:R-:W-:Y:S01]  /*4380*/  IABS R199, R4 ;  /* 0x0000000400c77213 */ /* 0x000fe20000000000 */
[----:B------:R-:W-:-:S03]  /*4390*/  IMAD.HI.U32 R3, R0, R9, RZ ;  /* 0x0000000900037227 */ /* 0x000fc600078e00ff */
[----:B------:R-:W-:Y:S01]  /*43a0*/  ISETP.GT.U32.AND P5, PT, R250, R197, PT ;  /* 0x000000c5fa00720c */ /* 0x000fe20003fa4070 */
[----:B------:R-:W-:Y:S02]  /*43b0*/  IMAD.MOV R240, RZ, RZ, -R3 ;  /* 0x000000fffff07224 */ /* 0x000fe400078e0a03 */
[----:B------:R-:W-:-:S04]  /*43c0*/  IMAD.HI.U32 R3, R0, R11, RZ ;  /* 0x0000000b00037227 */ /* 0x000fc800078e00ff */
[----:B------:R-:W-:Y:S02]  /*43d0*/  @!P6 IMAD.IADD R114, R114, 0x1, -R250 ;  /* 0x000000017272e824 */ /* 0x000fe400078e0afa */
[----:B------:R-:W-:Y:S02]  /*43e0*/  IMAD.MOV R3, RZ, RZ, -R3 ;  /* 0x000000ffff037224 */ /* 0x000fe400078e0a03 */
[C---:B------:R-:W-:Y:S01]  /*43f0*/  IMAD R240, R250.reuse, R240, R9 ;  /* 0x000000f0faf07224 */ /* 0x040fe200078e0209 */
[----:B------:R-:W-:Y:S01]  /*4400*/  IABS R9, R6 ;  /* 0x0000000600097213 */ /* 0x000fe20000000000 */
[C---:B------:R-:W-:Y:S01]  /*4410*/  IMAD R116, R250.reuse, R3, R11 ;  /* 0x00000003fa747224 */ /* 0x040fe200078e020b */
[----:B------:R-:W-:Y:S01]  /*4420*/  ISETP.GT.U32.AND P6, PT, R250, R114, PT ;  /* 0x00000072fa00720c */ /* 0x000fe20003fc4070 */
[----:B------:R-:W-:Y:S01]  /*4430*/  IMAD.HI.U32 R3, R0, R199, RZ ;  /* 0x000000c700037227 */ /* 0x000fe200078e00ff */
[----:B------:R-:W-:-:S03]  /*4440*/  IABS R11, R12 ;  /* 0x0000000c000b7213 */ /* 0x000fc60000000000 */
[----:B------:R-:W-:Y:S01]  /*4450*/  @!P2 IMAD.MOV R112, RZ, RZ, -R112 ;  /* 0x000000ffff70a224 */ /* 0x000fe200078e0a70 */
[----:B------:R-:W-:Y:S01]  /*4460*/  ISETP.GE.AND P2, PT, R4, RZ, PT ;  /* 0x000000ff0400720c */ /* 0x000fe20003f46270 */
[----:B------:R-:W-:Y:S01]  /*4470*/  @!P5 IMAD.IADD R197, R197, 0x1, -R250 ;  /* 0x00000001c5c5d824 */ /* 0x000fe200078e0afa */
[----:B------:R-:W-:Y:S01]  /*4480*/  ISETP.GT.U32.AND P5, PT, R250, R240, PT ;  /* 0x000000f0fa00720c */ /* 0x000fe20003fa4070 */
[----:B------:R-:W-:-:S04]  /*4490*/  IMAD.HI.U32 R4, R0, R9, RZ ;  /* 0x0000000900047227 */ /* 0x000fc800078e00ff */
[----:B------:R-:W-:Y:S02]  /*44a0*/  IMAD.MOV R3, RZ, RZ, -R3 ;  /* 0x000000ffff037224 */ /* 0x000fe400078e0a03 */
[----:B------:R-:W-:Y:S02]  /*44b0*/  IMAD.MOV R4, RZ, RZ, -R4 ;  /* 0x000000ffff047224 */ /* 0x000fe400078e0a04 */
[C---:B------:R-:W-:Y:S02]  /*44c0*/  IMAD R199, R250.reuse, R3, R199 ;  /* 0x00000003fac77224 */ /* 0x040fe400078e02c7 */
[----:B------:R-:W-:Y:S01]  /*44d0*/  IMAD R118, R250, R4, R9 ;  /* 0x00000004fa767224 */ /* 0x000fe200078e0209 */
[----:B------:R-:W-:Y:S01]  /*44e0*/  IABS R9, R13 ;  /* 0x0000000d00097213 */ /* 0x000fe20000000000 */
[--C-:B------:R-:W-:Y:S01]  /*44f0*/  @!P6 IMAD.IADD R114, R114, 0x1, -R250.reuse ;  /* 0x000000017272e824 */ /* 0x100fe200078e0afa */
[----:B------:R-:W-:Y:S01]  /*4500*/  ISETP.GT.U32.AND P6, PT, R250, R199, PT ;  /* 0x000000c7fa00720c */ /* 0x000fe20003fc4070 */
[----:B------:R-:W-:Y:S01]  /*4510*/  @!P5 IMAD.IADD R240, R240, 0x1, -R250 ;  /* 0x00000001f0f0d824 */ /* 0x000fe200078e0afa */
[C---:B------:R-:W-:Y:S01]  /*4520*/  ISETP.GT.U32.AND P5, PT, R250.reuse, R118, PT ;  /* 0x00000076fa00720c */ /* 0x040fe20003fa4070 */
[----:B------:R-:W-:Y:S01]  /*4530*/  @!P4 IMAD.MOV R197, RZ, RZ, -R197 ;  /* 0x000000ffffc5c224 */ /* 0x000fe200078e0ac5 */
[----:B------:R-:W-:Y:S01]  /*4540*/  ISETP.GT.U32.AND P4, PT, R250, R116, PT ;  /* 0x00000074fa00720c */ /* 0x000fe20003f84070 */
[----:B------:R-:W-:-:S04]  /*4550*/  IMAD.HI.U32 R3, R0, R11, RZ ;  /* 0x0000000b00037227 */ /* 0x000fc800078e00ff */
[----:B------:R-:W-:Y:S02]  /*4560*/  IMAD.MOV R3, RZ, RZ, -R3 ;  /* 0x000000ffff037224 */ /* 0x000fe400078e0a03 */
[----:B------:R-:W-:Y:S02]  /*4570*/  @!P1 IMAD.MOV R114, RZ, RZ, -R114 ;  /* 0x000000ffff729224 */ /* 0x000fe400078e0a72 */
[--C-:B------:R-:W-:Y:S02]  /*4580*/  @!P6 IMAD.IADD R199, R199, 0x1, -R250.reuse ;  /* 0x00000001c7c7e824 */ /* 0x100fe400078e0afa */
[----:B------:R-:W-:Y:S02]  /*4590*/  @!P5 IMAD.IADD R118, R118, 0x1, -R250 ;  /* 0x000000017676d824 */ /* 0x000fe400078e0afa */
[C---:B------:R-:W-:Y:S01]  /*45a0*/  IMAD R26, R250.reuse, R3, R11 ;  /* 0x00000003fa1a7224 */ /* 0x040fe200078e020b */
[----:B------:R-:W-:Y:S01]  /*45b0*/  ISETP.GT.U32.AND P5, PT, R250, R199, PT ;  /* 0x000000c7fa00720c */ /* 0x000fe20003fa4070 */
[----:B------:R-:W-:Y:S01]  /*45c0*/  IMAD.HI.U32 R3, R0, R9, RZ ;  /* 0x0000000900037227 */ /* 0x000fe200078e00ff */
[----:B------:R-:W-:-:S02]  /*45d0*/  IABS R11, R16 ;  /* 0x00000010000b7213 */ /* 0x000fc40000000000 */
[----:B------:R-:W-:Y:S01]  /*45e0*/  ISETP.GT.U32.AND P1, PT, R250, R118, PT ;  /* 0x00000076fa00720c */ /* 0x000fe20003f24070 */
[----:B------:R-:W-:Y:S01]  /*45f0*/  @!P4 IMAD.IADD R116, R116, 0x1, -R250 ;  /* 0x000000017474c824 */ /* 0x000fe200078e0afa */
[----:B------:R-:W-:Y:S01]  /*4600*/  ISETP.GT.U32.AND P4, PT, R250, R240, PT ;  /* 0x000000f0fa00720c */ /* 0x000fe20003f84070 */
[----:B------:R-:W-:Y:S02]  /*4610*/  IMAD.MOV R3, RZ, RZ, -R3 ;  /* 0x000000ffff037224 */ /* 0x000fe400078e0a03 */
[----:B------:R-:W-:Y:S01]  /*4620*/  IMAD.HI.U32 R4, R0, R11, RZ ;  /* 0x0000000b00047227 */ /* 0x000fe200078e00ff */
[----:B------:R-:W-:-:S03]  /*4630*/  ISETP.GT.U32.AND P6, PT, R250, R116, PT ;  /* 0x00000074fa00720c */ /* 0x000fc60003fc4070 */
[----:B------:R-:W-:Y:S02]  /*4640*/  IMAD R120, R250, R3, R9 ;  /* 0x00000003fa787224 */ /* 0x000fe400078e0209 */
[----:B------:R-:W-:Y:S02]  /*4650*/  @!P5 IMAD.IADD R199, R199, 0x1, -R250 ;  /* 0x00000001c7c7d824 */ /* 0x000fe400078e0afa */
[----:B------:R-:W-:Y:S01]  /*4660*/  IMAD.HI.U32 R3, R0, R201, RZ ;  /* 0x000000c900037227 */ /* 0x000fe200078e00ff */
[----:B------:R-:W-:-:S03]  /*4670*/  ISETP.GT.U32.AND P5, PT, R250, R120, PT ;  /* 0x00000078fa00720c */ /* 0x000fc60003fa4070 */
[----:B------:R-:W-:Y:S02]  /*4680*/  IMAD.MOV R3, RZ, RZ, -R3 ;  /* 0x000000ffff037224 */ /* 0x000fe400078e0a03 */
[--C-:B------:R-:W-:Y:S01]  /*4690*/  @!P6 IMAD.IADD R116, R116, 0x1, -R250.reuse ;  /* 0x000000017474e824 */ /* 0x100fe200078e0afa */
[----:B------:R-:W-:Y:S01]  /*46a0*/  ISETP.GE.AND P6, PT, R6, RZ, PT ;  /* 0x000000ff0600720c */ /* 0x000fe20003fc6270 */
[----:B------:R-:W-:Y:S01]  /*46b0*/  IMAD R201, R250, R3, R201 ;  /* 0x00000003fac97224 */ /* 0x000fe200078e02c9 */
[----:B------:R-:W-:Y:S01]  /*46c0*/  LOP3.LUT R6, R2, 0xb6, RZ, 0xfc, !PT ;  /* 0x000000b602067812 */ /* 0x000fe200078efcff */
[----:B------:R-:W-:Y:S01]  /*46d0*/  @!P4 IMAD.IADD R240, R240, 0x1, -R250 ;  /* 0x00000001f0f0c824 */ /* 0x000fe200078e0afa */
[----:B------:R-:W-:Y:S01]  /*46e0*/  ISETP.GT.U32.AND P4, PT, R250, R26, PT ;  /* 0x0000001afa00720c */ /* 0x000fe20003f84070 */
[----:B------:R-:W-:Y:S01]  /*46f0*/  IMAD.MOV R4, RZ, RZ, -R4 ;  /* 0x000000ffff047224 */ /* 0x000fe200078e0a04 */
[----:B------:R-:W-:Y:S01]  /*4700*/  IABS R9, R6 ;  /* 0x0000000600097213 */ /* 0x000fe20000000000 */
[----:B------:R-:W-:-:S02]  /*4710*/  @!P5 IMAD.IADD R120, R120, 0x1, -R250 ;  /* 0x000000017878d824 */ /* 0x000fc400078e0afa */
[----:B------:R-:W-:Y:S01]  /*4720*/  IMAD R122, R250, R4, R11 ;  /* 0x00000004fa7a7224 */ /* 0x000fe200078e020b */
[----:B------:R-:W-:Y:S01]  /*4730*/  LOP3.LUT R11, R2, 0xb8, RZ, 0xfc, !PT ;  /* 0x000000b8020b7812 */ /* 0x000fe200078efcff */
[----:B------:R-:W-:Y:S01]  /*4740*/  IMAD.HI.U32 R3, R0, R9, RZ ;  /* 0x0000000900037227 */ /* 0x000fe200078e00ff */
[----:B------:R-:W-:-:S03]  /*4750*/  ISETP.GT.U32.AND P5, PT, R250, R120, PT ;  /* 0x00000078fa00720c */ /* 0x000fc60003fa4070 */
[----:B------:R-:W-:Y:S02]  /*4760*/  IMAD.MOV R3, RZ, RZ, -R3 ;  /* 0x000000ffff037224 */ /* 0x000fe400078e0a03 */
[--C-:B------:R-:W-:Y:S01]  /*4770*/  @!P1 IMAD.IADD R118, R118, 0x1, -R250.reuse ;  /* 0x0000000176769824 */ /* 0x100fe200078e0afa */
[----:B------:R-:W-:Y:S01]  /*4780*/  ISETP.GE.AND P1, PT, R12, RZ, PT ;  /* 0x000000ff0c00720c */ /* 0x000fe20003f26270 */
[----:B------:R-:W-:Y:S01]  /*4790*/  IMAD R242, R250, R3, R9 ;  /* 0x00000003faf27224 */ /* 0x000fe200078e0209 */
[----:B------:R-:W-:Y:S01]  /*47a0*/  IABS R9, R11 ;  /* 0x0000000b00097213 */ /* 0x000fe20000000000 */
[----:B------:R-:W-:Y:S01]  /*47b0*/  @!P4 IMAD.IADD R26, R26, 0x1, -R250 ;  /* 0x000000011a1ac824 */ /* 0x000fe200078e0afa */
[----:B------:R-:W-:Y:S01]  /*47c0*/  LOP3.LUT R12, R2, 0xba, RZ, 0xfc, !PT ;  /* 0x000000ba020c7812 */ /* 0x000fe200078efcff */
[----:B------:R-:W-:Y:S01]  /*47d0*/  @!P0 IMAD.MOV R240, RZ, RZ, -R240 ;  /* 0x000000fffff08224 */ /* 0x000fe200078e0af0 */
[----:B------:R-:W-:Y:S01]  /*47e0*/  ISETP.GE.AND P4, PT, R13, RZ, PT ;  /* 0x000000ff0d00720c */ /* 0x000fe20003f86270 */
[----:B------:R-:W-:Y:S01]  /*47f0*/  @!P5 IMAD.IADD R120, R120, 0x1, -R250 ;  /* 0x000000017878d824 */ /* 0x000fe200078e0afa */
[C---:B------:R-:W-:Y:S01]  /*4800*/  ISETP.GT.U32.AND P5, PT, R250.reuse, R242, PT ;  /* 0x000000f2fa00720c */ /* 0x040fe20003fa4070 */
[----:B------:R-:W-:Y:S01]  /*4810*/  @!P6 IMAD.MOV R118, RZ, RZ, -R118 ;  /* 0x000000ffff76e224 */ /* 0x000fe200078e0a76 */
[C---:B------:R-:W-:Y:S01]  /*4820*/  ISETP.GT.U32.AND P0, PT, R250.reuse, R26, PT ;  /* 0x0000001afa00720c */ /* 0x040fe20003f04070 */
[----:B------:R-:W-:Y:S01]  /*4830*/  @!P3 IMAD.MOV R116, RZ, RZ, -R116 ;  /* 0x000000ffff74b224 */ /* 0x000fe200078e0a74 */
[----:B------:R-:W-:Y:S01]  /*4840*/  ISETP.GT.U32.AND P6, PT, R250, R122, PT ;  /* 0x0000007afa00720c */ /* 0x000fe20003fc4070 */
[----:B------:R-:W-:Y:S01]  /*4850*/  IMAD.HI.U32 R3, R0, R9, RZ ;  /* 0x0000000900037227 */ /* 0x000fe200078e00ff */
[----:B------:R-:W-:-:S02]  /*4860*/  ISETP.GT.U32.AND P3, PT, R250, R201, PT ;  /* 0x000000c9fa00720c */ /* 0x000fc40003f64070 */
[----:B------:R-:W-:Y:S01]  /*4870*/  IABS R203, R12 ;  /* 0x0000000c00cb7213 */ /* 0x000fe20000000000 */
[----:B------:R-:W-:Y:S01]  /*4880*/  IMAD.MOV R124, RZ, RZ, -R3 ;  /* 0x000000ffff7c7224 */ /* 0x000fe200078e0a03 */
[----:B------:R-:W-:Y:S01]  /*4890*/  LOP3.LUT R13, R2, 0xbe, RZ, 0xfc, !PT ;  /* 0x000000be020d7812 */ /* 0x000fe200078efcff */
[----:B------:R-:W-:Y:S01]  /*48a0*/  @!P2 IMAD.MOV R199, RZ, RZ, -R199 ;  /* 0x000000ffffc7a224 */ /* 0x000fe200078e0ac7 */
[----:B------:R-:W-:Y:S01]  /*48b0*/  ISETP.GE.AND P2, PT, R14, RZ, PT ;  /* 0x000000ff0e00720c */ /* 0x000fe20003f46270 */
[----:B------:R-:W-:Y:S01]  /*48c0*/  @!P5 IMAD.IADD R242, R242, 0x1, -R250 ;  /* 0x00000001f2f2d824 */ /* 0x000fe200078e0afa */
[----:B------:R-:W-:Y:S01]  /*48d0*/  LOP3.LUT R14, R2, 0xc0, RZ, 0xfc, !PT ;  /* 0x000000c0020e7812 */ /* 0x000fe200078efcff */
[----:B------:R-:W-:Y:S01]  /*48e0*/  IMAD.HI.U32 R3, R0, R203, RZ ;  /* 0x000000cb00037227 */ /* 0x000fe200078e00ff */
[----:B------:R-:W-:Y:S02]  /*48f0*/  IABS R19, R13 ;  /* 0x0000000d00137213 */ /* 0x000fe40000000000 */
[----:B------:R-:W-:Y:S01]  /*4900*/  ISETP.GT.U32.AND P5, PT, R250, R242, PT ;  /* 0x000000f2fa00720c */ /* 0x000fe20003fa4070 */
[----:B------:R-:W-:-:S02]  /*4910*/  IMAD.MOV R3, RZ, RZ, -R3 ;  /* 0x000000ffff037224 */ /* 0x000fc400078e0a03 */
[--C-:B------:R-:W-:Y:S01]  /*4920*/  @!P0 IMAD.IADD R26, R26, 0x1, -R250.reuse ;  /* 0x000000011a1a8824 */ /* 0x100fe200078e0afa */
[----:B------:R-:W-:Y:S01]  /*4930*/  ISETP.GE.AND P0, PT, R16, RZ, PT ;  /* 0x000000ff1000720c */ /* 0x000fe20003f06270 */
[--C-:B------:R-:W-:Y:S01]  /*4940*/  @!P6 IMAD.IADD R122, R122, 0x1, -R250.reuse ;  /* 0x000000017a7ae824 */ /* 0x100fe200078e0afa */
[----:B------:R-:W-:Y:S01]  /*4950*/  LOP3.LUT R16, R2, 0xd8, RZ, 0xfc, !PT ;  /* 0x000000d802107812 */ /* 0x000fe200078efcff */
[----:B------:R-:W-:Y:S01]  /*4960*/  @!P3 IMAD.IADD R201, R201, 0x1, -R250 ;  /* 0x00000001c9c9b824 */ /* 0x000fe200078e0afa */
[----:B------:R-:W-:Y:S01]  /*4970*/  ISETP.GE.AND P3, PT, R6, RZ, PT ;  /* 0x000000ff0600720c */ /* 0x000fe20003f66270 */
[----:B------:R-:W-:Y:S01]  /*4980*/  IMAD R203, R250, R3, R203 ;  /* 0x00000003facb7224 */ /* 0x000fe200078e02cb */
[----:B------:R-:W-:Y:S01]  /*4990*/  LOP3.LUT R6, R2, 0xbc, RZ, 0xfc, !PT ;  /* 0x000000bc02067812 */ /* 0x000fe200078efcff */
[----:B------:R-:W-:Y:S01]  /*49a0*/  @!P1 IMAD.MOV R26, RZ, RZ, -R26 ;  /* 0x000000ffff1a9224 */ /* 0x000fe200078e0a1a */
[----:B------:R-:W-:Y:S01]  /*49b0*/  ISETP.GT.U32.AND P1, PT, R250, R122, PT ;  /* 0x0000007afa00720c */ /* 0x000fe20003f24070 */
[----:B------:R-:W-:Y:S01]  /*49c0*/  @!P5 IMAD.IADD R242, R242, 0x1, -R250 ;  /* 0x00000001f2f2d824 */ /* 0x000fe200078e0afa */
[C---:B------:R-:W-:Y:S01]  /*49d0*/  ISETP.GT.U32.AND P5, PT, R250.reuse, R203, PT ;  /* 0x000000cbfa00720c */ /* 0x040fe20003fa4070 */
[C---:B------:R-:W-:Y:S01]  /*49e0*/  IMAD R124, R250.reuse, R124, R9 ;  /* 0x0000007cfa7c7224 */ /* 0x040fe200078e0209 */
[----:B------:R-:W-:Y:S01]  /*49f0*/  IABS R4, R6 ;  /* 0x0000000600047213 */ /* 0x000fe20000000000 */
[----:B------:R-:W-:Y:S01]  /*4a00*/  @!P4 IMAD.MOV R120, RZ, RZ, -R120 ;  /* 0x000000ffff78c224 */ /* 0x000fe200078e0a78 */
[----:B------:R-:W-:-:S03]  /*4a10*/  ISETP.GT.U32.AND P6, PT, R250, R201, PT ;  /* 0x000000c9fa00720c */ /* 0x000fc60003fc4070 */
[----:B------:R-:W-:Y:S02]  /*4a20*/  IMAD.MOV.U32 R9, RZ, RZ, R4 ;  /* 0x000000ffff097224 */ /* 0x000fe400078e0004 */
[----:B------:R-:W-:-:S04]  /*4a30*/  IMAD.HI.U32 R4, R0, R19, RZ ;  /* 0x0000001300047227 */ /* 0x000fc800078e00ff */
[----:B------:R-:W-:-:S04]  /*4a40*/  IMAD.HI.U32 R3, R0, R9, RZ ;  /* 0x0000000900037227 */ /* 0x000fc800078e00ff */
[--C-:B------:R-:W-:Y:S01]  /*4a50*/  @!P1 IMAD.IADD R122, R122, 0x1, -R250.reuse ;  /* 0x000000017a7a9824 */ /* 0x100fe200078e0afa */
[----:B------:R-:W-:Y:S01]  /*4a60*/  ISETP.GE.AND P1, PT, R11, RZ, PT ;  /* 0x000000ff0b00720c */ /* 0x000fe20003f26270 */
[--C-:B------:R-:W-:Y:S01]  /*4a70*/  @!P5 IMAD.IADD R203, R203, 0x1, -R250.reuse ;  /* 0x00000001cbcbd824 */ /* 0x100fe200078e0afa */
[----:B------:R-:W-:Y:S01]  /*4a80*/  IABS R11, R14 ;  /* 0x0000000e000b7213 */ /* 0x000fe20000000000 */
[----:B------:R-:W-:Y:S02]  /*4a90*/  IMAD.MOV R3, RZ, RZ, -R3 ;  /* 0x000000ffff037224 */ /* 0x000fe400078e0a03 */
[----:B------:R-:W-:Y:S01]  /*4aa0*/  @!P6 IMAD.IADD R201, R201, 0x1, -R250 ;  /* 0x00000001c9c9e824 */ /* 0x000fe200078e0afa */
[C---:B------:R-:W-:Y:S01]  /*4ab0*/  ISETP.GT.U32.AND P6, PT, R250.reuse, R124, PT ;  /* 0x0000007cfa00720c */ /* 0x040fe20003fc4070 */
[C---:B------:R-:W-:Y:S01]  /*4ac0*/  IMAD R126, R250.reuse, R3, R9 ;  /* 0x00000003fa7e7224 */ /* 0x040fe200078e0209 */
[----:B------:R-:W-:Y:S01]  /*4ad0*/  ISETP.GT.U32.AND P5, PT, R250, R203, PT ;  /* 0x000000cbfa00720c */ /* 0x000fe20003fa4070 */
[----:B------:R-:W-:-:S04]  /*4ae0*/  IMAD.HI.U32 R3, R0, R11, RZ ;  /* 0x0000000b00037227 */ /* 0x000fc800078e00ff */
[----:B------:R-:W-:Y:S02]  /*4af0*/  IMAD.MOV R3, RZ, RZ, -R3 ;  /* 0x000000ffff037224 */ /* 0x000fe400078e0a03 */
[----:B------:R-:W-:Y:S02]  /*4b00*/  IMAD.MOV R4, RZ, RZ, -R4 ;  /* 0x000000ffff047224 */ /* 0x000fe400078e0a04 */
[----:B------:R-:W-:Y:S02]  /*4b10*/  IMAD R128, R250, R3, R11 ;  /* 0x00000003fa807224 */ /* 0x000fe400078e020b */
[--C-:B------:R-:W-:Y:S01]  /*4b20*/  @!P6 IMAD.IADD R124, R124, 0x1, -R250.reuse ;  /* 0x000000017c7ce824 */ /* 0x100fe200078e0afa */
[----:B------:R-:W-:Y:S01]  /*4b30*/  ISETP.GE.AND P6, PT, R12, RZ, PT ;  /* 0x000000ff0c00720c */ /* 0x000fe20003fc6270 */
[----:B------:R-:W-:Y:S01]  /*4b40*/  @!P5 IMAD.IADD R203, R203, 0x1, -R250 ;  /* 0x00000001cbcbd824 */ /* 0x000fe200078e0afa */
[C---:B------:R-:W-:Y:S01]  /*4b50*/  ISETP.GT.U32.AND P5, PT, R250.reuse, R128, PT ;  /* 0x00000080fa00720c */ /* 0x040fe20003fa4070 */
[----:B------:R-:W-:Y:S01]  /*4b60*/  IMAD R19, R250, R4, R19 ;  /* 0x00000004fa137224 */ /* 0x000fe200078e0213 */
[----:B------:R-:W-:Y:S01]  /*4b70*/  LOP3.LUT R12, R2, 0xc2, RZ, 0xfc, !PT ;  /* 0x000000c2020c7812 */ /* 0x000fe200078efcff */
[----:B------:R-:W-:Y:S01]  /*4b80*/  @!P2 IMAD.MOV R201, RZ, RZ, -R201 ;  /* 0x000000ffffc9a224 */ /* 0x000fe200078e0ac9 */
[C---:B------:R-:W-:Y:S01]  /*4b90*/  ISETP.GT.U32.AND P2, PT, R250.reuse, R126, PT ;  /* 0x0000007efa00720c */ /* 0x040fe20003f44070 */
[----:B------:R-:W-:Y:S01]  /*4ba0*/  @!P3 IMAD.MOV R242, RZ, RZ, -R242 ;  /* 0x000000fffff2b224 */ /* 0x000fe200078e0af2 */
[----:B------:R-:W-:Y:S01]  /*4bb0*/  IABS R205, R12 ;  /* 0x0000000c00cd7213 */ /* 0x000fe20000000000 */
[----:B------:R-:W-:Y:S01]  /*4bc0*/  @!P0 IMAD.MOV R122, RZ, RZ, -R122 ;  /* 0x000000ffff7a8224 */ /* 0x000fe200078e0a7a */
[----:B------:R-:W-:-:S02]  /*4bd0*/  ISETP.GT.U32.AND P3, PT, R250, R19, PT ;  /* 0x00000013fa00720c */ /* 0x000fc40003f64070 */
[----:B------:R-:W-:Y:S01]  /*4be0*/  LOP3.LUT R4, R2, 0xc4, RZ, 0xfc, !PT ;  /* 0x000000c402047812 */ /* 0x000fe200078efcff */
[----:B------:R-:W-:Y:S01]  /*4bf0*/  IMAD.HI.U32 R3, R0, R205, RZ ;  /* 0x000000cd00037227 */ /* 0x000fe200078e00ff */
[----:B------:R-:W-:Y:S02]  /*4c00*/  ISETP.GT.U32.AND P4, PT, R250, R124, PT ;  /* 0x0000007cfa00720c */ /* 0x000fe40003f84070 */
[----:B------:R-:W-:Y:S01]  /*4c10*/  IABS R9, R4 ;  /* 0x0000000400097213 */ /* 0x000fe20000000000 */
[--C-:B------:R-:W-:Y:S01]  /*4c20*/  @!P5 IMAD.IADD R128, R128, 0x1, -R250.reuse ;  /* 0x000000018080d824 */ /* 0x100fe200078e0afa */
[----:B------:R-:W-:Y:S01]  /*4c30*/  ISETP.GE.AND P0, PT, R6, RZ, PT ;  /* 0x000000ff0600720c */ /* 0x000fe20003f06270 */
[----:B------:R-:W-:Y:S01]  /*4c40*/  IMAD.MOV R3, RZ, RZ, -R3 ;  /* 0x000000ffff037224 */ /* 0x000fe200078e0a03 */
[----:B------:R-:W-:Y:S01]  /*4c50*/  LOP3.LUT R6, R2, 0xc6, RZ, 0xfc, !PT ;  /* 0x000000c602067812 */ /* 0x000fe200078efcff */
[----:B------:R-:W-:Y:S01]  /*4c60*/  @!P2 IMAD.IADD R126, R126, 0x1, -R250 ;  /* 0x000000017e7ea824 */ /* 0x000fe200078e0afa */
[C---:B------:R-:W-:Y:S01]  /*4c70*/  ISETP.GT.U32.AND P5, PT, R250.reuse, R128, PT ;  /* 0x00000080fa00720c */ /* 0x040fe20003fa4070 */
[----:B------:R-:W-:Y:S01]  /*4c80*/  IMAD R205, R250, R3, R205 ;  /* 0x00000003facd7224 */ /* 0x000fe200078e02cd */
[----:B------:R-:W-:Y:S01]  /*4c90*/  IABS R11, R6 ;  /* 0x00000006000b7213 */ /* 0x000fe20000000000 */
[----:B------:R-:W-:Y:S01]  /*4ca0*/  IMAD.HI.U32 R3, R0, R9, RZ ;  /* 0x0000000900037227 */ /* 0x000fe200078e00ff */
[----:B------:R-:W-:-:S02]  /*4cb0*/  ISETP.GE.AND P2, PT, R14, RZ, PT ;  /* 0x000000ff0e00720c */ /* 0x000fc40003f46270 */
[----:B------:R-:W-:Y:S01]  /*4cc0*/  LOP3.LUT R14, R2, 0xd6, RZ, 0xfc, !PT ;  /* 0x000000d6020e7812 */ /* 0x000fe200078efcff */
[--C-:B------:R-:W-:Y:S01]  /*4cd0*/  @!P3 IMAD.IADD R19, R19, 0x1, -R250.reuse ;  /* 0x000000011313b824 */ /* 0x100fe200078e0afa */
[----:B------:R-:W-:Y:S01]  /*4ce0*/  ISETP.GT.U32.AND P3, PT, R250, R126, PT ;  /* 0x0000007efa00720c */ /* 0x000fe20003f64070 */
[----:B------:R-:W-:Y:S02]  /*4cf0*/  IMAD.MOV R3, RZ, RZ, -R3 ;  /* 0x000000ffff037224 */ /* 0x000fe400078e0a03 */
[--C-:B------:R-:W-:Y:S01]  /*4d00*/  @!P4 IMAD.IADD R124, R124, 0x1, -R250.reuse ;  /* 0x000000017c7cc824 */ /* 0x100fe200078e0afa */
[----:B------:R-:W-:Y:S01]  /*4d10*/  ISETP.GE.AND P4, PT, R13, RZ, PT ;  /* 0x000000ff0d00720c */ /* 0x000fe20003f86270 */
[----:B------:R-:W-:Y:S01]  /*4d20*/  IMAD R130, R250, R3, R9 ;  /* 0x00000003fa827224 */ /* 0x000fe200078e0209 */
[----:B------:R-:W-:Y:S01]  /*4d30*/  LOP3.LUT R13, R2, 0xca, RZ, 0xfc, !PT ;  /* 0x000000ca020d7812 */ /* 0x000fe200078efcff */
[----:B------:R-:W-:Y:S02]  /*4d40*/  @!P5 IMAD.IADD R128, R128, 0x1, -R250 ;  /* 0x000000018080d824 */ /* 0x000fe400078e0afa */
[----:B------:R-:W-:Y:S01]  /*4d50*/  @!P6 IMAD.MOV R203, RZ, RZ, -R203 ;  /* 0x000000ffffcbe224 */ /* 0x000fe200078e0acb */
[----:B------:R-:W-:Y:S01]  /*4d60*/  ISETP.GT.U32.AND P5, PT, R250, R130, PT ;  /* 0x00000082fa00720c */ /* 0x000fe20003fa4070 */
[----:B------:R-:W-:Y:S01]  /*4d70*/  @!P1 IMAD.MOV R124, RZ, RZ, -R124 ;  /* 0x000000ffff7c9224 */ /* 0x000fe200078e0a7c */
[----:B------:R-:W-:Y:S01]  /*4d80*/  ISETP.GE.AND P6, PT, R12, RZ, PT ;  /* 0x000000ff0c00720c */ /* 0x000fe20003fc6270 */
[----:B------:R-:W-:Y:S01]  /*4d90*/  @!P3 IMAD.IADD R126, R126, 0x1, -R250 ;  /* 0x000000017e7eb824 */ /* 0x000fe200078e0afa */
[----:B------:R-:W-:Y:S01]  /*4da0*/  ISETP.GT.U32.AND P3, PT, R250, R205, PT ;  /* 0x000000cdfa00720c */ /* 0x000fe20003f64070 */
[----:B------:R-:W-:Y:S01]  /*4db0*/  IMAD.HI.U32 R3, R0, R11, RZ ;  /* 0x0000000b00037227 */ /* 0x000fe200078e00ff */
[----:B------:R-:W-:-:S02]  /*4dc0*/  LOP3.LUT R12, R2, 0xc8, RZ, 0xfc, !PT ;  /* 0x000000c8020c7812 */ /* 0x000fc400078efcff */
[----:B------:R-:W-:Y:S01]  /*4dd0*/  ISETP.GT.U32.AND P1, PT, R250, R19, PT ;  /* 0x00000013fa00720c */ /* 0x000fe20003f24070 */
[----:B------:R-:W-:Y:S01]  /*4de0*/  IMAD.MOV R3, RZ, RZ, -R3 ;  /* 0x000000ffff037224 */ /* 0x000fe200078e0a03 */
[----:B------:R-:W-:Y:S01]  /*4df0*/  IABS R9, R12 ;  /* 0x0000000c00097213 */ /* 0x000fe20000000000 */
[----:B------:R-:W-:Y:S01]  /*4e00*/  @!P0 IMAD.MOV R126, RZ, RZ, -R126 ;  /* 0x000000ffff7e8224 */ /* 0x000fe200078e0a7e */
[----:B------:R-:W-:Y:S01]  /*4e10*/  IABS R207, R13 ;  /* 0x0000000d00cf7213 */ /* 0x000fe20000000000 */
[--C-:B------:R-:W-:Y:S02]  /*4e20*/  @!P5 IMAD.IADD R130, R130, 0x1, -R250.reuse ;  /* 0x000000018282d824 */ /* 0x100fe400078e0afa */
[C---:B------:R-:W-:Y:S02]  /*4e30*/  IMAD R244, R250.reuse, R3, R11 ;  /* 0x00000003faf47224 */ /* 0x040fe400078e020b */
[----:B------:R-:W-:Y:S01]  /*4e40*/  @!P3 IMAD.IADD R205, R205, 0x1, -R250 ;  /* 0x00000001cdcdb824 */ /* 0x000fe200078e0afa */
[----:B------:R-:W-:Y:S01]  /*4e50*/  ISETP.GT.U32.AND P5, PT, R250, R130, PT ;  /* 0x00000082fa00720c */ /* 0x000fe20003fa4070 */
[----:B------:R-:W-:Y:S01]  /*4e60*/  IMAD.HI.U32 R3, R0, R9, RZ ;  /* 0x0000000900037227 */ /* 0x000fe200078e00ff */
[----:B------:R-:W-:-:S02]  /*4e70*/  ISETP.GE.AND P3, PT, R6, RZ, PT ;  /* 0x000000ff0600720c */ /* 0x000fc40003f66270 */
[----:B------:R-:W-:Y:S01]  /*4e80*/  ISETP.GT.U32.AND P0, PT, R250, R205, PT ;  /* 0x000000cdfa00720c */ /* 0x000fe20003f04070 */
[----:B------:R-:W-:Y:S01]  /*4e90*/  IMAD.MOV R3, RZ, RZ, -R3 ;  /* 0x000000ffff037224 */ /* 0x000fe200078e0a03 */
[----:B------:R-:W-:Y:S01]  /*4ea0*/  LOP3.LUT R6, R2, 0xcc, RZ, 0xfc, !PT ;  /* 0x000000cc02067812 */ /* 0x000fe200078efcff */
[----:B------:R-:W-:Y:S01]  /*4eb0*/  @!P1 IMAD.IADD R19, R19, 0x1, -R250 ;  /* 0x0000000113139824 */ /* 0x000fe200078e0afa */
[----:B------:R-:W-:Y:S01]  /*4ec0*/  ISETP.GE.AND P1, PT, R4, RZ, PT ;  /* 0x000000ff0400720c */ /* 0x000fe20003f26270 */
[----:B------:R-:W-:-:S04]  /*4ed0*/  IMAD.HI.U32 R4, R0, R207, RZ ;  /* 0x000000cf00047227 */ /* 0x000fc800078e00ff */
[C---:B------:R-:W-:Y:S01]  /*4ee0*/  IMAD R132, R250.reuse, R3, R9 ;  /* 0x00000003fa847224 */ /* 0x040fe200078e0209 */
[----:B------:R-:W-:Y:S01]  /*4ef0*/  IABS R9, R6 ;  /* 0x0000000600097213 */ /* 0x000fe20000000000 */
[----:B------:R-:W-:Y:S01]  /*4f00*/  @!P4 IMAD.MOV R19, RZ, RZ, -R19 ;  /* 0x000000ffff13c224 */ /* 0x000fe200078e0a13 */
[----:B------:R-:W-:Y:S01]  /*4f10*/  ISETP.GT.U32.AND P4, PT, R250, R244, PT ;  /* 0x000000f4fa00720c */ /* 0x000fe20003f84070 */
[----:B------:R-:W-:Y:S02]  /*4f20*/  IMAD.MOV R4, RZ, RZ, -R4 ;  /* 0x000000ffff047224 */ /* 0x000fe400078e0a04 */
[--C-:B------:R-:W-:Y:S01]  /*4f30*/  @!P5 IMAD.IADD R130, R130, 0x1, -R250.reuse ;  /* 0x000000018282d824 */ /* 0x100fe200078e0afa */
[C---:B------:R-:W-:Y:S01]  /*4f40*/  ISETP.GT.U32.AND P5, PT, R250.reuse, R132, PT ;  /* 0x00000084fa00720c */ /* 0x040fe20003fa4070 */
[----:B------:R-:W-:Y:S01]  /*4f50*/  @!P0 IMAD.IADD R205, R205, 0x1, -R250 ;  /* 0x00000001cdcd8824 */ /* 0x000fe200078e0afa */
[----:B------:R-:W-:Y:S01]  /*4f60*/  ISETP.GE.AND P0, PT, R13, RZ, PT ;  /* 0x000000ff0d00720c */ /* 0x000fe20003f06270 */
[----:B------:R-:W-:Y:S01]  /*4f70*/  IMAD R207, R250, R4, R207 ;  /* 0x00000004facf7224 */ /* 0x000fe200078e02cf */
[----:B------:R-:W-:Y:S01]  /*4f80*/  LOP3.LUT R4, R2, 0xce, RZ, 0xfc, !PT ;  /* 0x000000ce02047812 */ /* 0x000fe200078efcff */
[----:B------:R-:W-:Y:S01]  /*4f90*/  @!P6 IMAD.MOV R205, RZ, RZ, -R205 ;  /* 0x000000ffffcde224 */ /* 0x000fe200078e0acd */
[----:B------:R-:W-:Y:S01]  /*4fa0*/  IABS R13, R16 ;  /* 0x00000010000d7213 */ /* 0x000fe20000000000 */
[----:B------:R-:W-:Y:S01]  /*4fb0*/  @!P2 IMAD.MOV R128, RZ, RZ, -R128 ;  /* 0x000000ffff80a224 */ /* 0x000fe200078e0a80 */
[----:B------:R-:W-:Y:S01]  /*4fc0*/  ISETP.GT.U32.AND P6, PT, R250, R207, PT ;  /* 0x000000cffa00720c */ /* 0x000fe20003fc4070 */
[----:B------:R-:W-:Y:S01]  /*4fd0*/  @!P4 IMAD.IADD R244, R244, 0x1, -R250 ;  /* 0x00000001f4f4c824 */ /* 0x000fe200078e0afa */
[----:B------:R-:W-:Y:S01]  /*4fe0*/  ISETP.GE.AND P2, PT, R12, RZ, PT ;  /* 0x000000ff0c00720c */ /* 0x000fe20003f46270 */
[----:B------:R-:W-:Y:S01]  /*4ff0*/  IMAD.HI.U32 R3, R0, R9, RZ ;  /* 0x0000000900037227 */ /* 0x000fe200078e00ff */
[----:B------:R-:W-:-:S02]  /*5000*/  LOP3.LUT R12, R2, 0xd0, RZ, 0xfc, !PT ;  /* 0x000000d0020c7812 */ /* 0x000fc400078efcff */
[----:B------:R-:W-:Y:S01]  /*5010*/  ISETP.GT.U32.AND P4, PT, R250, R244, PT ;  /* 0x000000f4fa00720c */ /* 0x000fe20003f84070 */
[----:B------:R-:W-:Y:S01]  /*5020*/  @!P5 IMAD.IADD R132, R132, 0x1, -R250 ;  /* 0x000000018484d824 */ /* 0x000fe200078e0afa */
[----:B------:R-:W-:Y:S01]  /*5030*/  IABS R11, R12 ;  /* 0x0000000c000b7213 */ /* 0x000fe20000000000 */
[----:B------:R-:W-:Y:S01]  /*5040*/  IMAD.MOV R134, RZ, RZ, -R3 ;  /* 0x000000ffff867224 */ /* 0x000fe200078e0a03 */
[----:B------:R-:W-:Y:S01]  /*5050*/  IABS R27, R4 ;  /* 0x00000004001b7213 */ /* 0x000fe20000000000 */
[----:B------:R-:W-:Y:S01]  /*5060*/  @!P1 IMAD.MOV R130, RZ, RZ, -R130 ;  /* 0x000000ffff829224 */ /* 0x000fe200078e0a82 */
[----:B------:R-:W-:Y:S01]  /*5070*/  ISETP.GT.U32.AND P5, PT, R250, R132, PT ;  /* 0x00000084fa00720c */ /* 0x000fe20003fa4070 */
[----:B------:R-:W-:Y:S01]  /*5080*/  @!P6 IMAD.IADD R207, R207, 0x1, -R250 ;  /* 0x00000001cfcfe824 */ /* 0x000fe200078e0afa */
[----:B------:R-:W-:Y:S01]  /*5090*/  ISETP.GE.AND P1, PT, R6, RZ, PT ;  /* 0x000000ff0600720c */ /* 0x000fe20003f26270 */
[----:B------:R-:W-:Y:S02]  /*50a0*/  IMAD R134, R250, R134, R9 ;  /* 0x00000086fa867224 */ /* 0x000fe400078e0209 */
[----:B------:R-:W-:Y:S01]  /*50b0*/  IMAD.HI.U32 R3, R0, R27, RZ ;  /* 0x0000001b00037227 */ /* 0x000fe200078e00ff */
[----:B------:R-:W-:-:S03]  /*50c0*/  ISETP.GT.U32.AND P6, PT, R250, R207, PT ;  /* 0x000000cffa00720c */ /* 0x000fc60003fc4070 */
[----:B------:R-:W-:Y:S01]  /*50d0*/  @!P4 IMAD.IADD R244, R244, 0x1, -R250 ;  /* 0x00000001f4f4c824 */ /* 0x000fe200078e0afa */
[----:B------:R-:W-:Y:S01]  /*50e0*/  ISETP.GE.AND P4, PT, R4, RZ, PT ;  /* 0x000000ff0400720c */ /* 0x000fe20003f86270 */
[----:B------:R-:W-:-:S04]  /*50f0*/  IMAD.HI.U32 R4, R0, R11, RZ ;  /* 0x0000000b00047227 */ /* 0x000fc800078e00ff */
[----:B------:R-:W-:Y:S01]  /*5100*/  @!P5 IMAD.IADD R132, R132, 0x1, -R250 ;  /* 0x000000018484d824 */ /* 0x000fe200078e0afa */
[C---:B------:R-:W-:Y:S01]  /*5110*/  ISETP.GT.U32.AND P5, PT, R250.reuse, R134, PT ;  /* 0x00000086fa00720c */ /* 0x040fe20003fa4070 */
[----:B------:R-:W-:Y:S02]  /*5120*/  IMAD.MOV R4, RZ, RZ, -R4 ;  /* 0x000000ffff047224 */ /* 0x000fe400078e0a04 */
[----:B------:R-:W-:Y:S02]  /*5130*/  @!P6 IMAD.IADD R207, R207, 0x1, -R250 ;  /* 0x00000001cfcfe824 */ /* 0x000fe400078e0afa */
[C---:B------:R-:W-:Y:S01]  /*5140*/  IMAD R136, R250.reuse, R4, R11 ;  /* 0x00000004fa887224 */ /* 0x040fe200078e020b */
[----:B------:R-:W-:Y:S01]  /*5150*/  IABS R11, R14 ;  /* 0x0000000e000b7213 */ /* 0x000fe20000000000 */
[----:B------:R-:W-:Y:S02]  /*5160*/  @!P0 IMAD.MOV R207, RZ, RZ, -R207 ;  /* 0x000000ffffcf8224 */ /* 0x000fe400078e0acf */
[----:B------:R-:W-:Y:S01]  /*5170*/  @!P3 IMAD.MOV R244, RZ, RZ, -R244 ;  /* 0x000000fffff4b224 */ /* 0x000fe200078e0af4 */
[----:B------:R-:W-:Y:S01]  /*5180*/  ISETP.GT.U32.AND P0, PT, R250, R136, PT ;  /* 0x00000088fa00720c */ /* 0x000fe20003f04070 */
[----:B------:R-:W-:Y:S01]  /*5190*/  IMAD.MOV R3, RZ, RZ, -R3 ;  /* 0x000000ffff037224 */ /* 0x000fe200078e0a03 */
[----:B------:R-:W-:Y:S01]  /*51a0*/  ISETP.GE.AND P3, PT, R12, RZ, PT ;  /* 0x000000ff0c00720c */ /* 0x000fe20003f66270 */
[----:B------:R-:W-:Y:S01]  /*51b0*/  @!P5 IMAD.IADD R134, R134, 0x1, -R250 ;  /* 0x000000018686d824 */ /* 0x000fe200078e0afa */
[----:B------:R-:W-:Y:S01]  /*51c0*/  LOP3.LUT R12, R2, 0xd4, RZ, 0xfc, !PT ;  /* 0x000000d4020c7812 */ /* 0x000fe200078efcff */
[----:B------:R-:W-:Y:S01]  /*51d0*/  IMAD R27, R250, R3, R27 ;  /* 0x00000003fa1b7224 */ /* 0x000fe200078e021b */
[----:B------:R-:W-:Y:S01]  /*51e0*/  LOP3.LUT R3, R2, 0xd2, RZ, 0xfc, !PT ;  /* 0x000000d202037812 */ /* 0x000fe200078efcff */
[----:B------:R-:W-:Y:S01]  /*51f0*/  @!P2 IMAD.MOV R132, RZ, RZ, -R132 ;  /* 0x000000ffff84a224 */ /* 0x000fe200078e0a84 */
[----:B------:R-:W-:-:S02]  /*5200*/  IABS R9, R12 ;  /* 0x0000000c00097213 */ /* 0x000fc40000000000 */
[C---:B------:R-:W-:Y:S02]  /*5210*/  ISETP.GT.U32.AND P5, PT, R250.reuse, R134, PT ;  /* 0x00000086fa00720c */ /* 0x040fe40003fa4070 */
[----:B------:R-:W-:Y:S01]  /*5220*/  ISETP.GT.U32.AND P2, PT, R250, R27, PT ;  /* 0x0000001bfa00720c */ /* 0x000fe20003f44070 */
[----:B------:R-:W-:Y:S01]  /*5230*/  IMAD.HI.U32 R4, R0, R9, RZ ;  /* 0x0000000900047227 */ /* 0x000fe200078e00ff */
[----:B------:R-:W-:Y:S02]  /*5240*/  IABS R209, R3 ;  /* 0x0000000300d17213 */ /* 0x000fe40000000000 */
[----:B------:R-:W-:Y:S01]  /*5250*/  ISETP.GE.AND P6, PT, R3, RZ, PT ;  /* 0x000000ff0300720c */ /* 0x000fe20003fc6270 */
[----:B------:R-:W-:Y:S02]  /*5260*/  @!P0 IMAD.IADD R136, R136, 0x1, -R250 ;  /* 0x0000000188888824 */ /* 0x000fe400078e0afa */
[----:B------:R-:W-:Y:S02]  /*5270*/  IMAD.MOV R4, RZ, RZ, -R4 ;  /* 0x000000ffff047224 */ /* 0x000fe400078e0a04 */
[----:B------:R-:W-:Y:S01]  /*5280*/  IMAD.HI.U32 R3, R0, R209, RZ ;  /* 0x000000d100037227 */ /* 0x000fe200078e00ff */
[----:B------:R-:W-:-:S03]  /*5290*/  ISETP.GT.U32.AND P0, PT, R250, R136, PT ;  /* 0x00000088fa00720c */ /* 0x000fc60003f04070 */
[----:B------:R-:W-:Y:S01]  /*52a0*/  @!P5 IMAD.IADD R134, R134, 0x1, -R250 ;  /* 0x000000018686d824 */ /* 0x000fe200078e0afa */
[----:B------:R-:W-:Y:S01]  /*52b0*/  ISETP.GE.AND P5, PT, R12, RZ, PT ;  /* 0x000000ff0c00720c */ /* 0x000fe20003fa6270 */
[----:B------:R-:W-:Y:S01]  /*52c0*/  IMAD R138, R250, R4, R9 ;  /* 0x00000004fa8a7224 */ /* 0x000fe200078e0209 */
[----:B------:R-:W-:Y:S01]  /*52d0*/  LOP3.LUT R12, R2, 0xdc, RZ, 0xfc, !PT ;  /* 0x000000dc020c7812 */ /* 0x000fe200078efcff */
[----:B------:R-:W-:-:S03]  /*52e0*/  IMAD.HI.U32 R4, R0, R13, RZ ;  /* 0x0000000d00047227 */ /* 0x000fc600078e00ff */
[----:B------:R-:W-:Y:S01]  /*52f0*/  IABS R9, R12 ;  /* 0x0000000c00097213 */ /* 0x000fe20000000000 */
[----:B------:R-:W-:Y:S02]  /*5300*/  @!P2 IMAD.IADD R27, R27, 0x1, -R250 ;  /* 0x000000011b1ba824 */ /* 0x000fe400078e0afa */
[----:B------:R-:W-:Y:S01]  /*5310*/  @!P1 IMAD.MOV R134, RZ, RZ, -R134 ;  /* 0x000000ffff869224 */ /* 0x000fe200078e0a86 */
[C---:B------:R-:W-:Y:S01]  /*5320*/  ISETP.GT.U32.AND P1, PT, R250.reuse, R138, PT ;  /* 0x0000008afa00720c */ /* 0x040fe20003f24070 */
[----:B------:R-:W-:Y:S01]  /*5330*/  IMAD.MOV R4, RZ, RZ, -R4 ;  /* 0x000000ffff047224 */ /* 0x000fe200078e0a04 */
[C---:B------:R-:W-:Y:S01]  /*5340*/  ISETP.GT.U32.AND P2, PT, R250.reuse, R27, PT ;  /* 0x0000001bfa00720c */ /* 0x040fe20003f44070 */
[----:B------:R-:W-:Y:S02]  /*5350*/  IMAD.MOV R6, RZ, RZ, -R3 ;  /* 0x000000ffff067224 */ /* 0x000fe400078e0a03 */
[----:B------:R-:W-:Y:S01]  /*5360*/  IMAD R140, R250, R4, R13 ;  /* 0x00000004fa8c7224 */ /* 0x000fe200078e020d */
[----:B------:R-:W-:Y:S01]  /*5370*/  LOP3.LUT R13, R2, 0xde, RZ, 0xfc, !PT ;  /* 0x000000de020d7812 */ /* 0x000fe200078efcff */
[----:B------:R-:W-:-:S02]  /*5380*/  @!P0 IMAD.IADD R136, R136, 0x1, -R250 ;  /* 0x0000000188888824 */ /* 0x000fc400078e0afa */
[----:B------:R-:W-:Y:S01]  /*5390*/  IMAD R209, R250, R6, R209 ;  /* 0x00000006fad17224 */ /* 0x000fe200078e02d1 */
[----:B------:R-:W-:Y:S01]  /*53a0*/  LOP3.LUT R6, R2, 0xda, RZ, 0xfc, !PT ;  /* 0x000000da02067812 */ /* 0x000fe200078efcff */
[----:B------:R-:W-:-:S03]  /*53b0*/  IMAD.HI.U32 R3, R0, R11, RZ ;  /* 0x0000000b00037227 */ /* 0x000fc600078e00ff */
[----:B------:R-:W-:Y:S01]  /*53c0*/  IABS R211, R6 ;  /* 0x0000000600d37213 */ /* 0x000fe20000000000 */
[----:B------:R-:W-:Y:S01]  /*53d0*/  @!P3 IMAD.MOV R136, RZ, RZ, -R136 ;  /* 0x000000ffff88b224 */ /* 0x000fe200078e0a88 */
[----:B------:R-:W-:Y:S01]  /*53e0*/  ISETP.GT.U32.AND P3, PT, R250, R140, PT ;  /* 0x0000008cfa00720c */ /* 0x000fe20003f64070 */
[--C-:B------:R-:W-:Y:S02]  /*53f0*/  @!P1 IMAD.IADD R138, R138, 0x1, -R250.reuse ;  /* 0x000000018a8a9824 */ /* 0x100fe400078e0afa */
[----:B------:R-:W-:Y:S02]  /*5400*/  IMAD.MOV R3, RZ, RZ, -R3 ;  /* 0x000000ffff037224 */ /* 0x000fe400078e0a03 */
[----:B------:R-:W-:Y:S01]  /*5410*/  @!P2 IMAD.IADD R27, R27, 0x1, -R250 ;  /* 0x000000011b1ba824 */ /* 0x000fe200078e0afa */
[C---:B------:R-:W-:Y:S01]  /*5420*/  ISETP.GT.U32.AND P2, PT, R250.reuse, R209, PT ;  /* 0x000000d1fa00720c */ /* 0x040fe20003f44070 */
[C---:B------:R-:W-:Y:S01]  /*5430*/  IMAD R246, R250.reuse, R3, R11 ;  /* 0x00000003faf67224 */ /* 0x040fe200078e020b */
[----:B------:R-:W-:Y:S01]  /*5440*/  ISETP.GT.U32.AND P1, PT, R250, R138, PT ;  /* 0x0000008afa00720c */ /* 0x000fe20003f24070 */
[----:B------:R-:W-:Y:S01]  /*5450*/  IMAD.HI.U32 R3, R0, R211, RZ ;  /* 0x000000d300037227 */ /* 0x000fe200078e00ff */
[----:B------:R-:W-:-:S02]  /*5460*/  IABS R11, R13 ;  /* 0x0000000d000b7213 */ /* 0x000fc40000000000 */
[----:B------:R-:W-:Y:S01]  /*5470*/  ISETP.GT.U32.AND P0, PT, R250, R246, PT ;  /* 0x000000f6fa00720c */ /* 0x000fe20003f04070 */
[----:B------:R-:W-:Y:S02]  /*5480*/  IMAD.MOV R3, RZ, RZ, -R3 ;  /* 0x000000ffff037224 */ /* 0x000fe400078e0a03 */
[----:B------:R-:W-:Y:S02]  /*5490*/  @!P3 IMAD.IADD R140, R140, 0x1, -R250 ;  /* 0x000000018c8cb824 */ /* 0x000fe400078e0afa */
[----:B------:R-:W-:Y:S02]  /*54a0*/  IMAD R211, R250, R3, R211 ;  /* 0x00000003fad37224 */ /* 0x000fe400078e02d3 */
[----:B------:R-:W-:Y:S01]  /*54b0*/  IMAD.HI.U32 R3, R0, R9, RZ ;  /* 0x0000000900037227 */ /* 0x000fe200078e00ff */
[----:B------:R-:W-:-:S03]  /*54c0*/  ISETP.GT.U32.AND P3, PT, R250, R140, PT ;  /* 0x0000008cfa00720c */ /* 0x000fc60003f64070 */
[--C-:B------:R-:W-:Y:S02]  /*54d0*/  @!P2 IMAD.IADD R209, R209, 0x1, -R250.reuse ;  /* 0x00000001d1d1a824 */ /* 0x100fe400078e0afa */
[--C-:B------:R-:W-:Y:S01]  /*54e0*/  @!P1 IMAD.IADD R138, R138, 0x1, -R250.reuse ;  /* 0x000000018a8a9824 */ /* 0x100fe200078e0afa */
[C---:B------:R-:W-:Y:S01]  /*54f0*/  ISETP.GT.U32.AND P1, PT, R250.reuse, R211, PT ;  /* 0x000000d3fa00720c */ /* 0x040fe20003f24070 */
[----:B------:R-:W-:Y:S01]  /*5500*/  IMAD.MOV R3, RZ, RZ, -R3 ;  /* 0x000000ffff037224 */ /* 0x000fe200078e0a03 */
[----:B------:R-:W-:Y:S01]  /*5510*/  ISETP.GT.U32.AND P2, PT, R250, R209, PT ;  /* 0x000000d1fa00720c */ /* 0x000fe20003f44070 */
[--C-:B------:R-:W-:Y:S02]  /*5520*/  @!P0 IMAD.IADD R246, R246, 0x1, -R250.reuse ;  /* 0x00000001f6f68824 */ /* 0x100fe400078e0afa */
[----:B------:R-:W-:Y:S01]  /*5530*/  IMAD R142, R250, R3, R9 ;  /* 0x00000003fa8e7224 */ /* 0x000fe200078e0209 */
[----:B------:R-:W-:Y:S01]  /*5540*/  LOP3.LUT R3, R2, 0xe0, RZ, 0xfc, !PT ;  /* 0x000000e002037812 */ /* 0x000fe200078efcff */
[----:B------:R-:W-:Y:S01]  /*5550*/  @!P3 IMAD.IADD R140, R140, 0x1, -R250 ;  /* 0x000000018c8cb824 */ /* 0x000fe200078e0afa */
[C---:B------:R-:W-:Y:S01]  /*5560*/  ISETP.GT.U32.AND P0, PT, R250.reuse, R246, PT ;  /* 0x000000f6fa00720c */ /* 0x040fe20003f04070 */
[----:B------:R-:W-:Y:S01]  /*5570*/  @!P4 IMAD.MOV R27, RZ, RZ, -R27 ;  /* 0x000000ffff1bc224 */ /* 0x000fe200078e0a1b */
[----:B------:R-:W-:Y:S01]  /*5580*/  ISETP.GT.U32.AND P3, PT, R250, R142, PT ;  /* 0x0000008efa00720c */ /* 0x000fe20003f64070 */
[----:B------:R-:W-:Y:S01]  /*5590*/  IMAD.HI.U32 R4, R0, R11, RZ ;  /* 0x0000000b00047227 */ /* 0x000fe200078e00ff */
[----:B------:R-:W-:-:S02]  /*55a0*/  ISETP.GE.AND P4, PT, R14, RZ, PT ;  /* 0x000000ff0e00720c */ /* 0x000fc40003f86270 */
[----:B------:R-:W-:Y:S01]  /*55b0*/  IABS R9, R3 ;  /* 0x0000000300097213 */ /* 0x000fe20000000000 */
[--C-:B------:R-:W-:Y:S01]  /*55c0*/  @!P1 IMAD.IADD R211, R211, 0x1, -R250.reuse ;  /* 0x00000001d3d39824 */ /* 0x100fe200078e0afa */
[----:B------:R-:W-:Y:S01]  /*55d0*/  LOP3.LUT R14, R2, 0xe6, RZ, 0xfc, !PT ;  /* 0x000000e6020e7812 */ /* 0x000fe200078efcff */
[----:B------:R-:W-:Y:S01]  /*55e0*/  @!P2 IMAD.IADD R209, R209, 0x1, -R250 ;  /* 0x00000001d1d1a824 */ /* 0x000fe200078e0afa */
[----:B------:R-:W-:Y:S01]  /*55f0*/  ISETP.GE.AND P2, PT, R16, RZ, PT ;  /* 0x000000ff1000720c */ /* 0x000fe20003f46270 */
[----:B------:R-:W-:Y:S01]  /*5600*/  IMAD.MOV R4, RZ, RZ, -R4 ;  /* 0x000000ffff047224 */ /* 0x000fe200078e0a04 */
[----:B------:R-:W-:Y:S01]  /*5610*/  ISETP.GT.U32.AND P1, PT, R250, R211, PT ;  /* 0x000000d3fa00720c */ /* 0x000fe20003f24070 */
[----:B------:R-:W-:Y:S01]  /*5620*/  @!P5 IMAD.MOV R138, RZ, RZ, -R138 ;  /* 0x000000ffff8ad224 */ /* 0x000fe200078e0a8a */
[----:B------:R-:W-:Y:S01]  /*5630*/  ISETP.GE.AND P5, PT, R12, RZ, PT ;  /* 0x000000ff0c00720c */ /* 0x000fe20003fa6270 */
[----:B------:R-:W-:Y:S01]  /*5640*/  IMAD R12, R250, R4, R11 ;  /* 0x00000004fa0c7224 */ /* 0x000fe200078e020b */
[----:B------:R-:W-:Y:S01]  /*5650*/  LOP3.LUT R4, R2, 0xe2, RZ, 0xfc, !PT ;  /* 0x000000e202047812 */ /* 0x000fe200078efcff */
[--C-:B------:R-:W-:Y:S01]  /*5660*/  @!P0 IMAD.IADD R246, R246, 0x1, -R250.reuse ;  /* 0x00000001f6f68824 */ /* 0x100fe200078e0afa */
[----:B------:R-:W-:Y:S01]  /*5670*/  ISETP.GE.AND P0, PT, R13, RZ, PT ;  /* 0x000000ff0d00720c */ /* 0x000fe20003f06270 */
[----:B------:R-:W-:Y:S01]  /*5680*/  @!P3 IMAD.IADD R142, R142, 0x1, -R250 ;  /* 0x000000018e8eb824 */ /* 0x000fe200078e0afa */
[----:B------:R-:W-:Y:S01]  /*5690*/  IABS R213, R4 ;  /* 0x0000000400d57213 */ /* 0x000fe20000000000 */
[----:B------:R-:W-:Y:S01]  /*56a0*/  @!P4 IMAD.MOV R246, RZ, RZ, -R246 ;  /* 0x000000fffff6c224 */ /* 0x000fe200078e0af6 */
[----:B------:R-:W-:Y:S01]  /*56b0*/  ISETP.GE.AND P4, PT, R3, RZ, PT ;  /* 0x000000ff0300720c */ /* 0x000fe20003f86270 */
[----:B------:R-:W-:Y:S01]  /*56c0*/  IMAD.HI.U32 R3, R0, R9, RZ ;  /* 0x0000000900037227 */ /* 0x000fe200078e00ff */
[----:B------:R-:W-:-:S02]  /*56d0*/  ISETP.GT.U32.AND P3, PT, R250, R142, PT ;  /* 0x0000008efa00720c */ /* 0x000fc40003f64070 */
[----:B------:R-:W-:Y:S01]  /*56e0*/  IABS R13, R14 ;  /* 0x0000000e000d7213 */ /* 0x000fe20000000000 */
[----:B------:R-:W-:Y:S01]  /*56f0*/  @!P6 IMAD.MOV R209, RZ, RZ, -R209 ;  /* 0x000000ffffd1e224 */ /* 0x000fe200078e0ad1 */
[----:B------:R-:W-:Y:S01]  /*5700*/  ISETP.GE.AND P6, PT, R6, RZ, PT ;  /* 0x000000ff0600720c */ /* 0x000fe20003fc6270 */
[----:B------:R-:W-:Y:S01]  /*5710*/  @!P2 IMAD.MOV R140, RZ, RZ, -R140 ;  /* 0x000000ffff8ca224 */ /* 0x000fe200078e0a8c */
[----:B------:R-:W-:Y:S01]  /*5720*/  ISETP.GE.AND P2, PT, R4, RZ, PT ;  /* 0x000000ff0400720c */ /* 0x000fe20003f46270 */
[----:B------:R-:W-:Y:S01]  /*5730*/  @!P1 IMAD.IADD R211, R211, 0x1, -R250 ;  /* 0x00000001d3d39824 */ /* 0x000fe200078e0afa */
[----:B------:R-:W-:Y:S01]  /*5740*/  ISETP.GT.U32.AND P1, PT, R250, R12, PT ;  /* 0x0000000cfa00720c */ /* 0x000fe20003f24070 */
[----:B------:R-:W-:Y:S01]  /*5750*/  IMAD.HI.U32 R4, R0, R213, RZ ;  /* 0x000000d500047227 */ /* 0x000fe200078e00ff */
[C---:B------:R-:W-:Y:S02]  /*5760*/  LOP3.LUT R6, R2.reuse, 0xe4, RZ, 0xfc, !PT ;  /* 0x000000e402067812 */ /* 0x040fe400078efcff */
[----:B------:R-:W-:Y:S01]  /*5770*/  LOP3.LUT R16, R2, 0xea, RZ, 0xfc, !PT ;  /* 0x000000ea02107812 */ /* 0x000fe200078efcff */
[----:B------:R-:W-:Y:S01]  /*5780*/  IMAD.MOV R3, RZ, RZ, -R3 ;  /* 0x000000ffff037224 */ /* 0x000fe200078e0a03 */
[----:B------:R-:W-:Y:S01]  /*5790*/  IABS R11, R6 ;  /* 0x00000006000b7213 */ /* 0x000fe20000000000 */
[----:B------:R-:W-:Y:S01]  /*57a0*/  IMAD.MOV R4, RZ, RZ, -R4 ;  /* 0x000000ffff047224 */ /* 0x000fe200078e0a04 */
[----:B------:R-:W-:Y:S01]  /*57b0*/  IABS R215, R16 ;  /* 0x0000001000d77213 */ /* 0x000fe20000000000 */
[----:B------:R-:W-:-:S02]  /*57c0*/  IMAD R144, R250, R3, R9 ;  /* 0x00000003fa907224 */ /* 0x000fc400078e0209 */
[----:B------:R-:W-:Y:S02]  /*57d0*/  IMAD R213, R250, R4, R213 ;  /* 0x00000004fad57224 */ /* 0x000fe400078e02d5 */
[--C-:B------:R-:W-:Y:S01]  /*57e0*/  @!P3 IMAD.IADD R142, R142, 0x1, -R250.reuse ;  /* 0x000000018e8eb824 */ /* 0x100fe200078e0afa */
[----:B------:R-:W-:Y:S01]  /*57f0*/  ISETP.GT.U32.AND P3, PT, R250, R144, PT ;  /* 0x00000090fa00720c */ /* 0x000fe20003f64070 */
[----:B------:R-:W-:Y:S02]  /*5800*/  @!P1 IMAD.IADD R12, R12, 0x1, -R250 ;  /* 0x000000010c0c9824 */ /* 0x000fe400078e0afa */
[----:B------:R-:W-:Y:S01]  /*5810*/  @!P6 IMAD.MOV R211, RZ, RZ, -R211 ;  /* 0x000000ffffd3e224 */ /* 0x000fe200078e0ad3 */
[----:B------:R-:W-:Y:S01]  /*5820*/  ISETP.GT.U32.AND P6, PT, R250, R213, PT ;  /* 0x000000d5fa00720c */ /* 0x000fe20003fc4070 */
[----:B------:R-:W-:Y:S01]  /*5830*/  IMAD.HI.U32 R3, R0, R11, RZ ;  /* 0x0000000b00037227 */ /* 0x000fe200078e00ff */
[----:B------:R-:W-:-:S03]  /*5840*/  ISETP.GT.U32.AND P1, PT, R250, R12, PT ;  /* 0x0000000cfa00720c */ /* 0x000fc60003f24070 */
[----:B------:R-:W-:-:S04]  /*5850*/  IMAD.HI.U32 R4, R0, R13, RZ ;  /* 0x0000000d00047227 */ /* 0x000fc800078e00ff */
[--C-:B------:R-:W-:Y:S02]  /*5860*/  @!P3 IMAD.IADD R144, R144, 0x1, -R250.reuse ;  /* 0x000000019090b824 */ /* 0x100fe400078e0afa */
[----:B------:R-:W-:Y:S02]  /*5870*/  IMAD.MOV R3, RZ, RZ, -R3 ;  /* 0x000000ffff037224 */ /* 0x000fe400078e0a03 */
[--C-:B------:R-:W-:Y:S01]  /*5880*/  @!P6 IMAD.IADD R213, R213, 0x1, -R250.reuse ;  /* 0x00000001d5d5e824 */ /* 0x100fe200078e0afa */
[----:B------:R-:W-:Y:S01]  /*5890*/  ISETP.GT.U32.AND P3, PT, R250, R144, PT ;  /* 0x00000090fa00720c */ /* 0x000fe20003f64070 */
[----:B------:R-:W-:Y:S01]  /*58a0*/  @!P1 IMAD.IADD R12, R12, 0x1, -R250 ;  /* 0x000000010c0c9824 */ /* 0x000fe200078e0afa */
[----:B------:R-:W-:Y:S01]  /*58b0*/  ISETP.GE.AND P1, PT, R14, RZ, PT ;  /* 0x000000ff0e00720c */ /* 0x000fe20003f26270 */
[----:B------:R-:W-:Y:S01]  /*58c0*/  IMAD.MOV R4, RZ, RZ, -R4 ;  /* 0x000000ffff047224 */ /* 0x000fe200078e0a04 */
[C---:B------:R-:W-:Y:S01]  /*58d0*/  ISETP.GT.U32.AND P6, PT, R250.reuse, R213, PT ;  /* 0x000000d5fa00720c */ /* 0x040fe20003fc4070 */
[----:B------:R-:W-:Y:S01]  /*58e0*/  IMAD R146, R250, R3, R11 ;  /* 0x00000003fa927224 */ /* 0x000fe200078e020b */
[----:B------:R-:W-:Y:S01]  /*58f0*/  LOP3.LUT R14, R2, 0xe8, RZ, 0xfc, !PT ;  /* 0x000000e8020e7812 */ /* 0x000fe200078efcff */
[----:B------:R-:W-:Y:S01]  /*5900*/  IMAD R248, R250, R4, R13 ;  /* 0x00000004faf87224 */ /* 0x000fe200078e020d */
[----:B------:R-:W-:Y:S01]  /*5910*/  IABS R11, R18 ;  /* 0x00000012000b7213 */ /* 0x000fe20000000000 */
[----:B------:R-:W-:Y:S01]  /*5920*/  @!P5 IMAD.MOV R142, RZ, RZ, -R142 ;  /* 0x000000ffff8ed224 */ /* 0x000fe200078e0a8e */
[----:B------:R-:W-:Y:S01]  /*5930*/  IABS R9, R14 ;  /* 0x0000000e00097213 */ /* 0x000fe20000000000 */
[----:B------:R-:W-:Y:S01]  /*5940*/  @!P0 IMAD.MOV R12, RZ, RZ, -R12 ;  /* 0x000000ffff0c8224 */ /* 0x000fe200078e0a0c */
[----:B------:R-:W-:Y:S01]  /*5950*/  IABS R13, R21 ;  /* 0x00000015000d7213 */ /* 0x000fe20000000000 */
[----:B------:R-:W-:Y:S01]  /*5960*/  @!P3 IMAD.IADD R144, R144, 0x1, -R250 ;  /* 0x000000019090b824 */ /* 0x000fe200078e0afa */
[----:B------:R-:W-:Y:S01]  /*5970*/  ISETP.GT.U32.AND P3, PT, R250, R146, PT ;  /* 0x00000092fa00720c */ /* 0x000fe20003f64070 */
[----:B------:R-:W-:Y:S01]  /*5980*/  IMAD.HI.U32 R3, R0, R9, RZ ;  /* 0x0000000900037227 */ /* 0x000fe200078e00ff */
[----:B------:R-:W-:-:S03]  /*5990*/  ISETP.GE.AND P5, PT, R6, RZ, PT ;  /* 0x000000ff0600720c */ /* 0x000fc60003fa6270 */
[----:B------:R-:W-:Y:S01]  /*59a0*/  @!P6 IMAD.IADD R213, R213, 0x1, -R250 ;  /* 0x00000001d5d5e824 */ /* 0x000fe200078e0afa */
[----:B------:R-:W-:Y:S01]  /*59b0*/  ISETP.GT.U32.AND P6, PT, R250, R248, PT ;  /* 0x000000f8fa00720c */ /* 0x000fe20003fc4070 */
[----:B------:R-:W-:Y:S02]  /*59c0*/  IMAD.MOV R148, RZ, RZ, -R3 ;  /* 0x000000ffff947224 */ /* 0x000fe400078e0a03 */
[----:B------:R-:W-:-:S04]  /*59d0*/  IMAD.HI.U32 R3, R0, R215, RZ ;  /* 0x000000d700037227 */ /* 0x000fc800078e00ff */
[----:B------:R-:W-:Y:S02]  /*59e0*/  IMAD R148, R250, R148, R9 ;  /* 0x00000094fa947224 */ /* 0x000fe400078e0209 */
[----:B------:R-:W-:Y:S02]  /*59f0*/  IMAD.MOV R9, RZ, RZ, -R3 ;  /* 0x000000ffff097224 */ /* 0x000fe400078e0a03 */
[--C-:B------:R-:W-:Y:S01]  /*5a00*/  @!P3 IMAD.IADD R146, R146, 0x1, -R250.reuse ;  /* 0x000000019292b824 */ /* 0x100fe200078e0afa */
[C---:B------:R-:W-:Y:S01]  /*5a10*/  ISETP.GT.U32.AND P3, PT, R250.reuse, R148, PT ;  /* 0x00000094fa00720c */ /* 0x040fe20003f64070 */
[----:B------:R-:W-:Y:S02]  /*5a20*/  IMAD R215, R250, R9, R215 ;  /* 0x00000009fad77224 */ /* 0x000fe400078e02d7 */
[----:B------:R-:W-:Y:S02]  /*5a30*/  @!P6 IMAD.IADD R248, R248, 0x1, -R250 ;  /* 0x00000001f8f8e824 */ /* 0x000fe400078e0afa */
[----:B------:R-:W-:Y:S01]  /*5a40*/  IMAD.HI.U32 R4, R0, R11, RZ ;  /* 0x0000000b00047227 */ /* 0x000fe200078e00ff */
[----:B------:R-:W-:-:S02]  /*5a50*/  ISETP.GT.U32.AND P6, PT, R250, R215, PT ;  /* 0x000000d7fa00720c */ /* 0x000fc40003fc4070 */
[----:B------:R-:W-:Y:S01]  /*5a60*/  ISETP.GT.U32.AND P0, PT, R250, R248, PT ;  /* 0x000000f8fa00720c */ /* 0x000fe20003f04070 */
[----:B------:R-:W-:Y:S02]  /*5a70*/  IMAD.MOV R4, RZ, RZ, -R4 ;  /* 0x000000ffff047224 */ /* 0x000fe400078e0a04 */
[----:B------:R-:W-:-:S04]  /*5a80*/  IMAD.HI.U32 R3, R0, R13, RZ ;  /* 0x0000000d00037227 */ /* 0x000fc800078e00ff */
[--C-:B------:R-:W-:Y:S01]  /*5a90*/  @!P3 IMAD.IADD R148, R148, 0x1, -R250.reuse ;  /* 0x000000019494b824 */ /* 0x100fe200078e0afa */
[C---:B------:R-:W-:Y:S01]  /*5aa0*/  ISETP.GT.U32.AND P3, PT, R250.reuse, R146, PT ;  /* 0x00000092fa00720c */ /* 0x040fe20003f64070 */
[----:B------:R-:W-:Y:S01]  /*5ab0*/  IMAD R150, R250, R4, R11 ;  /* 0x00000004fa967224 */ /* 0x000fe200078e020b */
[----:B------:R-:W-:Y:S01]  /*5ac0*/  LOP3.LUT R11, R2, 0xf4, RZ, 0xfc, !PT ;  /* 0x000000f4020b7812 */ /* 0x000fe200078efcff */
[----:B------:R-:W-:Y:S01]  /*5ad0*/  @!P6 IMAD.IADD R215, R215, 0x1, -R250 ;  /* 0x00000001d7d7e824 */ /* 0x000fe200078e0afa */
[C---:B------:R-:W-:Y:S01]  /*5ae0*/  ISETP.GT.U32.AND P6, PT, R250.reuse, R148, PT ;  /* 0x00000094fa00720c */ /* 0x040fe20003fc4070 */
[----:B------:R-:W-:Y:S01]  /*5af0*/  @!P4 IMAD.MOV R144, RZ, RZ, -R144 ;  /* 0x000000ffff90c224 */ /* 0x000fe200078e0a90 */
[----:B------:R-:W-:Y:S01]  /*5b00*/  IABS R9, R11 ;  /* 0x0000000b00097213 */ /* 0x000fe20000000000 */
[----:B------:R-:W-:Y:S01]  /*5b10*/  @!P2 IMAD.MOV R213, RZ, RZ, -R213 ;  /* 0x000000ffffd5a224 */ /* 0x000fe200078e0ad5 */
[C---:B------:R-:W-:Y:S01]  /*5b20*/  ISETP.GT.U32.AND P4, PT, R250.reuse, R215, PT ;  /* 0x000000d7fa00720c */ /* 0x040fe20003f84070 */
[----:B------:R-:W-:Y:S01]  /*5b30*/  IMAD.MOV R3, RZ, RZ, -R3 ;  /* 0x000000ffff037224 */ /* 0x000fe200078e0a03 */
[----:B------:R-:W-:Y:S01]  /*5b40*/  ISETP.GT.U32.AND P2, PT, R250, R150, PT ;  /* 0x00000096fa00720c */ /* 0x000fe20003f44070 */
[----:B------:R-:W-:-:S04]  /*5b50*/  IMAD.HI.U32 R6, R0, R33, RZ ;  /* 0x0000002100067227 */ /* 0x000fc800078e00ff */
[----:B------:R-:W-:Y:S01]  /*5b60*/  IMAD R152, R250, R3, R13 ;  /* 0x00000003fa987224 */ /* 0x000fe200078e020d */
[----:B------:R-:W-:Y:S01]  /*5b70*/  LOP3.LUT R13, R2, 0x104, RZ, 0xfc, !PT ;  /* 0x00000104020d7812 */ /* 0x000fe200078efcff */
[----:B------:R-:W-:Y:S02]  /*5b80*/  IMAD.MOV R6, RZ, RZ, -R6 ;  /* 0x000000ffff067224 */ /* 0x000fe400078e0a06 */
[--C-:B------:R-:W-:Y:S01]  /*5b90*/  @!P6 IMAD.IADD R148, R148, 0x1, -R250.reuse ;  /* 0x000000019494e824 */ /* 0x100fe200078e0afa */
[----:B------:R-:W-:Y:S01]  /*5ba0*/  ISETP.GT.U32.AND P6, PT, R250, R152, PT ;  /* 0x00000098fa00720c */ /* 0x000fe20003fc4070 */
[--C-:B------:R-:W-:Y:S01]  /*5bb0*/  @!P4 IMAD.IADD R215, R215, 0x1, -R250.reuse ;  /* 0x00000001d7d7c824 */ /* 0x100fe200078e0afa */
[----:B------:R-:W-:Y:S01]  /*5bc0*/  ISETP.GE.AND P4, PT, R16, RZ, PT ;  /* 0x000000ff1000720c */ /* 0x000fe20003f86270 */
[----:B------:R-:W-:Y:S01]  /*5bd0*/  IMAD R33, R250, R6, R33 ;  /* 0x00000006fa217224 */ /* 0x000fe200078e0221 */
[----:B------:R-:W-:Y:S01]  /*5be0*/  LOP3.LUT R6, R2, 0xf2, RZ, 0xfc, !PT ;  /* 0x000000f202067812 */ /* 0x000fe200078efcff */
[--C-:B------:R-:W-:Y:S01]  /*5bf0*/  @!P3 IMAD.IADD R146, R146, 0x1, -R250.reuse ;  /* 0x000000019292b824 */ /* 0x100fe200078e0afa */
[----:B------:R-:W-:Y:S01]  /*5c00*/  IABS R39, R13 ;  /* 0x0000000d00277213 */ /* 0x000fe20000000000 */
[----:B------:R-:W-:Y:S01]  /*5c10*/  @!P2 IMAD.IADD R150, R150, 0x1, -R250 ;  /* 0x000000019696a824 */ /* 0x000fe200078e0afa */
[----:B------:R-:W-:Y:S01]  /*5c20*/  IABS R217, R6 ;  /* 0x0000000600d97213 */ /* 0x000fe20000000000 */
[----:B------:R-:W-:Y:S01]  /*5c30*/  IMAD.HI.U32 R4, R0, R9, RZ ;  /* 0x0000000900047227 */ /* 0x000fe200078e00ff */
[----:B------:R-:W-:-:S02]  /*5c40*/  ISETP.GT.U32.AND P3, PT, R250, R33, PT ;  /* 0x00000021fa00720c */ /* 0x000fc40003f64070 */
[----:B------:R-:W-:Y:S01]  /*5c50*/  ISETP.GE.AND P2, PT, R18, RZ, PT ;  /* 0x000000ff1200720c */ /* 0x000fe20003f46270 */
[----:B------:R-:W-:Y:S01]  /*5c60*/  @!P5 IMAD.MOV R146, RZ, RZ, -R146 ;  /* 0x000000ffff92d224 */ /* 0x000fe200078e0a92 */
[----:B------:R-:W-:Y:S01]  /*5c70*/  ISETP.GT.U32.AND P5, PT, R250, R150, PT ;  /* 0x00000096fa00720c */ /* 0x000fe20003fa4070 */
[----:B------:R-:W-:Y:S01]  /*5c80*/  IMAD.MOV R4, RZ, RZ, -R4 ;  /* 0x000000ffff047224 */ /* 0x000fe200078e0a04 */
[----:B------:R-:W-:Y:S01]  /*5c90*/  LOP3.LUT R16, R2, 0x162, RZ, 0xfc, !PT ;  /* 0x0000016202107812 */ /* 0x000fe200078efcff */
[--C-:B------:R-:W-:Y:S01]  /*5ca0*/  @!P0 IMAD.IADD R248, R248, 0x1, -R250.reuse ;  /* 0x00000001f8f88824 */ /* 0x100fe200078e0afa */
[----:B------:R-:W-:Y:S01]  /*5cb0*/  ISETP.GE.AND P0, PT, R14, RZ, PT ;  /* 0x000000ff0e00720c */ /* 0x000fe20003f06270 */
[----:B------:R-:W-:Y:S01]  /*5cc0*/  IMAD.HI.U32 R3, R0, R217, RZ ;  /* 0x000000d900037227 */ /* 0x000fe200078e00ff */
[----:B------:R-:W-:Y:S02]  /*5cd0*/  LOP3.LUT R14, R2, 0x106, RZ, 0xfc, !PT ;  /* 0x00000106020e7812 */ /* 0x000fe400078efcff */
[----:B------:R-:W-:Y:S01]  /*5ce0*/  IABS R133, R16 ;  /* 0x0000001000857213 */ /* 0x000fe20000000000 */
[----:B------:R-:W-:Y:S01]  /*5cf0*/  IMAD R158, R250, R4, R9 ;  /* 0x00000004fa9e7224 */ /* 0x000fe200078e0209 */
[----:B------:R-:W-:Y:S01]  /*5d00*/  LOP3.LUT R4, R2, 0xf6, RZ, 0xfc, !PT ;  /* 0x000000f602047812 */ /* 0x000fe200078efcff */
[--C-:B------:R-:W-:Y:S01]  /*5d10*/  @!P6 IMAD.IADD R152, R152, 0x1, -R250.reuse ;  /* 0x000000019898e824 */ /* 0x100fe200078e0afa */
[----:B------:R-:W-:Y:S01]  /*5d20*/  LOP3.LUT R9, R2, 0xf8, RZ, 0xfc, !PT ;  /* 0x000000f802097812 */ /* 0x000fe200078efcff */
[----:B------:R-:W-:Y:S01]  /*5d30*/  @!P4 IMAD.MOV R215, RZ, RZ, -R215 ;  /* 0x000000ffffd7c224 */ /* 0x000fe200078e0ad7 */
[----:B------:R-:W-:Y:S01]  /*5d40*/  ISETP.GE.AND P4, PT, R21, RZ, PT ;  /* 0x000000ff1500720c */ /* 0x000fe20003f86270 */
[----:B------:R-:W-:Y:S01]  /*5d50*/  IMAD.MOV R3, RZ, RZ, -R3 ;  /* 0x000000ffff037224 */ /* 0x000fe200078e0a03 */
[----:B------:R-:W-:Y:S01]  /*5d60*/  ISETP.GT.U32.AND P6, PT, R250, R152, PT ;  /* 0x00000098fa00720c */ /* 0x000fe20003fc4070 */
[----:B------:R-:W-:Y:S01]  /*5d70*/  @!P5 IMAD.IADD R150, R150, 0x1, -R250 ;  /* 0x000000019696d824 */ /* 0x000fe200078e0afa */
[----:B------:R-:W-:Y:S01]  /*5d80*/  IABS R21, R4 ;  /* 0x0000000400157213 */ /* 0x000fe20000000000 */
[C---:B------:R-:W-:Y:S01]  /*5d90*/  IMAD R217, R250.reuse, R3, R217 ;  /* 0x00000003fad97224 */ /* 0x040fe200078e02d9 */
[----:B------:R-:W-:Y:S01]  /*5da0*/  ISETP.GT.U32.AND P5, PT, R250, R158, PT ;  /* 0x0000009efa00720c */ /* 0x000fe20003fa4070 */
[----:B------:R-:W-:Y:S01]  /*5db0*/  @!P0 IMAD.MOV R148, RZ, RZ, -R148 ;  /* 0x000000ffff948224 */ /* 0x000fe200078e0a94 */
[----:B------:R-:W-:Y:S01]  /*5dc0*/  IABS R155, R9 ;  /* 0x00000009009b7213 */ /* 0x000fe20000000000 */
[----:B------:R-:W-:Y:S01]  /*5dd0*/  IMAD.HI.U32 R3, R0, R21, RZ ;  /* 0x0000001500037227 */ /* 0x000fe200078e00ff */
[----:B------:R-:W-:-:S02]  /*5de0*/  ISETP.GT.U32.AND P0, PT, R250, R217, PT ;  /* 0x000000d9fa00720c */ /* 0x000fc40003f04070 */
[----:B------:R-:W-:Y:S01]  /*5df0*/  IABS R41, R14 ;  /* 0x0000000e00297213 */ /* 0x000fe20000000000 */
[----:B------:R-:W-:Y:S01]  /*5e00*/  IMAD.MOV R3, RZ, RZ, -R3 ;  /* 0x000000ffff037224 */ /* 0x000fe200078e0a03 */
[----:B------:R-:W-:Y:S01]  /*5e10*/  LOP3.LUT R18, R2, 0x17a, RZ, 0xfc, !PT ;  /* 0x0000017a02127812 */ /* 0x000fe200078efcff */
[--C-:B------:R-:W-:Y:S01]  /*5e20*/  @!P3 IMAD.IADD R33, R33, 0x1, -R250.reuse ;  /* 0x000000012121b824 */ /* 0x100fe200078e0afa */
[----:B------:R-:W-:Y:S01]  /*5e30*/  ISETP.GE.AND P3, PT, R20, RZ, PT ;  /* 0x000000ff1400720c */ /* 0x000fe20003f66270 */
        /* <DEDUP_REMOVED lines=11> */
[----:B------:R-:W-:Y:S01]  /*5ef0*/  ISETP.GE.AND P0, PT, R4, RZ, PT ;  /* 0x000000ff0400720c */ /* 0x000fe20003f06270 */
[----:B------:R-:W-:Y:S01]  /*5f00*/  IMAD.HI.U32 R4, R0, R155, RZ ;  /* 0x0000009b00047227 */ /* 0x000fe200078e00ff */
[----:B------:R-:W-:-:S02]  /*5f10*/  ISETP.GT.U32.AND P5, PT, R250, R158, PT ;  /* 0x0000009efa00720c */ /* 0x000fc40003fa4070 */
[----:B------:R-:W-:Y:S01]  /*5f20*/  IABS R219, R3 ;  /* 0x0000000300db7213 */ /* 0x000fe20000000000 */
[----:B------:R-:W-:Y:S01]  /*5f30*/  @!P2 IMAD.MOV R150, RZ, RZ, -R150 ;  /* 0x000000ffff96a224 */ /* 0x000fe200078e0a96 */
[----:B------:R-:W-:Y:S01]  /*5f40*/  ISETP.GT.U32.AND P2, PT, R250, R217, PT ;  /* 0x000000d9fa00720c */ /* 0x000fe20003f44070 */
[----:B------:R-:W-:Y:S01]  /*5f50*/  IMAD.MOV R4, RZ, RZ, -R4 ;  /* 0x000000ffff047224 */ /* 0x000fe200078e0a04 */
[----:B------:R-:W-:Y:S01]  /*5f60*/  LOP3.LUT R20, R2, 0x180, RZ, 0xfc, !PT ;  /* 0x0000018002147812 */ /* 0x000fe200078efcff */
[--C-:B------:R-:W-:Y:S01]  /*5f70*/  @!P1 IMAD.IADD R33, R33, 0x1, -R250.reuse ;  /* 0x0000000121219824 */ /* 0x100fe200078e0afa */
[----:B------:R-:W-:Y:S01]  /*5f80*/  ISETP.GE.AND P1, PT, R6, RZ, PT ;  /* 0x000000ff0600720c */ /* 0x000fe20003f26270 */
[----:B------:R-:W-:Y:S01]  /*5f90*/  IMAD R155, R250, R4, R155 ;  /* 0x00000004fa9b7224 */ /* 0x000fe200078e029b */
[----:B------:R-:W-:Y:S01]  /*5fa0*/  LOP3.LUT R4, R2, 0xfc, RZ, 0xfc, !PT ;  /* 0x000000fc02047812 */ /* 0x000fe200078efcff */
[--C-:B------:R-:W-:Y:S02]  /*5fb0*/  @!P4 IMAD.IADD R21, R21, 0x1, -R250.reuse ;  /* 0x000000011515c824 */ /* 0x100fe400078e0afa */
[----:B------:R-:W-:Y:S01]  /*5fc0*/  @!P3 IMAD.MOV R33, RZ, RZ, -R33 ;  /* 0x000000ffff21b224 */ /* 0x000fe200078e0a21 */
[----:B------:R-:W-:Y:S01]  /*5fd0*/  ISETP.GE.AND P3, PT, R9, RZ, PT ;  /* 0x000000ff0900720c */ /* 0x000fe20003f66270 */
[--C-:B------:R-:W-:Y:S01]  /*5fe0*/  @!P5 IMAD.IADD R158, R158, 0x1, -R250.reuse ;  /* 0x000000019e9ed824 */ /* 0x100fe200078e0afa */
[C---:B------:R-:W-:Y:S01]  /*5ff0*/  ISETP.GT.U32.AND P5, PT, R250.reuse, R155, PT ;  /* 0x0000009bfa00720c */ /* 0x040fe20003fa4070 */
[----:B------:R-:W-:Y:S01]  /*6000*/  @!P2 IMAD.IADD R217, R217, 0x1, -R250 ;  /* 0x00000001d9d9a824 */ /* 0x000fe200078e0afa */
[----:B------:R-:W-:Y:S01]  /*6010*/  IABS R9, R11 ;  /* 0x0000000b00097213 */ /* 0x000fe20000000000 */
[----:B------:R-:W-:Y:S01]  /*6020*/  @!P6 IMAD.MOV R158, RZ, RZ, -R158 ;  /* 0x000000ffff9ee224 */ /* 0x000fe200078e0a9e */
[----:B------:R-:W-:Y:S01]  /*6030*/  ISETP.GT.U32.AND P4, PT, R250, R21, PT ;  /* 0x00000015fa00720c */ /* 0x000fe20003f84070 */
[----:B------:R-:W-:Y:S01]  /*6040*/  @!P1 IMAD.MOV R217, RZ, RZ, -R217 ;  /* 0x000000ffffd99224 */ /* 0x000fe200078e0ad9 */
[----:B------:R-:W-:Y:S01]  /*6050*/  ISETP.GE.AND P2, PT, R3, RZ, PT ;  /* 0x000000ff0300720c */ /* 0x000fe20003f46270 */
[----:B------:R-:W-:Y:S01]  /*6060*/  IMAD.HI.U32 R3, R0, R219, RZ ;  /* 0x000000db00037227 */ /* 0x000fe200078e00ff */
[----:B------:R-:W-:-:S02]  /*6070*/  IABS R35, R4 ;  /* 0x0000000400237213 */ /* 0x000fc40000000000 */
[----:B------:R-:W-:Y:S01]  /*6080*/  ISETP.GE.AND P1, PT, R4, RZ, PT ;  /* 0x000000ff0400720c */ /* 0x000fe20003f26270 */
[----:B------:R-:W-:Y:S01]  /*6090*/  IMAD.HI.U32 R6, R0, R9, RZ ;  /* 0x0000000900067227 */ /* 0x000fe200078e00ff */
[----:B------:R-:W-:Y:S02]  /*60a0*/  ISETP.GE.AND P6, PT, R11, RZ, PT ;  /* 0x000000ff0b00720c */ /* 0x000fe40003fc6270 */
[----:B------:R-:W-:Y:S01]  /*60b0*/  LOP3.LUT R11, R2, 0x102, RZ, 0xfc, !PT ;  /* 0x00000102020b7812 */ /* 0x000fe200078efcff */
[----:B------:R-:W-:Y:S02]  /*60c0*/  IMAD.MOV R3, RZ, RZ, -R3 ;  /* 0x000000ffff037224 */ /* 0x000fe400078e0a03 */
[----:B------:R-:W-:Y:S02]  /*60d0*/  IMAD.MOV R6, RZ, RZ, -R6 ;  /* 0x000000ffff067224 */ /* 0x000fe400078e0a06 */
[----:B------:R-:W-:Y:S02]  /*60e0*/  @!P5 IMAD.IADD R155, R155, 0x1, -R250 ;  /* 0x000000019b9bd824 */ /* 0x000fe400078e0afa */
[----:B------:R-:W-:-:S02]  /*60f0*/  IMAD R219, R250, R3, R219 ;  /* 0x00000003fadb7224 */ /* 0x000fc400078e02db */
[----:B------:R-:W-:Y:S01]  /*6100*/  @!P4 IMAD.IADD R21, R21, 0x1, -R250 ;  /* 0x000000011515c824 */ /* 0x000fe200078e0afa */
[C---:B------:R-:W-:Y:S01]  /*6110*/  ISETP.GT.U32.AND P5, PT, R250.reuse, R155, PT ;  /* 0x0000009bfa00720c */ /* 0x040fe20003fa4070 */
[C---:B------:R-:W-:Y:S01]  /*6120*/  IMAD R36, R250.reuse, R6, R9 ;  /* 0x00000006fa247224 */ /* 0x040fe200078e0209 */
[----:B------:R-:W-:Y:S01]  /*6130*/  ISETP.GT.U32.AND P4, PT, R250, R219, PT ;  /* 0x000000dbfa00720c */ /* 0x000fe20003f84070 */
[----:B------:R-:W-:Y:S01]  /*6140*/  @!P0 IMAD.MOV R21, RZ, RZ, -R21 ;  /* 0x000000ffff158224 */ /* 0x000fe200078e0a15 */
[----:B------:R-:W-:Y:S01]  /*6150*/  IABS R9, R11 ;  /* 0x0000000b00097213 */ /* 0x000fe20000000000 */
[----:B------:R-:W-:Y:S01]  /*6160*/  IMAD.HI.U32 R4, R0, R35, RZ ;  /* 0x0000002300047227 */ /* 0x000fe200078e00ff */
[----:B------:R-:W-:-:S03]  /*6170*/  ISETP.GT.U32.AND P0, PT, R250, R36, PT ;  /* 0x00000024fa00720c */ /* 0x000fc60003f04070 */
[----:B------:R-:W-:Y:S02]  /*6180*/  IMAD.MOV R4, RZ, RZ, -R4 ;  /* 0x000000ffff047224 */ /* 0x000fe400078e0a04 */
[----:B------:R-:W-:-:S04]  /*6190*/  IMAD.HI.U32 R6, R0, R41, RZ ;  /* 0x0000002900067227 */ /* 0x000fc800078e00ff */
[----:B------:R-:W-:Y:S01]  /*61a0*/  IMAD R35, R250, R4, R35 ;  /* 0x00000004fa237224 */ /* 0x000fe200078e0223 */
[----:B------:R-:W-:Y:S01]  /*61b0*/  LOP3.LUT R4, R2, 0x100, RZ, 0xfc, !PT ;  /* 0x0000010002047812 */ /* 0x000fe200078efcff */
[--C-:B------:R-:W-:Y:S02]  /*61c0*/  @!P5 IMAD.IADD R155, R155, 0x1, -R250.reuse ;  /* 0x000000019b9bd824 */ /* 0x100fe400078e0afa */
[--C-:B------:R-:W-:Y:S01]  /*61d0*/  @!P4 IMAD.IADD R219, R219, 0x1, -R250.reuse ;  /* 0x00000001dbdbc824 */ /* 0x100fe200078e0afa */
[----:B------:R-:W-:Y:S01]  /*61e0*/  IABS R37, R4 ;  /* 0x0000000400257213 */ /* 0x000fe20000000000 */
[----:B------:R-:W-:Y:S01]  /*61f0*/  @!P0 IMAD.IADD R36, R36, 0x1, -R250 ;  /* 0x0000000124248824 */ /* 0x000fe200078e0afa */
[C---:B------:R-:W-:Y:S01]  /*6200*/  ISETP.GT.U32.AND P5, PT, R250.reuse, R35, PT ;  /* 0x00000023fa00720c */ /* 0x040fe20003fa4070 */
[----:B------:R-:W-:Y:S01]  /*6210*/  @!P3 IMAD.MOV R155, RZ, RZ, -R155 ;  /* 0x000000ffff9bb224 */ /* 0x000fe200078e0a9b */
[----:B------:R-:W-:Y:S01]  /*6220*/  ISETP.GT.U32.AND P4, PT, R250, R219, PT ;  /* 0x000000dbfa00720c */ /* 0x000fe20003f84070 */
[----:B------:R-:W-:Y:S01]  /*6230*/  IMAD.HI.U32 R3, R0, R37, RZ ;  /* 0x0000002500037227 */ /* 0x000fe200078e00ff */
[----:B------:R-:W-:-:S02]  /*6240*/  ISETP.GE.AND P3, PT, R4, RZ, PT ;  /* 0x000000ff0400720c */ /* 0x000fc40003f66270 */
[----:B------:R-:W-:Y:S01]  /*6250*/  ISETP.GT.U32.AND P0, PT, R250, R36, PT ;  /* 0x00000024fa00720c */ /* 0x000fe20003f04070 */
[----:B------:R-:W-:-:S04]  /*6260*/  IMAD.HI.U32 R4, R0, R39, RZ ;  /* 0x0000002700047227 */ /* 0x000fc800078e00ff */
[----:B------:R-:W-:Y:S02]  /*6270*/  IMAD.MOV R3, RZ, RZ, -R3 ;  /* 0x000000ffff037224 */ /* 0x000fe400078e0a03 */
[----:B------:R-:W-:Y:S02]  /*6280*/  IMAD.MOV R4, RZ, RZ, -R4 ;  /* 0x000000ffff047224 */ /* 0x000fe400078e0a04 */
[C---:B------:R-:W-:Y:S02]  /*6290*/  IMAD R37, R250.reuse, R3, R37 ;  /* 0x00000003fa257224 */ /* 0x040fe400078e0225 */
[----:B------:R-:W-:Y:S02]  /*62a0*/  IMAD.MOV R6, RZ, RZ, -R6 ;  /* 0x000000ffff067224 */ /* 0x000fe400078e0a06 */
[----:B------:R-:W-:Y:S01]  /*62b0*/  IMAD R39, R250, R4, R39 ;  /* 0x00000004fa277224 */ /* 0x000fe200078e0227 */
[----:B------:R-:W-:Y:S01]  /*62c0*/  LOP3.LUT R4, R2, 0x108, RZ, 0xfc, !PT ;  /* 0x0000010802047812 */ /* 0x000fe200078efcff */
[--C-:B------:R-:W-:Y:S01]  /*62d0*/  @!P4 IMAD.IADD R219, R219, 0x1, -R250.reuse ;  /* 0x00000001dbdbc824 */ /* 0x100fe200078e0afa */
[C---:B------:R-:W-:Y:S01]  /*62e0*/  ISETP.GT.U32.AND P4, PT, R250.reuse, R37, PT ;  /* 0x00000025fa00720c */ /* 0x040fe20003f84070 */
[----:B------:R-:W-:Y:S01]  /*62f0*/  IMAD R41, R250, R6, R41 ;  /* 0x00000006fa297224 */ /* 0x000fe200078e0229 */
[----:B------:R-:W-:Y:S01]  /*6300*/  IABS R43, R4 ;  /* 0x00000004002b7213 */ /* 0x000fe20000000000 */
[----:B------:R-:W-:Y:S01]  /*6310*/  @!P0 IMAD.IADD R36, R36, 0x1, -R250 ;  /* 0x0000000124248824 */ /* 0x000fe200078e0afa */
[----:B------:R-:W-:Y:S01]  /*6320*/  ISETP.GT.U32.AND P0, PT, R250, R39, PT ;  /* 0x00000027fa00720c */ /* 0x000fe20003f04070 */
[----:B------:R-:W-:Y:S01]  /*6330*/  IMAD.HI.U32 R3, R0, R9, RZ ;  /* 0x0000000900037227 */ /* 0x000fe200078e00ff */
[----:B------:R-:W-:-:S03]  /*6340*/  LOP3.LUT R6, R2, 0x10a, RZ, 0xfc, !PT ;  /* 0x0000010a02067812 */ /* 0x000fc600078efcff */
[----:B------:R-:W-:Y:S01]  /*6350*/  @!P6 IMAD.MOV R36, RZ, RZ, -R36 ;  /* 0x000000ffff24e224 */ /* 0x000fe200078e0a24 */
[C---:B------:R-:W-:Y:S01]  /*6360*/  ISETP.GT.U32.AND P6, PT, R250.reuse, R41, PT ;  /* 0x00000029fa00720c */ /* 0x040fe20003fc4070 */
[----:B------:R-:W-:Y:S01]  /*6370*/  IMAD.MOV R3, RZ, RZ, -R3 ;  /* 0x000000ffff037224 */ /* 0x000fe200078e0a03 */
[----:B------:R-:W-:Y:S01]  /*6380*/  IABS R45, R6 ;  /* 0x00000006002d7213 */ /* 0x000fe20000000000 */
[--C-:B------:R-:W-:Y:S02]  /*6390*/  @!P4 IMAD.IADD R37, R37, 0x1, -R250.reuse ;  /* 0x000000012525c824 */ /* 0x100fe400078e0afa */
[----:B------:R-:W-:Y:S01]  /*63a0*/  IMAD R38, R250, R3, R9 ;  /* 0x00000003fa267224 */ /* 0x000fe200078e0209 */
[----:B------:R-:W-:Y:S01]  /*63b0*/  LOP3.LUT R9, R2, 0x10c, RZ, 0xfc, !PT ;  /* 0x0000010c02097812 */ /* 0x000fe200078efcff */
[----:B------:R-:W-:Y:S01]  /*63c0*/  IMAD.HI.U32 R3, R0, R43, RZ ;  /* 0x0000002b00037227 */ /* 0x000fe200078e00ff */
[----:B------:R-:W-:Y:S02]  /*63d0*/  ISETP.GT.U32.AND P4, PT, R250, R37, PT ;  /* 0x00000025fa00720c */ /* 0x000fe40003f84070 */
[----:B------:R-:W-:Y:S01]  /*63e0*/  IABS R47, R9 ;  /* 0x00000009002f7213 */ /* 0x000fe20000000000 */
[----:B------:R-:W-:-:S02]  /*63f0*/  @!P0 IMAD.IADD R39, R39, 0x1, -R250 ;  /* 0x0000000127278824 */ /* 0x000fc400078e0afa */
        /* <DEDUP_REMOVED lines=10> */
[--C-:B------:R-:W-:Y:S01]  /*64a0*/  @!P4 IMAD.IADD R37, R37, 0x1, -R250.reuse ;  /* 0x000000012525c824 */ /* 0x100fe200078e0afa */
[----:B------:R-:W-:Y:S01]  /*64b0*/  ISETP.GE.AND P4, PT, R14, RZ, PT ;  /* 0x000000ff0e00720c */ /* 0x000fe20003f86270 */
[----:B------:R-:W-:Y:S01]  /*64c0*/  IMAD R45, R250, R3, R45 ;  /* 0x00000003fa2d7224 */ /* 0x000fe200078e022d */
[----:B------:R-:W-:Y:S01]  /*64d0*/  LOP3.LUT R14, R2, 0x11a, RZ, 0xfc, !PT ;  /* 0x0000011a020e7812 */ /* 0x000fe200078efcff */
[--C-:B------:R-:W-:Y:S02]  /*64e0*/  @!P6 IMAD.IADD R39, R39, 0x1, -R250.reuse ;  /* 0x000000012727e824 */ /* 0x100fe400078e0afa */
[----:B------:R-:W-:Y:S01]  /*64f0*/  @!P3 IMAD.MOV R37, RZ, RZ, -R37 ;  /* 0x000000ffff25b224 */ /* 0x000fe200078e0a25 */
[C---:B------:R-:W-:Y:S01]  /*6500*/  ISETP.GT.U32.AND P6, PT, R250.reuse, R45, PT ;  /* 0x0000002dfa00720c */ /* 0x040fe20003fc4070 */
[--C-:B------:R-:W-:Y:S01]  /*6510*/  @!P5 IMAD.IADD R35, R35, 0x1, -R250.reuse ;  /* 0x000000012323d824 */ /* 0x100fe200078e0afa */
[----:B------:R-:W-:Y:S01]  /*6520*/  ISETP.GT.U32.AND P3, PT, R250, R41, PT ;  /* 0x00000029fa00720c */ /* 0x000fe20003f64070 */
[----:B------:R-:W-:Y:S01]  /*6530*/  @!P2 IMAD.IADD R38, R38, 0x1, -R250 ;  /* 0x000000012626a824 */ /* 0x000fe200078e0afa */
[----:B------:R-:W-:Y:S01]  /*6540*/  ISETP.GE.AND P5, PT, R11, RZ, PT ;  /* 0x000000ff0b00720c */ /* 0x000fe20003fa6270 */
[----:B------:R-:W-:Y:S01]  /*6550*/  @!P1 IMAD.MOV R35, RZ, RZ, -R35 ;  /* 0x000000ffff239224 */ /* 0x000fe200078e0a23 */
[----:B------:R-:W-:Y:S01]  /*6560*/  LOP3.LUT R11, R2, 0x10e, RZ, 0xfc, !PT ;  /* 0x0000010e020b7812 */ /* 0x000fe200078efcff */
[----:B------:R-:W-:Y:S01]  /*6570*/  IMAD.HI.U32 R3, R0, R47, RZ ;  /* 0x0000002f00037227 */ /* 0x000fe200078e00ff */
[----:B------:R-:W-:-:S02]  /*6580*/  ISETP.GE.AND P1, PT, R13, RZ, PT ;  /* 0x000000ff0d00720c */ /* 0x000fc40003f26270 */
[----:B------:R-:W-:Y:S01]  /*6590*/  ISETP.GT.U32.AND P0, PT, R250, R38, PT ;  /* 0x00000026fa00720c */ /* 0x000fe20003f04070 */
[----:B------:R-:W-:Y:S01]  /*65a0*/  IMAD.MOV R3, RZ, RZ, -R3 ;  /* 0x000000ffff037224 */ /* 0x000fe200078e0a03 */
[----:B------:R-:W-:Y:S01]  /*65b0*/  LOP3.LUT R13, R2, 0x110, RZ, 0xfc, !PT ;  /* 0x00000110020d7812 */ /* 0x000fe200078efcff */
[--C-:B------:R-:W-:Y:S01]  /*65c0*/  @!P6 IMAD.IADD R45, R45, 0x1, -R250.reuse ;  /* 0x000000012d2de824 */ /* 0x100fe200078e0afa */
[----:B------:R-:W-:Y:S01]  /*65d0*/  IABS R49, R11 ;  /* 0x0000000b00317213 */ /* 0x000fe20000000000 */
[----:B------:R-:W-:Y:S01]  /*65e0*/  @!P3 IMAD.IADD R41, R41, 0x1, -R250 ;  /* 0x000000012929b824 */ /* 0x000fe200078e0afa */
[----:B------:R-:W-:Y:S01]  /*65f0*/  ISETP.GE.AND P2, PT, R4, RZ, PT ;  /* 0x000000ff0400720c */ /* 0x000fe20003f46270 */
[----:B------:R-:W-:Y:S01]  /*6600*/  IMAD R47, R250, R3, R47 ;  /* 0x00000003fa2f7224 */ /* 0x000fe200078e022f */
[----:B------:R-:W-:Y:S01]  /*6610*/  IABS R51, R13 ;  /* 0x0000000d00337213 */ /* 0x000fe20000000000 */
[----:B------:R-:W-:Y:S01]  /*6620*/  IMAD.HI.U32 R4, R0, R49, RZ ;  /* 0x0000003100047227 */ /* 0x000fe200078e00ff */
[----:B------:R-:W-:-:S02]  /*6630*/  ISETP.GE.AND P3, PT, R6, RZ, PT ;  /* 0x000000ff0600720c */ /* 0x000fc40003f66270 */
[----:B------:R-:W-:Y:S01]  /*6640*/  ISETP.GT.U32.AND P6, PT, R250, R45, PT ;  /* 0x0000002dfa00720c */ /* 0x000fe20003fc4070 */
[----:B------:R-:W-:Y:S01]  /*6650*/  IMAD.HI.U32 R6, R0, R51, RZ ;  /* 0x0000003300067227 */ /* 0x000fe200078e00ff */
[----:B------:R-:W-:-:S03]  /*6660*/  IABS R61, R14 ;  /* 0x0000000e003d7213 */ /* 0x000fc60000000000 */
[----:B------:R-:W-:Y:S02]  /*6670*/  IMAD.MOV R4, RZ, RZ, -R4 ;  /* 0x000000ffff047224 */ /* 0x000fe400078e0a04 */
[----:B------:R-:W-:Y:S01]  /*6680*/  @!P0 IMAD.IADD R38, R38, 0x1, -R250 ;  /* 0x0000000126268824 */ /* 0x000fe200078e0afa */
[C---:B------:R-:W-:Y:S01]  /*6690*/  ISETP.GT.U32.AND P0, PT, R250.reuse, R43, PT ;  /* 0x0000002bfa00720c */ /* 0x040fe20003f04070 */
[----:B------:R-:W-:Y:S02]  /*66a0*/  IMAD.MOV R6, RZ, RZ, -R6 ;  /* 0x000000ffff067224 */ /* 0x000fe400078e0a06 */
[C---:B------:R-:W-:Y:S02]  /*66b0*/  IMAD R49, R250.reuse, R4, R49 ;  /* 0x00000004fa317224 */ /* 0x040fe400078e0231 */
[----:B------:R-:W-:Y:S01]  /*66c0*/  @!P1 IMAD.MOV R39, RZ, RZ, -R39 ;  /* 0x000000ffff279224 */ /* 0x000fe200078e0a27 */
[C---:B------:R-:W-:Y:S01]  /*66d0*/  ISETP.GT.U32.AND P1, PT, R250.reuse, R47, PT ;  /* 0x0000002ffa00720c */ /* 0x040fe20003f24070 */
[----:B------:R-:W-:Y:S01]  /*66e0*/  IMAD R51, R250, R6, R51 ;  /* 0x00000006fa337224 */ /* 0x000fe200078e0233 */
[----:B------:R-:W-:Y:S01]  /*66f0*/  LOP3.LUT R6, R2, 0x112, RZ, 0xfc, !PT ;  /* 0x0000011202067812 */ /* 0x000fe200078efcff */
[----:B------:R-:W-:Y:S01]  /*6700*/  @!P4 IMAD.MOV R41, RZ, RZ, -R41 ;  /* 0x000000ffff29c224 */ /* 0x000fe200078e0a29 */
[C---:B------:R-:W-:Y:S01]  /*6710*/  ISETP.GT.U32.AND P4, PT, R250.reuse, R49, PT ;  /* 0x00000031fa00720c */ /* 0x040fe20003f84070 */
[--C-:B------:R-:W-:Y:S01]  /*6720*/  @!P6 IMAD.IADD R45, R45, 0x1, -R250.reuse ;  /* 0x000000012d2de824 */ /* 0x100fe200078e0afa */
[----:B------:R-:W-:Y:S01]  /*6730*/  ISETP.GT.U32.AND P6, PT, R250, R51, PT ;  /* 0x00000033fa00720c */ /* 0x000fe20003fc4070 */
[----:B------:R-:W-:Y:S01]  /*6740*/  @!P0 IMAD.IADD R43, R43, 0x1, -R250 ;  /* 0x000000012b2b8824 */ /* 0x000fe200078e0afa */
[----:B------:R-:W-:Y:S01]  /*6750*/  ISETP.GE.AND P0, PT, R9, RZ, PT ;  /* 0x000000ff0900720c */ /* 0x000fe20003f06270 */
[----:B------:R-:W-:Y:S01]  /*6760*/  @!P5 IMAD.MOV R38, RZ, RZ, -R38 ;  /* 0x000000ffff26d224 */ /* 0x000fe200078e0a26 */
[----:B------:R-:W-:Y:S01]  /*6770*/  IABS R53, R6 ;  /* 0x0000000600357213 */ /* 0x000fe20000000000 */
[----:B------:R-:W-:Y:S01]  /*6780*/  @!P3 IMAD.MOV R45, RZ, RZ, -R45 ;  /* 0x000000ffff2db224 */ /* 0x000fe200078e0a2d */
[----:B------:R-:W-:Y:S01]  /*6790*/  LOP3.LUT R9, R2, 0x114, RZ, 0xfc, !PT ;  /* 0x0000011402097812 */ /* 0x000fe200078efcff */
[----:B------:R-:W-:Y:S01]  /*67a0*/  @!P1 IMAD.IADD R47, R47, 0x1, -R250 ;  /* 0x000000012f2f9824 */ /* 0x000fe200078e0afa */
[----:B------:R-:W-:Y:S01]  /*67b0*/  ISETP.GT.U32.AND P5, PT, R250, R43, PT ;  /* 0x0000002bfa00720c */ /* 0x000fe20003fa4070 */
[----:B------:R-:W-:Y:S01]  /*67c0*/  IMAD.HI.U32 R3, R0, R53, RZ ;  /* 0x0000003500037227 */ /* 0x000fe200078e00ff */
[----:B------:R-:W-:-:S02]  /*67d0*/  IABS R55, R9 ;  /* 0x0000000900377213 */ /* 0x000fc40000000000 */
[----:B------:R-:W-:Y:S01]  /*67e0*/  ISETP.GE.AND P1, PT, R13, RZ, PT ;  /* 0x000000ff0d00720c */ /* 0x000fe20003f26270 */
[--C-:B------:R-:W-:Y:S01]  /*67f0*/  @!P4 IMAD.IADD R49, R49, 0x1, -R250.reuse ;  /* 0x000000013131c824 */ /* 0x100fe200078e0afa */
[----:B------:R-:W-:Y:S01]  /*6800*/  ISETP.GT.U32.AND P4, PT, R250, R47, PT ;  /* 0x0000002ffa00720c */ /* 0x000fe20003f84070 */
[----:B------:R-:W-:Y:S01]  /*6810*/  @!P6 IMAD.IADD R51, R51, 0x1, -R250 ;  /* 0x000000013333e824 */ /* 0x000fe200078e0afa */
[----:B------:R-:W-:Y:S01]  /*6820*/  LOP3.LUT R13, R2, 0x118, RZ, 0xfc, !PT ;  /* 0x00000118020d7812 */ /* 0x000fe200078efcff */
[----:B------:R-:W-:Y:S01]  /*6830*/  IMAD.MOV R4, RZ, RZ, -R3 ;  /* 0x000000ffff047224 */ /* 0x000fe200078e0a03 */
[----:B------:R-:W-:Y:S01]  /*6840*/  ISETP.GT.U32.AND P6, PT, R250, R49, PT ;  /* 0x00000031fa00720c */ /* 0x000fe20003fc4070 */
[----:B------:R-:W-:Y:S01]  /*6850*/  IMAD.HI.U32 R3, R0, R55, RZ ;  /* 0x0000003700037227 */ /* 0x000fe200078e00ff */
[----:B------:R-:W-:-:S03]  /*6860*/  IABS R59, R13 ;  /* 0x0000000d003b7213 */ /* 0x000fc60000000000 */
[C---:B------:R-:W-:Y:S02]  /*6870*/  IMAD R53, R250.reuse, R4, R53 ;  /* 0x00000004fa357224 */ /* 0x040fe400078e0235 */
[----:B------:R-:W-:Y:S02]  /*6880*/  IMAD.MOV R3, RZ, RZ, -R3 ;  /* 0x000000ffff037224 */ /* 0x000fe400078e0a03 */
[--C-:B------:R-:W-:Y:S01]  /*6890*/  @!P4 IMAD.IADD R47, R47, 0x1, -R250.reuse ;  /* 0x000000012f2fc824 */ /* 0x100fe200078e0afa */
[C---:B------:R-:W-:Y:S01]  /*68a0*/  ISETP.GT.U32.AND P4, PT, R250.reuse, R53, PT ;  /* 0x00000035fa00720c */ /* 0x040fe20003f84070 */
[C---:B------:R-:W-:Y:S02]  /*68b0*/  IMAD R55, R250.reuse, R3, R55 ;  /* 0x00000003fa377224 */ /* 0x040fe400078e0237 */
[--C-:B------:R-:W-:Y:S01]  /*68c0*/  @!P5 IMAD.IADD R43, R43, 0x1, -R250.reuse ;  /* 0x000000012b2bd824 */ /* 0x100fe200078e0afa */
[----:B------:R-:W-:Y:S01]  /*68d0*/  ISETP.GE.AND P5, PT, R11, RZ, PT ;  /* 0x000000ff0b00720c */ /* 0x000fe20003fa6270 */
[----:B------:R-:W-:Y:S01]  /*68e0*/  @!P6 IMAD.IADD R49, R49, 0x1, -R250 ;  /* 0x000000013131e824 */ /* 0x000fe200078e0afa */
[----:B------:R-:W-:Y:S01]  /*68f0*/  ISETP.GT.U32.AND P6, PT, R250, R55, PT ;  /* 0x00000037fa00720c */ /* 0x000fe20003fc4070 */
[----:B------:R-:W-:Y:S01]  /*6900*/  @!P2 IMAD.MOV R43, RZ, RZ, -R43 ;  /* 0x000000ffff2ba224 */ /* 0x000fe200078e0a2b */
[----:B------:R-:W-:Y:S01]  /*6910*/  LOP3.LUT R11, R2, 0x116, RZ, 0xfc, !PT ;  /* 0x00000116020b7812 */ /* 0x000fe200078efcff */
[----:B------:R-:W-:Y:S01]  /*6920*/  @!P0 IMAD.MOV R47, RZ, RZ, -R47 ;  /* 0x000000ffff2f8224 */ /* 0x000fe200078e0a2f */
[----:B------:R-:W-:-:S02]  /*6930*/  ISETP.GT.U32.AND P2, PT, R250, R51, PT ;  /* 0x00000033fa00720c */ /* 0x000fc40003f44070 */
[----:B------:R-:W-:Y:S01]  /*6940*/  IABS R57, R11 ;  /* 0x0000000b00397213 */ /* 0x000fe20000000000 */
[----:B------:R-:W-:Y:S01]  /*6950*/  @!P4 IMAD.IADD R53, R53, 0x1, -R250 ;  /* 0x000000013535c824 */ /* 0x000fe200078e0afa */
[----:B------:R-:W-:Y:S02]  /*6960*/  ISETP.GE.AND P4, PT, R9, RZ, PT ;  /* 0x000000ff0900720c */ /* 0x000fe40003f86270 */
[----:B------:R-:W-:Y:S01]  /*6970*/  LOP3.LUT R9, R2, 0x120, RZ, 0xfc, !PT ;  /* 0x0000012002097812 */ /* 0x000fe200078efcff */
[----:B------:R-:W-:-:S03]  /*6980*/  IMAD.HI.U32 R3, R0, R57, RZ ;  /* 0x0000003900037227 */ /* 0x000fc600078e00ff */
[----:B------:R-:W-:Y:S01]  /*6990*/  IABS R67, R9 ;  /* 0x0000000900437213 */ /* 0x000fe20000000000 */
[----:B------:R-:W-:Y:S01]  /*69a0*/  @!P6 IMAD.IADD R55, R55, 0x1, -R250 ;  /* 0x000000013737e824 */ /* 0x000fe200078e0afa */
[----:B------:R-:W-:Y:S01]  /*69b0*/  ISETP.GT.U32.AND P6, PT, R250, R53, PT ;  /* 0x00000035fa00720c */ /* 0x000fe20003fc4070 */
[----:B------:R-:W-:Y:S02]  /*69c0*/  IMAD.MOV R4, RZ, RZ, -R3 ;  /* 0x000000ffff047224 */ /* 0x000fe400078e0a03 */
[----:B------:R-:W-:Y:S01]  /*69d0*/  IMAD.HI.U32 R3, R0, R59, RZ ;  /* 0x0000003b00037227 */ /* 0x000fe200078e00ff */
[----:B------:R-:W-:-:S03]  /*69e0*/  ISETP.GT.U32.AND P3, PT, R250, R55, PT ;  /* 0x00000037fa00720c */ /* 0x000fc60003f64070 */
[----:B------:R-:W-:Y:S02]  /*69f0*/  IMAD R57, R250, R4, R57 ;  /* 0x00000004fa397224 */ /* 0x000fe400078e0239 */
[----:B------:R-:W-:Y:S02]  /*6a00*/  IMAD.MOV R4, RZ, RZ, -R3 ;  /* 0x000000ffff047224 */ /* 0x000fe400078e0a03 */
[----:B------:R-:W-:Y:S01]  /*6a10*/  IMAD.HI.U32 R3, R0, R61, RZ ;  /* 0x0000003d00037227 */ /* 0x000fe200078e00ff */
[----:B------:R-:W-:-:S03]  /*6a20*/  ISETP.GT.U32.AND P0, PT, R250, R57, PT ;  /* 0x00000039fa00720c */ /* 0x000fc60003f04070 */
[----:B------:R-:W-:Y:S01]  /*6a30*/  IMAD R59, R250, R4, R59 ;  /* 0x00000004fa3b7224 */ /* 0x000fe200078e023b */
[----:B------:R-:W-:Y:S01]  /*6a40*/  LOP3.LUT R4, R2, 0x11c, RZ, 0xfc, !PT ;  /* 0x0000011c02047812 */ /* 0x000fe200078efcff */
[--C-:B------:R-:W-:Y:S02]  /*6a50*/  @!P6 IMAD.IADD R53, R53, 0x1, -R250.reuse ;  /* 0x000000013535e824 */ /* 0x100fe400078e0afa */
[--C-:B------:R-:W-:Y:S01]  /*6a60*/  @!P2 IMAD.IADD R51, R51, 0x1, -R250.reuse ;  /* 0x000000013333a824 */ /* 0x100fe200078e0afa */
[----:B------:R-:W-:Y:S01]  /*6a70*/  ISETP.GT.U32.AND P6, PT, R250, R59, PT ;  /* 0x0000003bfa00720c */ /* 0x000fe20003fc4070 */
[----:B------:R-:W-:Y:S01]  /*6a80*/  IMAD.MOV R3, RZ, RZ, -R3 ;  /* 0x000000ffff037224 */ /* 0x000fe200078e0a03 */
[----:B------:R-:W-:Y:S01]  /*6a90*/  ISETP.GE.AND P2, PT, R6, RZ, PT ;  /* 0x000000ff0600720c */ /* 0x000fe20003f46270 */
[--C-:B------:R-:W-:Y:S01]  /*6aa0*/  @!P3 IMAD.IADD R55, R55, 0x1, -R250.reuse ;  /* 0x000000013737b824 */ /* 0x100fe200078e0afa */
[----:B------:R-:W-:Y:S01]  /*6ab0*/  IABS R63, R4 ;  /* 0x00000004003f7213 */ /* 0x000fe20000000000 */
[----:B------:R-:W-:Y:S01]  /*6ac0*/  @!P0 IMAD.IADD R57, R57, 0x1, -R250 ;  /* 0x0000000139398824 */ /* 0x000fe200078e0afa */
[----:B------:R-:W-:Y:S01]  /*6ad0*/  LOP3.LUT R6, R2, 0x11e, RZ, 0xfc, !PT ;  /* 0x0000011e02067812 */ /* 0x000fe200078efcff */
[----:B------:R-:W-:Y:S01]  /*6ae0*/  IMAD R61, R250, R3, R61 ;  /* 0x00000003fa3d7224 */ /* 0x000fe200078e023d */
[----:B------:R-:W-:Y:S01]  /*6af0*/  ISETP.GE.AND P0, PT, R4, RZ, PT ;  /* 0x000000ff0400720c */ /* 0x000fe20003f06270 */
[----:B------:R-:W-:Y:S01]  /*6b00*/  @!P4 IMAD.MOV R55, RZ, RZ, -R55 ;  /* 0x000000ffff37c224 */ /* 0x000fe200078e0a37 */
[----:B------:R-:W-:Y:S01]  /*6b10*/  IABS R65, R6 ;  /* 0x0000000600417213 */ /* 0x000fe20000000000 */
[----:B------:R-:W-:Y:S01]  /*6b20*/  IMAD.HI.U32 R3, R0, R63, RZ ;  /* 0x0000003f00037227 */ /* 0x000fe200078e00ff */
[----:B------:R-:W-:-:S02]  /*6b30*/  ISETP.GT.U32.AND P4, PT, R250, R61, PT ;  /* 0x0000003dfa00720c */ /* 0x000fc40003f84070 */
[----:B------:R-:W-:Y:S01]  /*6b40*/  ISETP.GE.AND P3, PT, R14, RZ, PT ;  /* 0x000000ff0e00720c */ /* 0x000fe20003f66270 */
[--C-:B------:R-:W-:Y:S01]  /*6b50*/  @!P6 IMAD.IADD R59, R59, 0x1, -R250.reuse ;  /* 0x000000013b3be824 */ /* 0x100fe200078e0afa */
[C---:B------:R-:W-:Y:S01]  /*6b60*/  ISETP.GT.U32.AND P6, PT, R250.reuse, R57, PT ;  /* 0x00000039fa00720c */ /* 0x040fe20003fc4070 */
[----:B------:R-:W-:Y:S01]  /*6b70*/  @!P5 IMAD.MOV R49, RZ, RZ, -R49 ;  /* 0x000000ffff31d224 */ /* 0x000fe200078e0a31 */
[----:B------:R-:W-:Y:S01]  /*6b80*/  ISETP.GE.AND P5, PT, R11, RZ, PT ;  /* 0x000000ff0b00720c */ /* 0x000fe20003fa6270 */
[----:B------:R-:W-:Y:S01]  /*6b90*/  @!P2 IMAD.MOV R53, RZ, RZ, -R53 ;  /* 0x000000ffff35a224 */ /* 0x000fe200078e0a35 */
[----:B------:R-:W-:Y:S01]  /*6ba0*/  ISETP.GT.U32.AND P2, PT, R250, R59, PT ;  /* 0x0000003bfa00720c */ /* 0x000fe20003f44070 */
[----:B------:R-:W-:Y:S01]  /*6bb0*/  IMAD.MOV R3, RZ, RZ, -R3 ;  /* 0x000000ffff037224 */ /* 0x000fe200078e0a03 */
[----:B------:R-:W-:Y:S01]  /*6bc0*/  LOP3.LUT R11, R2, 0x122, RZ, 0xfc, !PT ;  /* 0x00000122020b7812 */ /* 0x000fe200078efcff */
[----:B------:R-:W-:Y:S01]  /*6bd0*/  @!P1 IMAD.MOV R51, RZ, RZ, -R51 ;  /* 0x000000ffff339224 */ /* 0x000fe200078e0a33 */
[----:B------:R-:W-:Y:S01]  /*6be0*/  ISETP.GE.AND P1, PT, R13, RZ, PT ;  /* 0x000000ff0d00720c */ /* 0x000fe20003f26270 */
[C---:B------:R-:W-:Y:S01]  /*6bf0*/  IMAD R63, R250.reuse, R3, R63 ;  /* 0x00000003fa3f7224 */ /* 0x040fe200078e023f */
[----:B------:R-:W-:Y:S01]  /*6c00*/  IABS R69, R11 ;  /* 0x0000000b00457213 */ /* 0x000fe20000000000 */
[--C-:B------:R-:W-:Y:S01]  /*6c10*/  @!P4 IMAD.IADD R61, R61, 0x1, -R250.reuse ;  /* 0x000000013d3dc824 */ /* 0x100fe200078e0afa */
[----:B------:R-:W-:Y:S01]  /*6c20*/  ISETP.GE.AND P4, PT, R9, RZ, PT ;  /* 0x000000ff0900720c */ /* 0x000fe20003f86270 */
[----:B------:R-:W-:Y:S01]  /*6c30*/  @!P6 IMAD.IADD R57, R57, 0x1, -R250 ;  /* 0x000000013939e824 */ /* 0x000fe200078e0afa */
[----:B------:R-:W-:Y:S01]  /*6c40*/  ISETP.GT.U32.AND P6, PT, R250, R63, PT ;  /* 0x0000003ffa00720c */ /* 0x000fe20003fc4070 */
[----:B------:R-:W-:Y:S01]  /*6c50*/  IMAD.HI.U32 R3, R0, R65, RZ ;  /* 0x0000004100037227 */ /* 0x000fe200078e00ff */
[----:B------:R-:W-:-:S02]  /*6c60*/  LOP3.LUT R9, R2, 0x126, RZ, 0xfc, !PT ;  /* 0x0000012602097812 */ /* 0x000fc400078efcff */
[----:B------:R-:W-:Y:S01]  /*6c70*/  LOP3.LUT R14, R2, 0x12a, RZ, 0xfc, !PT ;  /* 0x0000012a020e7812 */ /* 0x000fe200078efcff */
[----:B------:R-:W-:Y:S01]  /*6c80*/  @!P2 IMAD.IADD R59, R59, 0x1, -R250 ;  /* 0x000000013b3ba824 */ /* 0x000fe200078e0afa */
[----:B------:R-:W-:Y:S01]  /*6c90*/  ISETP.GE.AND P2, PT, R6, RZ, PT ;  /* 0x000000ff0600720c */ /* 0x000fe20003f46270 */
[----:B------:R-:W-:Y:S01]  /*6ca0*/  @!P5 IMAD.MOV R57, RZ, RZ, -R57 ;  /* 0x000000ffff39d224 */ /* 0x000fe200078e0a39 */
[----:B------:R-:W-:Y:S01]  /*6cb0*/  ISETP.GT.U32.AND P5, PT, R250, R61, PT ;  /* 0x0000003dfa00720c */ /* 0x000fe20003fa4070 */
[----:B------:R-:W-:Y:S01]  /*6cc0*/  IMAD.HI.U32 R4, R0, R67, RZ ;  /* 0x0000004300047227 */ /* 0x000fe200078e00ff */
[----:B------:R-:W-:Y:S02]  /*6cd0*/  IABS R73, R9 ;  /* 0x0000000900497213 */ /* 0x000fe40000000000 */
[----:B------:R-:W-:Y:S01]  /*6ce0*/  IABS R77, R14 ;  /* 0x0000000e004d7213 */ /* 0x000fe20000000000 */
[----:B------:R-:W-:Y:S01]  /*6cf0*/  IMAD.MOV R6, RZ, RZ, -R3 ;  /* 0x000000ffff067224 */ /* 0x000fe200078e0a03 */
[----:B------:R-:W-:Y:S01]  /*6d00*/  LOP3.LUT R13, R2, 0x128, RZ, 0xfc, !PT ;  /* 0x00000128020d7812 */ /* 0x000fe200078efcff */
[----:B------:R-:W-:-:S02]  /*6d10*/  IMAD.MOV R4, RZ, RZ, -R4 ;  /* 0x000000ffff047224 */ /* 0x000fc400078e0a04 */
[----:B------:R-:W-:Y:S01]  /*6d20*/  IMAD R65, R250, R6, R65 ;  /* 0x00000006fa417224 */ /* 0x000fe200078e0241 */
[----:B------:R-:W-:Y:S01]  /*6d30*/  LOP3.LUT R6, R2, 0x124, RZ, 0xfc, !PT ;  /* 0x0000012402067812 */ /* 0x000fe200078efcff */
[C---:B------:R-:W-:Y:S01]  /*6d40*/  IMAD R67, R250.reuse, R4, R67 ;  /* 0x00000004fa437224 */ /* 0x040fe200078e0243 */
[----:B------:R-:W-:Y:S01]  /*6d50*/  IABS R75, R13 ;  /* 0x0000000d004b7213 */ /* 0x000fe20000000000 */
[--C-:B------:R-:W-:Y:S01]  /*6d60*/  @!P6 IMAD.IADD R63, R63, 0x1, -R250.reuse ;  /* 0x000000013f3fe824 */ /* 0x100fe200078e0afa */
[----:B------:R-:W-:Y:S01]  /*6d70*/  IABS R71, R6 ;  /* 0x0000000600477213 */ /* 0x000fe20000000000 */
[----:B------:R-:W-:Y:S01]  /*6d80*/  @!P1 IMAD.MOV R59, RZ, RZ, -R59 ;  /* 0x000000ffff3b9224 */ /* 0x000fe200078e0a3b */
[C---:B------:R-:W-:Y:S01]  /*6d90*/  ISETP.GT.U32.AND P1, PT, R250.reuse, R65, PT ;  /* 0x00000041fa00720c */ /* 0x040fe20003f24070 */
[----:B------:R-:W-:Y:S01]  /*6da0*/  @!P5 IMAD.IADD R61, R61, 0x1, -R250 ;  /* 0x000000013d3dd824 */ /* 0x000fe200078e0afa */
[----:B------:R-:W-:Y:S01]  /*6db0*/  ISETP.GT.U32.AND P6, PT, R250, R63, PT ;  /* 0x0000003ffa00720c */ /* 0x000fe20003fc4070 */
[----:B------:R-:W-:Y:S01]  /*6dc0*/  IMAD.HI.U32 R3, R0, R69, RZ ;  /* 0x0000004500037227 */ /* 0x000fe200078e00ff */
[----:B------:R-:W-:-:S03]  /*6dd0*/  ISETP.GT.U32.AND P5, PT, R250, R67, PT ;  /* 0x00000043fa00720c */ /* 0x000fc60003fa4070 */
[----:B------:R-:W-:Y:S02]  /*6de0*/  IMAD.MOV R3, RZ, RZ, -R3 ;  /* 0x000000ffff037224 */ /* 0x000fe400078e0a03 */
[----:B------:R-:W-:-:S04]  /*6df0*/  IMAD.HI.U32 R4, R0, R73, RZ ;  /* 0x0000004900047227 */ /* 0x000fc800078e00ff */
[C---:B------:R-:W-:Y:S02]  /*6e00*/  IMAD R69, R250.reuse, R3, R69 ;  /* 0x00000003fa457224 */ /* 0x040fe400078e0245 */
[--C-:B------:R-:W-:Y:S01]  /*6e10*/  @!P1 IMAD.IADD R65, R65, 0x1, -R250.reuse ;  /* 0x0000000141419824 */ /* 0x100fe200078e0afa */
[----:B------:R-:W-:Y:S01]  /*6e20*/  ISETP.GE.AND P1, PT, R11, RZ, PT ;  /* 0x000000ff0b00720c */ /* 0x000fe20003f26270 */
[--C-:B------:R-:W-:Y:S01]  /*6e30*/  @!P6 IMAD.IADD R63, R63, 0x1, -R250.reuse ;  /* 0x000000013f3fe824 */ /* 0x100fe200078e0afa */
[C---:B------:R-:W-:Y:S01]  /*6e40*/  ISETP.GT.U32.AND P6, PT, R250.reuse, R69, PT ;  /* 0x00000045fa00720c */ /* 0x040fe20003fc4070 */
[----:B------:R-:W-:Y:S01]  /*6e50*/  @!P5 IMAD.IADD R67, R67, 0x1, -R250 ;  /* 0x000000014343d824 */ /* 0x000fe200078e0afa */
[----:B------:R-:W-:Y:S01]  /*6e60*/  ISETP.GT.U32.AND P5, PT, R250, R65, PT ;  /* 0x00000041fa00720c */ /* 0x000fe20003fa4070 */
[----:B------:R-:W-:Y:S01]  /*6e70*/  IMAD.HI.U32 R3, R0, R71, RZ ;  /* 0x0000004700037227 */ /* 0x000fe200078e00ff */
[----:B------:R-:W-:-:S03]  /*6e80*/  LOP3.LUT R11, R2, 0x13c, RZ, 0xfc, !PT ;  /* 0x0000013c020b7812 */ /* 0x000fc600078efcff */
[----:B------:R-:W-:Y:S01]  /*6e90*/  IMAD.MOV R3, RZ, RZ, -R3 ;  /* 0x000000ffff037224 */ /* 0x000fe200078e0a03 */
[----:B------:R-:W-:Y:S01]  /*6ea0*/  IABS R95, R11 ;  /* 0x0000000b005f7213 */ /* 0x000fe20000000000 */
[----:B------:R-:W-:Y:S02]  /*6eb0*/  IMAD.MOV R4, RZ, RZ, -R4 ;  /* 0x000000ffff047224 */ /* 0x000fe400078e0a04 */
[C---:B------:R-:W-:Y:S02]  /*6ec0*/  IMAD R71, R250.reuse, R3, R71 ;  /* 0x00000003fa477224 */ /* 0x040fe400078e0247 */
[--C-:B------:R-:W-:Y:S01]  /*6ed0*/  @!P6 IMAD.IADD R69, R69, 0x1, -R250.reuse ;  /* 0x000000014545e824 */ /* 0x100fe200078e0afa */
[C---:B------:R-:W-:Y:S01]  /*6ee0*/  ISETP.GT.U32.AND P6, PT, R250.reuse, R67, PT ;  /* 0x00000043fa00720c */ /* 0x040fe20003fc4070 */
[----:B------:R-:W-:Y:S01]  /*6ef0*/  @!P5 IMAD.IADD R65, R65, 0x1, -R250 ;  /* 0x000000014141d824 */ /* 0x000fe200078e0afa */
[C---:B------:R-:W-:Y:S01]  /*6f00*/  ISETP.GT.U32.AND P5, PT, R250.reuse, R71, PT ;  /* 0x00000047fa00720c */ /* 0x040fe20003fa4070 */
[----:B------:R-:W-:-:S02]  /*6f10*/  IMAD R73, R250, R4, R73 ;  /* 0x00000004fa497224 */ /* 0x000fc400078e0249 */
[----:B------:R-:W-:-:S04]  /*6f20*/  IMAD.HI.U32 R4, R0, R77, RZ ;  /* 0x0000004d00047227 */ /* 0x000fc800078e00ff */
[----:B------:R-:W-:Y:S02]  /*6f30*/  IMAD.MOV R4, RZ, RZ, -R4 ;  /* 0x000000ffff047224 */ /* 0x000fe400078e0a04 */
[----:B------:R-:W-:Y:S01]  /*6f40*/  @!P0 IMAD.MOV R63, RZ, RZ, -R63 ;  /* 0x000000ffff3f8224 */ /* 0x000fe200078e0a3f */
[----:B------:R-:W-:Y:S01]  /*6f50*/  ISETP.GE.AND P0, PT, R6, RZ, PT ;  /* 0x000000ff0600720c */ /* 0x000fe20003f06270 */
[--C-:B------:R-:W-:Y:S01]  /*6f60*/  @!P6 IMAD.IADD R67, R67, 0x1, -R250.reuse ;  /* 0x000000014343e824 */ /* 0x100fe200078e0afa */
[C---:B------:R-:W-:Y:S01]  /*6f70*/  ISETP.GT.U32.AND P6, PT, R250.reuse, R73, PT ;  /* 0x00000049fa00720c */ /* 0x040fe20003fc4070 */
[----:B------:R-:W-:Y:S01]  /*6f80*/  IMAD R77, R250, R4, R77 ;  /* 0x00000004fa4d7224 */ /* 0x000fe200078e024d */
[C---:B------:R-:W-:Y:S01]  /*6f90*/  LOP3.LUT R6, R2.reuse, 0x12c, RZ, 0xfc, !PT ;  /* 0x0000012c02067812 */ /* 0x040fe200078efcff */
[----:B------:R-:W-:Y:S01]  /*6fa0*/  @!P5 IMAD.IADD R71, R71, 0x1, -R250 ;  /* 0x000000014747d824 */ /* 0x000fe200078e0afa */
[----:B------:R-:W-:Y:S01]  /*6fb0*/  LOP3.LUT R4, R2, 0x12e, RZ, 0xfc, !PT ;  /* 0x0000012e02047812 */ /* 0x000fe200078efcff */
[----:B------:R-:W-:Y:S01]  /*6fc0*/  @!P2 IMAD.MOV R65, RZ, RZ, -R65 ;  /* 0x000000ffff41a224 */ /* 0x000fe200078e0a41 */
[----:B------:R-:W-:Y:S01]  /*6fd0*/  IABS R79, R6 ;  /* 0x00000006004f7213 */ /* 0x000fe20000000000 */
[----:B------:R-:W-:Y:S01]  /*6fe0*/  @!P4 IMAD.MOV R67, RZ, RZ, -R67 ;  /* 0x000000ffff43c224 */ /* 0x000fe200078e0a43 */
[----:B------:R-:W-:Y:S01]  /*6ff0*/  ISETP.GT.U32.AND P2, PT, R250, R71, PT ;  /* 0x00000047fa00720c */ /* 0x000fe20003f44070 */
[----:B------:R-:W-:Y:S01]  /*7000*/  IMAD.HI.U32 R3, R0, R75, RZ ;  /* 0x0000004b00037227 */ /* 0x000fe200078e00ff */
[----:B------:R-:W-:-:S02]  /*7010*/  ISETP.GT.U32.AND P4, PT, R250, R77, PT ;  /* 0x0000004dfa00720c */ /* 0x000fc40003f84070 */
[----:B------:R-:W-:Y:S01]  /*7020*/  IABS R81, R4 ;  /* 0x0000000400517213 */ /* 0x000fe20000000000 */
        /* <DEDUP_REMOVED lines=15> */
[----:B------:R-:W-:Y:S01]  /*7120*/  IABS R87, R6 ;  /* 0x0000000600577213 */ /* 0x000fe20000000000 */
[----:B------:R-:W-:Y:S01]  /*7130*/  IMAD.HI.U32 R3, R0, R81, RZ ;  /* 0x0000005100037227 */ /* 0x000fe200078e00ff */
[----:B------:R-:W-:-:S03]  /*7140*/  LOP3.LUT R14, R2, 0x140, RZ, 0xfc, !PT ;  /* 0x00000140020e7812 */ /* 0x000fc600078efcff */
[----:B------:R-:W-:Y:S01]  /*7150*/  @!P3 IMAD.MOV R61, RZ, RZ, -R61 ;  /* 0x000000ffff3db224 */ /* 0x000fe200078e0a3d */
[C---:B------:R-:W-:Y:S01]  /*7160*/  ISETP.GT.U32.AND P3, PT, R250.reuse, R69, PT ;  /* 0x00000045fa00720c */ /* 0x040fe20003f64070 */
[----:B------:R-:W-:Y:S01]  /*7170*/  IMAD.MOV R3, RZ, RZ, -R3 ;  /* 0x000000ffff037224 */ /* 0x000fe200078e0a03 */
[----:B------:R-:W-:Y:S01]  /*7180*/  IABS R99, R14 ;  /* 0x0000000e00637213 */ /* 0x000fe20000000000 */
[--C-:B------:R-:W-:Y:S01]  /*7190*/  @!P6 IMAD.IADD R73, R73, 0x1, -R250.reuse ;  /* 0x000000014949e824 */ /* 0x100fe200078e0afa */
[C---:B------:R-:W-:Y:S01]  /*71a0*/  ISETP.GT.U32.AND P6, PT, R250.reuse, R79, PT ;  /* 0x0000004ffa00720c */ /* 0x040fe20003fc4070 */
[----:B------:R-:W-:Y:S01]  /*71b0*/  IMAD R81, R250, R3, R81 ;  /* 0x00000003fa517224 */ /* 0x000fe200078e0251 */
[----:B------:R-:W-:Y:S01]  /*71c0*/  LOP3.LUT R3, R2, 0x130, RZ, 0xfc, !PT ;  /* 0x0000013002037812 */ /* 0x000fe200078efcff */
[--C-:B------:R-:W-:Y:S02]  /*71d0*/  @!P5 IMAD.IADD R75, R75, 0x1, -R250.reuse ;  /* 0x000000014b4bd824 */ /* 0x100fe400078e0afa */
[----:B------:R-:W-:Y:S01]  /*71e0*/  @!P0 IMAD.IADD R77, R77, 0x1, -R250 ;  /* 0x000000014d4d8824 */ /* 0x000fe200078e0afa */
[----:B------:R-:W-:-:S02]  /*71f0*/  ISETP.GT.U32.AND P0, PT, R250, R81, PT ;  /* 0x00000051fa00720c */ /* 0x000fc40003f04070 */
[----:B------:R-:W-:Y:S01]  /*7200*/  ISETP.GT.U32.AND P5, PT, R250, R75, PT ;  /* 0x0000004bfa00720c */ /* 0x000fe20003fa4070 */
[--C-:B------:R-:W-:Y:S01]  /*7210*/  @!P3 IMAD.IADD R69, R69, 0x1, -R250.reuse ;  /* 0x000000014545b824 */ /* 0x100fe200078e0afa */
[----:B------:R-:W-:Y:S01]  /*7220*/  ISETP.GE.AND P3, PT, R9, RZ, PT ;  /* 0x000000ff0900720c */ /* 0x000fe20003f66270 */
[----:B------:R-:W-:Y:S01]  /*7230*/  @!P2 IMAD.MOV R77, RZ, RZ, -R77 ;  /* 0x000000ffff4da224 */ /* 0x000fe200078e0a4d */
[----:B------:R-:W-:Y:S01]  /*7240*/  IABS R83, R3 ;  /* 0x0000000300537213 */ /* 0x000fe20000000000 */
[----:B------:R-:W-:Y:S01]  /*7250*/  @!P1 IMAD.MOV R69, RZ, RZ, -R69 ;  /* 0x000000ffff459224 */ /* 0x000fe200078e0a45 */
[----:B------:R-:W-:Y:S01]  /*7260*/  ISETP.GE.AND P1, PT, R13, RZ, PT ;  /* 0x000000ff0d00720c */ /* 0x000fe20003f26270 */
[--C-:B------:R-:W-:Y:S01]  /*7270*/  @!P6 IMAD.IADD R79, R79, 0x1, -R250.reuse ;  /* 0x000000014f4fe824 */ /* 0x100fe200078e0afa */
[----:B------:R-:W-:Y:S02]  /*7280*/  ISETP.GE.AND P2, PT, R6, RZ, PT ;  /* 0x000000ff0600720c */ /* 0x000fe40003f46270 */
[----:B------:R-:W-:Y:S01]  /*7290*/  LOP3.LUT R9, R2, 0x136, RZ, 0xfc, !PT ;  /* 0x0000013602097812 */ /* 0x000fe200078efcff */
[--C-:B------:R-:W-:Y:S01]  /*72a0*/  @!P0 IMAD.IADD R81, R81, 0x1, -R250.reuse ;  /* 0x0000000151518824 */ /* 0x100fe200078e0afa */
[----:B------:R-:W-:Y:S01]  /*72b0*/  ISETP.GT.U32.AND P6, PT, R250, R79, PT ;  /* 0x0000004ffa00720c */ /* 0x000fe20003fc4070 */
[----:B------:R-:W-:Y:S01]  /*72c0*/  @!P5 IMAD.IADD R75, R75, 0x1, -R250 ;  /* 0x000000014b4bd824 */ /* 0x000fe200078e0afa */
[----:B------:R-:W-:Y:S01]  /*72d0*/  ISETP.GE.AND P5, PT, R4, RZ, PT ;  /* 0x000000ff0400720c */ /* 0x000fe20003fa6270 */
[----:B------:R-:W-:Y:S01]  /*72e0*/  @!P3 IMAD.MOV R73, RZ, RZ, -R73 ;  /* 0x000000ffff49b224 */ /* 0x000fe200078e0a49 */
[----:B------:R-:W-:-:S02]  /*72f0*/  LOP3.LUT R4, R2, 0x132, RZ, 0xfc, !PT ;  /* 0x0000013202047812 */ /* 0x000fc400078efcff */
[----:B------:R-:W-:Y:S01]  /*7300*/  ISETP.GE.AND P3, PT, R3, RZ, PT ;  /* 0x000000ff0300720c */ /* 0x000fe20003f66270 */
[----:B------:R-:W-:Y:S01]  /*7310*/  IMAD.HI.U32 R3, R0, R83, RZ ;  /* 0x0000005300037227 */ /* 0x000fe200078e00ff */
[----:B------:R-:W-:Y:S02]  /*7320*/  ISETP.GT.U32.AND P0, PT, R250, R81, PT ;  /* 0x00000051fa00720c */ /* 0x000fe40003f04070 */
[----:B------:R-:W-:Y:S01]  /*7330*/  IABS R85, R4 ;  /* 0x0000000400557213 */ /* 0x000fe20000000000 */
[----:B------:R-:W-:Y:S01]  /*7340*/  @!P1 IMAD.MOV R75, RZ, RZ, -R75 ;  /* 0x000000ffff4b9224 */ /* 0x000fe200078e0a4b */
[----:B------:R-:W-:Y:S01]  /*7350*/  ISETP.GE.AND P1, PT, R4, RZ, PT ;  /* 0x000000ff0400720c */ /* 0x000fe20003f26270 */
[----:B------:R-:W-:Y:S01]  /*7360*/  IMAD.MOV R6, RZ, RZ, -R3 ;  /* 0x000000ffff067224 */ /* 0x000fe200078e0a03 */
[----:B------:R-:W-:Y:S01]  /*7370*/  IABS R89, R9 ;  /* 0x0000000900597213 */ /* 0x000fe20000000000 */
[----:B------:R-:W-:Y:S01]  /*7380*/  IMAD.HI.U32 R4, R0, R87, RZ ;  /* 0x0000005700047227 */ /* 0x000fe200078e00ff */
[----:B------:R-:W-:-:S03]  /*7390*/  LOP3.LUT R13, R2, 0x13e, RZ, 0xfc, !PT ;  /* 0x0000013e020d7812 */ /* 0x000fc600078efcff */
[----:B------:R-:W-:Y:S01]  /*73a0*/  @!P6 IMAD.IADD R79, R79, 0x1, -R250 ;  /* 0x000000014f4fe824 */ /* 0x000fe200078e0afa */
[----:B------:R-:W-:Y:S01]  /*73b0*/  ISETP.GE.AND P6, PT, R9, RZ, PT ;  /* 0x000000ff0900720c */ /* 0x000fe20003fc6270 */
[----:B------:R-:W-:Y:S01]  /*73c0*/  IMAD R83, R250, R6, R83 ;  /* 0x00000006fa537224 */ /* 0x000fe200078e0253 */
[----:B------:R-:W-:Y:S01]  /*73d0*/  LOP3.LUT R9, R2, 0x13a, RZ, 0xfc, !PT ;  /* 0x0000013a02097812 */ /* 0x000fe200078efcff */
[----:B------:R-:W-:Y:S01]  /*73e0*/  IMAD.MOV R4, RZ, RZ, -R4 ;  /* 0x000000ffff047224 */ /* 0x000fe200078e0a04 */
[----:B------:R-:W-:Y:S01]  /*73f0*/  IABS R97, R13 ;  /* 0x0000000d00617213 */ /* 0x000fe20000000000 */
[----:B------:R-:W-:Y:S01]  /*7400*/  @!P4 IMAD.MOV R79, RZ, RZ, -R79 ;  /* 0x000000ffff4fc224 */ /* 0x000fe200078e0a4f */
[C---:B------:R-:W-:Y:S01]  /*7410*/  ISETP.GT.U32.AND P4, PT, R250.reuse, R83, PT ;  /* 0x00000053fa00720c */ /* 0x040fe20003f84070 */
[----:B------:R-:W-:Y:S01]  /*7420*/  @!P0 IMAD.IADD R81, R81, 0x1, -R250 ;  /* 0x0000000151518824 */ /* 0x000fe200078e0afa */
[----:B------:R-:W-:Y:S01]  /*7430*/  IABS R93, R9 ;  /* 0x00000009005d7213 */ /* 0x000fe20000000000 */
[----:B------:R-:W-:-:S02]  /*7440*/  IMAD R87, R250, R4, R87 ;  /* 0x00000004fa577224 */ /* 0x000fc400078e0257 */
[----:B------:R-:W-:Y:S02]  /*7450*/  @!P5 IMAD.MOV R81, RZ, RZ, -R81 ;  /* 0x000000ffff51d224 */ /* 0x000fe400078e0a51 */
[----:B------:R-:W-:Y:S01]  /*7460*/  IMAD.HI.U32 R3, R0, R85, RZ ;  /* 0x0000005500037227 */ /* 0x000fe200078e00ff */
[----:B------:R-:W-:-:S03]  /*7470*/  ISETP.GT.U32.AND P5, PT, R250, R87, PT ;  /* 0x00000057fa00720c */ /* 0x000fc60003fa4070 */
[----:B------:R-:W-:Y:S02]  /*7480*/  IMAD.MOV R6, RZ, RZ, -R3 ;  /* 0x000000ffff067224 */ /* 0x000fe400078e0a03 */
[--C-:B------:R-:W-:Y:S02]  /*7490*/  @!P4 IMAD.IADD R83, R83, 0x1, -R250.reuse ;  /* 0x000000015353c824 */ /* 0x100fe400078e0afa */
[----:B------:R-:W-:Y:S01]  /*74a0*/  IMAD R85, R250, R6, R85 ;  /* 0x00000006fa557224 */ /* 0x000fe200078e0255 */
[----:B------:R-:W-:Y:S01]  /*74b0*/  LOP3.LUT R6, R2, 0x138, RZ, 0xfc, !PT ;  /* 0x0000013802067812 */ /* 0x000fe200078efcff */
[----:B------:R-:W-:Y:S01]  /*74c0*/  IMAD.HI.U32 R3, R0, R89, RZ ;  /* 0x0000005900037227 */ /* 0x000fe200078e00ff */
[C---:B------:R-:W-:Y:S02]  /*74d0*/  ISETP.GT.U32.AND P4, PT, R250.reuse, R83, PT ;  /* 0x00000053fa00720c */ /* 0x040fe40003f84070 */
[----:B------:R-:W-:Y:S01]  /*74e0*/  ISETP.GT.U32.AND P0, PT, R250, R85, PT ;  /* 0x00000055fa00720c */ /* 0x000fe20003f04070 */
[----:B------:R-:W-:Y:S01]  /*74f0*/  @!P5 IMAD.IADD R87, R87, 0x1, -R250 ;  /* 0x000000015757d824 */ /* 0x000fe200078e0afa */
[----:B------:R-:W-:Y:S01]  /*7500*/  IABS R91, R6 ;  /* 0x00000006005b7213 */ /* 0x000fe20000000000 */
[----:B------:R-:W-:-:S02]  /*7510*/  IMAD.MOV R3, RZ, RZ, -R3 ;  /* 0x000000ffff037224 */ /* 0x000fc400078e0a03 */
[----:B------:R-:W-:Y:S01]  /*7520*/  IMAD.HI.U32 R4, R0, R93, RZ ;  /* 0x0000005d00047227 */ /* 0x000fe200078e00ff */
[----:B------:R-:W-:-:S03]  /*7530*/  ISETP.GT.U32.AND P5, PT, R250, R87, PT ;  /* 0x00000057fa00720c */ /* 0x000fc60003fa4070 */
[C---:B------:R-:W-:Y:S02]  /*7540*/  IMAD R89, R250.reuse, R3, R89 ;  /* 0x00000003fa597224 */ /* 0x040fe400078e0259 */
[----:B------:R-:W-:Y:S02]  /*7550*/  IMAD.MOV R4, RZ, RZ, -R4 ;  /* 0x000000ffff047224 */ /* 0x000fe400078e0a04 */
[--C-:B------:R-:W-:Y:S02]  /*7560*/  @!P0 IMAD.IADD R85, R85, 0x1, -R250.reuse ;  /* 0x0000000155558824 */ /* 0x100fe400078e0afa */
        /* <DEDUP_REMOVED lines=8> */
[----:B------:R-:W-:Y:S02]  /*75f0*/  @!P3 IMAD.MOV R83, RZ, RZ, -R83 ;  /* 0x000000ffff53b224 */ /* 0x000fe400078e0a53 */
[----:B------:R-:W-:Y:S02]  /*7600*/  IMAD R91, R250, R3, R91 ;  /* 0x00000003fa5b7224 */ /* 0x000fe400078e025b */
[--C-:B------:R-:W-:Y:S01]  /*7610*/  @!P4 IMAD.IADD R89, R89, 0x1, -R250.reuse ;  /* 0x000000015959c824 */ /* 0x100fe200078e0afa */
[----:B------:R-:W-:Y:S01]  /*7620*/  ISETP.GE.AND P4, PT, R6, RZ, PT ;  /* 0x000000ff0600720c */ /* 0x000fe20003f86270 */
[----:B------:R-:W-:Y:S01]  /*7630*/  IMAD.HI.U32 R3, R0, R95, RZ ;  /* 0x0000005f00037227 */ /* 0x000fe200078e00ff */
[----:B------:R-:W-:Y:S02]  /*7640*/  LOP3.LUT R6, R2, 0x142, RZ, 0xfc, !PT ;  /* 0x0000014202067812 */ /* 0x000fe400078efcff */
[C---:B------:R-:W-:Y:S01]  /*7650*/  ISETP.GT.U32.AND P3, PT, R250.reuse, R89, PT ;  /* 0x00000059fa00720c */ /* 0x040fe20003f64070 */
[--C-:B------:R-:W-:Y:S01]  /*7660*/  @!P0 IMAD.IADD R85, R85, 0x1, -R250.reuse ;  /* 0x0000000155558824 */ /* 0x100fe200078e0afa */
[----:B------:R-:W-:Y:S01]  /*7670*/  ISETP.GT.U32.AND P0, PT, R250, R91, PT ;  /* 0x0000005bfa00720c */ /* 0x000fe20003f04070 */
[----:B------:R-:W-:Y:S01]  /*7680*/  @!P5 IMAD.IADD R93, R93, 0x1, -R250 ;  /* 0x000000015d5dd824 */ /* 0x000fe200078e0afa */
[----:B------:R-:W-:Y:S01]  /*7690*/  IABS R101, R6 ;  /* 0x0000000600657213 */ /* 0x000fe20000000000 */
[----:B------:R-:W-:-:S02]  /*76a0*/  IMAD.MOV R3, RZ, RZ, -R3 ;  /* 0x000000ffff037224 */ /* 0x000fc400078e0a03 */
[----:B------:R-:W-:Y:S01]  /*76b0*/  @!P1 IMAD.MOV R85, RZ, RZ, -R85 ;  /* 0x000000ffff559224 */ /* 0x000fe200078e0a55 */
[C---:B------:R-:W-:Y:S01]  /*76c0*/  ISETP.GT.U32.AND P1, PT, R250.reuse, R93, PT ;  /* 0x0000005dfa00720c */ /* 0x040fe20003f24070 */
[----:B------:R-:W-:Y:S02]  /*76d0*/  IMAD R95, R250, R3, R95 ;  /* 0x00000003fa5f7224 */ /* 0x000fe400078e025f */
[----:B------:R-:W-:-:S04]  /*76e0*/  IMAD.HI.U32 R4, R0, R97, RZ ;  /* 0x0000006100047227 */ /* 0x000fc800078e00ff */
[----:B------:R-:W-:-:S04]  /*76f0*/  IMAD.HI.U32 R3, R0, R99, RZ ;  /* 0x0000006300037227 */ /* 0x000fc800078e00ff */
[----:B------:R-:W-:Y:S02]  /*7700*/  IMAD.MOV R4, RZ, RZ, -R4 ;  /* 0x000000ffff047224 */ /* 0x000fe400078e0a04 */
[----:B------:R-:W-:Y:S02]  /*7710*/  IMAD.MOV R3, RZ, RZ, -R3 ;  /* 0x000000ffff037224 */ /* 0x000fe400078e0a03 */
[C---:B------:R-:W-:Y:S02]  /*7720*/  IMAD R97, R250.reuse, R4, R97 ;  /* 0x00000004fa617224 */ /* 0x040fe400078e0261 */
[--C-:B------:R-:W-:Y:S01]  /*7730*/  @!P3 IMAD.IADD R89, R89, 0x1, -R250.reuse ;  /* 0x000000015959b824 */ /* 0x100fe200078e0afa */
[C---:B------:R-:W-:Y:S01]  /*7740*/  ISETP.GT.U32.AND P3, PT, R250.reuse, R95, PT ;  /* 0x0000005ffa00720c */ /* 0x040fe20003f64070 */
[C---:B------:R-:W-:Y:S02]  /*7750*/  IMAD R99, R250.reuse, R3, R99 ;  /* 0x00000003fa637224 */ /* 0x040fe400078e0263 */
[----:B------:R-:W-:Y:S01]  /*7760*/  @!P6 IMAD.MOV R89, RZ, RZ, -R89 ;  /* 0x000000ffff59e224 */ /* 0x000fe200078e0a59 */
[C---:B------:R-:W-:Y:S01]  /*7770*/  ISETP.GT.U32.AND P6, PT, R250.reuse, R97, PT ;  /* 0x00000061fa00720c */ /* 0x040fe20003fc4070 */
[--C-:B------:R-:W-:Y:S01]  /*7780*/  @!P1 IMAD.IADD R93, R93, 0x1, -R250.reuse ;  /* 0x000000015d5d9824 */ /* 0x100fe200078e0afa */
[----:B------:R-:W-:Y:S01]  /*7790*/  ISETP.GT.U32.AND P1, PT, R250, R99, PT ;  /* 0x00000063fa00720c */ /* 0x000fe20003f24070 */
[----:B------:R-:W-:Y:S01]  /*77a0*/  @!P0 IMAD.IADD R91, R91, 0x1, -R250 ;  /* 0x000000015b5b8824 */ /* 0x000fe200078e0afa */
[----:B------:R-:W-:Y:S01]  /*77b0*/  ISETP.GE.AND P0, PT, R9, RZ, PT ;  /* 0x000000ff0900720c */ /* 0x000fe20003f06270 */
[----:B------:R-:W-:Y:S01]  /*77c0*/  IMAD.HI.U32 R3, R0, R101, RZ ;  /* 0x0000006500037227 */ /* 0x000fe200078e00ff */
[----:B------:R-:W-:-:S02]  /*77d0*/  LOP3.LUT R9, R2, 0x144, RZ, 0xfc, !PT ;  /* 0x0000014402097812 */ /* 0x000fc400078efcff */
[----:B------:R-:W-:Y:S01]  /*77e0*/  ISETP.GT.U32.AND P5, PT, R250, R91, PT ;  /* 0x0000005bfa00720c */ /* 0x000fe20003fa4070 */
[--C-:B------:R-:W-:Y:S01]  /*77f0*/  @!P3 IMAD.IADD R95, R95, 0x1, -R250.reuse ;  /* 0x000000015f5fb824 */ /* 0x100fe200078e0afa */
[----:B------:R-:W-:Y:S01]  /*7800*/  IABS R103, R9 ;  /* 0x0000000900677213 */ /* 0x000fe20000000000 */
[----:B------:R-:W-:Y:S01]  /*7810*/  IMAD.MOV R4, RZ, RZ, -R3 ;  /* 0x000000ffff047224 */ /* 0x000fe200078e0a03 */
[----:B------:R-:W-:Y:S01]  /*7820*/  ISETP.GE.AND P3, PT, R14, RZ, PT ;  /* 0x000000ff0e00720c */ /* 0x000fe20003f66270 */
[--C-:B------:R-:W-:Y:S01]  /*7830*/  @!P6 IMAD.IADD R97, R97, 0x1, -R250.reuse ;  /* 0x000000016161e824 */ /* 0x100fe200078e0afa */
[----:B------:R-:W-:Y:S01]  /*7840*/  ISETP.GT.U32.AND P6, PT, R250, R95, PT ;  /* 0x0000005ffa00720c */ /* 0x000fe20003fc4070 */
[----:B------:R-:W-:Y:S01]  /*7850*/  @!P1 IMAD.IADD R99, R99, 0x1, -R250 ;  /* 0x0000000163639824 */ /* 0x000fe200078e0afa */
[----:B------:R-:W-:Y:S01]  /*7860*/  LOP3.LUT R14, R2, 0x15a, RZ, 0xfc, !PT ;  /* 0x0000015a020e7812 */ /* 0x000fe200078efcff */
[----:B------:R-:W-:-:S03]  /*7870*/  IMAD.HI.U32 R3, R0, R103, RZ ;  /* 0x0000006700037227 */ /* 0x000fc600078e00ff */
[C---:B------:R-:W-:Y:S01]  /*7880*/  ISETP.GT.U32.AND P1, PT, R250.reuse, R99, PT ;  /* 0x00000063fa00720c */ /* 0x040fe20003f24070 */
[--C-:B------:R-:W-:Y:S01]  /*7890*/  @!P5 IMAD.IADD R91, R91, 0x1, -R250.reuse ;  /* 0x000000015b5bd824 */ /* 0x100fe200078e0afa */
[----:B------:R-:W-:Y:S01]  /*78a0*/  ISETP.GE.AND P5, PT, R13, RZ, PT ;  /* 0x000000ff0d00720c */ /* 0x000fe20003fa6270 */
[----:B------:R-:W-:Y:S01]  /*78b0*/  IMAD R101, R250, R4, R101 ;  /* 0x00000004fa657224 */ /* 0x000fe200078e0265 */
[----:B------:R-:W-:Y:S01]  /*78c0*/  LOP3.LUT R13, R2, 0x148, RZ, 0xfc, !PT ;  /* 0x00000148020d7812 */ /* 0x000fe200078efcff */
[----:B------:R-:W-:Y:S01]  /*78d0*/  IMAD.MOV R3, RZ, RZ, -R3 ;  /* 0x000000ffff037224 */ /* 0x000fe200078e0a03 */
[----:B------:R-:W-:Y:S01]  /*78e0*/  IABS R125, R14 ;  /* 0x0000000e007d7213 */ /* 0x000fe20000000000 */
[----:B------:R-:W-:Y:S01]  /*78f0*/  @!P4 IMAD.MOV R91, RZ, RZ, -R91 ;  /* 0x000000ffff5bc224 */ /* 0x000fe200078e0a5b */
[C---:B------:R-:W-:Y:S01]  /*7900*/  ISETP.GT.U32.AND P4, PT, R250.reuse, R97, PT ;  /* 0x00000061fa00720c */ /* 0x040fe20003f84070 */
[--C-:B------:R-:W-:Y:S01]  /*7910*/  @!P6 IMAD.IADD R95, R95, 0x1, -R250.reuse ;  /* 0x000000015f5fe824 */ /* 0x100fe200078e0afa */
[C---:B------:R-:W-:Y:S01]  /*7920*/  ISETP.GT.U32.AND P6, PT, R250.reuse, R101, PT ;  /* 0x00000065fa00720c */ /* 0x040fe20003fc4070 */
[C---:B------:R-:W-:Y:S01]  /*7930*/  IMAD R103, R250.reuse, R3, R103 ;  /* 0x00000003fa677224 */ /* 0x040fe200078e0267 */
[----:B------:R-:W-:Y:S01]  /*7940*/  IABS R107, R13 ;  /* 0x0000000d006b7213 */ /* 0x000fe20000000000 */
[----:B------:R-:W-:Y:S01]  /*7950*/  @!P2 IMAD.MOV R87, RZ, RZ, -R87 ;  /* 0x000000ffff57a224 */ /* 0x000fe200078e0a57 */
[----:B------:R-:W-:Y:S01]  /*7960*/  ISETP.GE.AND P2, PT, R11, RZ, PT ;  /* 0x000000ff0b00720c */ /* 0x000fe20003f46270 */
[----:B------:R-:W-:Y:S01]  /*7970*/  @!P1 IMAD.IADD R99, R99, 0x1, -R250 ;  /* 0x0000000163639824 */ /* 0x000fe200078e0afa */
[----:B------:R-:W-:Y:S01]  /*7980*/  ISETP.GT.U32.AND P1, PT, R250, R103, PT ;  /* 0x00000067fa00720c */ /* 0x000fe20003f24070 */
[----:B------:R-:W-:Y:S01]  /*7990*/  IMAD.HI.U32 R4, R0, R107, RZ ;  /* 0x0000006b00047227 */ /* 0x000fe200078e00ff */
[----:B------:R-:W-:-:S03]  /*79a0*/  LOP3.LUT R11, R2, 0x146, RZ, 0xfc, !PT ;  /* 0x00000146020b7812 */ /* 0x000fc600078efcff */
[--C-:B------:R-:W-:Y:S01]  /*79b0*/  @!P4 IMAD.IADD R97, R97, 0x1, -R250.reuse ;  /* 0x000000016161c824 */ /* 0x100fe200078e0afa */
[----:B------:R-:W-:Y:S01]  /*79c0*/  IABS R105, R11 ;  /* 0x0000000b00697213 */ /* 0x000fe20000000000 */
[----:B------:R-:W-:Y:S01]  /*79d0*/  @!P6 IMAD.IADD R101, R101, 0x1, -R250 ;  /* 0x000000016565e824 */ /* 0x000fe200078e0afa */
[----:B------:R-:W-:Y:S01]  /*79e0*/  ISETP.GE.AND P4, PT, R6, RZ, PT ;  /* 0x000000ff0600720c */ /* 0x000fe20003f86270 */
[----:B------:R-:W-:Y:S01]  /*79f0*/  IMAD.MOV R4, RZ, RZ, -R4 ;  /* 0x000000ffff047224 */ /* 0x000fe200078e0a04 */
[----:B------:R-:W-:Y:S01]  /*7a00*/  LOP3.LUT R6, R2, 0x14a, RZ, 0xfc, !PT ;  /* 0x0000014a02067812 */ /* 0x000fe200078efcff */
[----:B------:R-:W-:Y:S01]  /*7a10*/  IMAD.HI.U32 R3, R0, R105, RZ ;  /* 0x0000006900037227 */ /* 0x000fe200078e00ff */
[----:B------:R-:W-:Y:S02]  /*7a20*/  ISETP.GE.AND P6, PT, R9, RZ, PT ;  /* 0x000000ff0900720c */ /* 0x000fe40003fc6270 */
[----:B------:R-:W-:Y:S01]  /*7a30*/  LOP3.LUT R9, R2, 0x14c, RZ, 0xfc, !PT ;  /* 0x0000014c02097812 */ /* 0x000fe200078efcff */
[----:B------:R-:W-:Y:S01]  /*7a40*/  @!P1 IMAD.IADD R103, R103, 0x1, -R250 ;  /* 0x0000000167679824 */ /* 0x000fe200078e0afa */
[----:B------:R-:W-:Y:S01]  /*7a50*/  IABS R109, R6 ;  /* 0x00000006006d7213 */ /* 0x000fe20000000000 */
[----:B------:R-:W-:Y:S01]  /*7a60*/  @!P0 IMAD.MOV R93, RZ, RZ, -R93 ;  /* 0x000000ffff5d8224 */ /* 0x000fe200078e0a5d */
[C---:B------:R-:W-:Y:S01]  /*7a70*/  ISETP.GT.U32.AND P0, PT, R250.reuse, R101, PT ;  /* 0x00000065fa00720c */ /* 0x040fe20003f04070 */
[----:B------:R-:W-:Y:S01]  /*7a80*/  IMAD.MOV R3, RZ, RZ, -R3 ;  /* 0x000000ffff037224 */ /* 0x000fe200078e0a03 */
[----:B------:R-:W-:Y:S01]  /*7a90*/  IABS R111, R9 ;  /* 0x00000009006f7213 */ /* 0x000fe20000000000 */
[----:B------:R-:W-:-:S02]  /*7aa0*/  IMAD R107, R250, R4, R107 ;  /* 0x00000004fa6b7224 */ /* 0x000fc400078e026b */
[----:B------:R-:W-:Y:S01]  /*7ab0*/  @!P2 IMAD.MOV R95, RZ, RZ, -R95 ;  /* 0x000000ffff5fa224 */ /* 0x000fe200078e0a5f */
[C---:B------:R-:W-:Y:S01]  /*7ac0*/  ISETP.GT.U32.AND P2, PT, R250.reuse, R103, PT ;  /* 0x00000067fa00720c */ /* 0x040fe20003f44070 */
[----:B------:R-:W-:Y:S02]  /*7ad0*/  IMAD R105, R250, R3, R105 ;  /* 0x00000003fa697224 */ /* 0x000fe400078e0269 */
[----:B------:R-:W-:-:S03]  /*7ae0*/  IMAD.HI.U32 R3, R0, R109, RZ ;  /* 0x0000006d00037227 */ /* 0x000fc600078e00ff */
[C---:B------:R-:W-:Y:S01]  /*7af0*/  ISETP.GT.U32.AND P1, PT, R250.reuse, R105, PT ;  /* 0x00000069fa00720c */ /* 0x040fe20003f24070 */
[----:B------:R-:W-:Y:S01]  /*7b00*/  @!P5 IMAD.MOV R97, RZ, RZ, -R97 ;  /* 0x000000ffff61d224 */ /* 0x000fe200078e0a61 */
[----:B------:R-:W-:Y:S01]  /*7b10*/  ISETP.GT.U32.AND P5, PT, R250, R107, PT ;  /* 0x0000006bfa00720c */ /* 0x000fe20003fa4070 */
[----:B------:R-:W-:-:S04]  /*7b20*/  IMAD.HI.U32 R4, R0, R111, RZ ;  /* 0x0000006f00047227 */ /* 0x000fc800078e00ff */
[----:B------:R-:W-:Y:S02]  /*7b30*/  IMAD.MOV R3, RZ, RZ, -R3 ;  /* 0x000000ffff037224 */ /* 0x000fe400078e0a03 */
[----:B------:R-:W-:Y:S01]  /*7b40*/  @!P0 IMAD.IADD R101, R101, 0x1, -R250 ;  /* 0x0000000165658824 */ /* 0x000fe200078e0afa */
[----:B------:R-:W-:Y:S01]  /*7b50*/  ISETP.GE.AND P0, PT, R13, RZ, PT ;  /* 0x000000ff0d00720c */ /* 0x000fe20003f06270 */
[----:B------:R-:W-:Y:S01]  /*7b60*/  IMAD.MOV R4, RZ, RZ, -R4 ;  /* 0x000000ffff047224 */ /* 0x000fe200078e0a04 */
[----:B------:R-:W-:Y:S01]  /*7b70*/  LOP3.LUT R13, R2, 0x158, RZ, 0xfc, !PT ;  /* 0x00000158020d7812 */ /* 0x000fe200078efcff */
[----:B------:R-:W-:Y:S02]  /*7b80*/  IMAD R109, R250, R3, R109 ;  /* 0x00000003fa6d7224 */ /* 0x000fe400078e026d */
[--C-:B------:R-:W-:Y:S01]  /*7b90*/  @!P2 IMAD.IADD R103, R103, 0x1, -R250.reuse ;  /* 0x000000016767a824 */ /* 0x100fe200078e0afa */
[----:B------:R-:W-:Y:S01]  /*7ba0*/  ISETP.GE.AND P2, PT, R6, RZ, PT ;  /* 0x000000ff0600720c */ /* 0x000fe20003f46270 */
[----:B------:R-:W-:Y:S01]  /*7bb0*/  IMAD R111, R250, R4, R111 ;  /* 0x00000004fa6f7224 */ /* 0x000fe200078e026f */
[----:B------:R-:W-:Y:S01]  /*7bc0*/  LOP3.LUT R4, R2, 0x14e, RZ, 0xfc, !PT ;  /* 0x0000014e02047812 */ /* 0x000fe200078efcff */
[----:B------:R-:W-:Y:S01]  /*7bd0*/  @!P4 IMAD.MOV R101, RZ, RZ, -R101 ;  /* 0x000000ffff65c224 */ /* 0x000fe200078e0a65 */
[----:B------:R-:W-:Y:S01]  /*7be0*/  ISETP.GT.U32.AND P4, PT, R250, R109, PT ;  /* 0x0000006dfa00720c */ /* 0x000fe20003f84070 */
[--C-:B------:R-:W-:Y:S01]  /*7bf0*/  @!P5 IMAD.IADD R107, R107, 0x1, -R250.reuse ;  /* 0x000000016b6bd824 */ /* 0x100fe200078e0afa */
[----:B------:R-:W-:Y:S01]  /*7c00*/  LOP3.LUT R6, R2, 0x150, RZ, 0xfc, !PT ;  /* 0x0000015002067812 */ /* 0x000fe200078efcff */
[----:B------:R-:W-:Y:S01]  /*7c10*/  @!P6 IMAD.MOV R103, RZ, RZ, -R103 ;  /* 0x000000ffff67e224 */ /* 0x000fe200078e0a67 */
[C---:B------:R-:W-:Y:S01]  /*7c20*/  ISETP.GT.U32.AND P6, PT, R250.reuse, R111, PT ;  /* 0x0000006ffa00720c */ /* 0x040fe20003fc4070 */
        /* <DEDUP_REMOVED lines=16> */
[----:B------:R-:W-:-:S02]  /*7d30*/  ISETP.GT.U32.AND P6, PT, R250, R111, PT ;  /* 0x0000006ffa00720c */ /* 0x000fc40003fc4070 */
[----:B------:R-:W-:Y:S01]  /*7d40*/  IABS R123, R13 ;  /* 0x0000000d007b7213 */ /* 0x000fe20000000000 */
[----:B------:R-:W-:Y:S02]  /*7d50*/  IMAD.MOV R3, RZ, RZ, -R3 ;  /* 0x000000ffff037224 */ /* 0x000fe400078e0a03 */
[----:B------:R-:W-:Y:S02]  /*7d60*/  IMAD.MOV R4, RZ, RZ, -R4 ;  /* 0x000000ffff047224 */ /* 0x000fe400078e0a04 */
[C---:B------:R-:W-:Y:S02]  /*7d70*/  IMAD R113, R250.reuse, R3, R113 ;  /* 0x00000003fa717224 */ /* 0x040fe400078e0271 */
[--C-:B------:R-:W-:Y:S01]  /*7d80*/  @!P1 IMAD.IADD R105, R105, 0x1, -R250.reuse ;  /* 0x0000000169699824 */ /* 0x100fe200078e0afa */
[----:B------:R-:W-:Y:S01]  /*7d90*/  ISETP.GE.AND P1, PT, R9, RZ, PT ;  /* 0x000000ff0900720c */ /* 0x000fe20003f26270 */
[----:B------:R-:W-:Y:S01]  /*7da0*/  IMAD R115, R250, R4, R115 ;  /* 0x00000004fa737224 */ /* 0x000fe200078e0273 */
[----:B------:R-:W-:Y:S01]  /*7db0*/  LOP3.LUT R9, R2, 0x152, RZ, 0xfc, !PT ;  /* 0x0000015202097812 */ /* 0x000fe200078efcff */
[--C-:B------:R-:W-:Y:S01]  /*7dc0*/  @!P4 IMAD.IADD R109, R109, 0x1, -R250.reuse ;  /* 0x000000016d6dc824 */ /* 0x100fe200078e0afa */
[C---:B------:R-:W-:Y:S01]  /*7dd0*/  ISETP.GT.U32.AND P4, PT, R250.reuse, R113, PT ;  /* 0x00000071fa00720c */ /* 0x040fe20003f84070 */
[----:B------:R-:W-:Y:S01]  /*7de0*/  @!P6 IMAD.IADD R111, R111, 0x1, -R250 ;  /* 0x000000016f6fe824 */ /* 0x000fe200078e0afa */
[----:B------:R-:W-:Y:S01]  /*7df0*/  ISETP.GT.U32.AND P6, PT, R250, R115, PT ;  /* 0x00000073fa00720c */ /* 0x000fe20003fc4070 */
[----:B------:R-:W-:Y:S01]  /*7e00*/  @!P3 IMAD.MOV R105, RZ, RZ, -R105 ;  /* 0x000000ffff69b224 */ /* 0x000fe200078e0a69 */
[----:B------:R-:W-:Y:S01]  /*7e10*/  IABS R117, R9 ;  /* 0x0000000900757213 */ /* 0x000fe20000000000 */
[----:B------:R-:W-:Y:S01]  /*7e20*/  IMAD.HI.U32 R4, R0, R121, RZ ;  /* 0x0000007900047227 */ /* 0x000fe200078e00ff */
[----:B------:R-:W-:-:S02]  /*7e30*/  ISETP.GE.AND P3, PT, R6, RZ, PT ;  /* 0x000000ff0600720c */ /* 0x000fc40003f66270 */
[----:B------:R-:W-:Y:S01]  /*7e40*/  LOP3.LUT R6, R2, 0x154, RZ, 0xfc, !PT ;  /* 0x0000015402067812 */ /* 0x000fe200078efcff */
[----:B------:R-:W-:-:S03]  /*7e50*/  IMAD.HI.U32 R3, R0, R117, RZ ;  /* 0x0000007500037227 */ /* 0x000fc600078e00ff */
[----:B------:R-:W-:Y:S01]  /*7e60*/  IABS R119, R6 ;  /* 0x0000000600777213 */ /* 0x000fe20000000000 */
[--C-:B------:R-:W-:Y:S02]  /*7e70*/  @!P4 IMAD.IADD R113, R113, 0x1, -R250.reuse ;  /* 0x000000017171c824 */ /* 0x100fe400078e0afa */
[----:B------:R-:W-:Y:S02]  /*7e80*/  IMAD.MOV R3, RZ, RZ, -R3 ;  /* 0x000000ffff037224 */ /* 0x000fe400078e0a03 */
[----:B------:R-:W-:Y:S01]  /*7e90*/  @!P6 IMAD.IADD R115, R115, 0x1, -R250 ;  /* 0x000000017373e824 */ /* 0x000fe200078e0afa */
[C---:B------:R-:W-:Y:S01]  /*7ea0*/  ISETP.GT.U32.AND P6, PT, R250.reuse, R113, PT ;  /* 0x00000071fa00720c */ /* 0x040fe20003fc4070 */
[----:B------:R-:W-:Y:S02]  /*7eb0*/  IMAD R117, R250, R3, R117 ;  /* 0x00000003fa757224 */ /* 0x000fe400078e0275 */
[----:B------:R-:W-:-:S03]  /*7ec0*/  IMAD.HI.U32 R3, R0, R119, RZ ;  /* 0x0000007700037227 */ /* 0x000fc600078e00ff */
[C---:B------:R-:W-:Y:S01]  /*7ed0*/  ISETP.GT.U32.AND P4, PT, R250.reuse, R117, PT ;  /* 0x00000075fa00720c */ /* 0x040fe20003f84070 */
[----:B------:R-:W-:Y:S02]  /*7ee0*/  IMAD.MOV R3, RZ, RZ, -R3 ;  /* 0x000000ffff037224 */ /* 0x000fe400078e0a03 */
[----:B------:R-:W-:Y:S02]  /*7ef0*/  IMAD.MOV R4, RZ, RZ, -R4 ;  /* 0x000000ffff047224 */ /* 0x000fe400078e0a04 */
[C---:B------:R-:W-:Y:S02]  /*7f00*/  IMAD R119, R250.reuse, R3, R119 ;  /* 0x00000003fa777224 */ /* 0x040fe400078e0277 */
[C---:B------:R-:W-:Y:S02]  /*7f10*/  IMAD R121, R250.reuse, R4, R121 ;  /* 0x00000004fa797224 */ /* 0x040fe400078e0279 */
[----:B------:R-:W-:Y:S01]  /*7f20*/  @!P6 IMAD.IADD R113, R113, 0x1, -R250 ;  /* 0x000000017171e824 */ /* 0x000fe200078e0afa */
[----:B------:R-:W-:Y:S01]  /*7f30*/  ISETP.GT.U32.AND P6, PT, R250, R119, PT ;  /* 0x00000077fa00720c */ /* 0x000fe20003fc4070 */
[----:B------:R-:W-:-:S04]  /*7f40*/  IMAD.HI.U32 R3, R0, R123, RZ ;  /* 0x0000007b00037227 */ /* 0x000fc800078e00ff */
[----:B------:R-:W-:Y:S01]  /*7f50*/  @!P5 IMAD.MOV R113, RZ, RZ, -R113 ;  /* 0x000000ffff71d224 */ /* 0x000fe200078e0a71 */
[C---:B------:R-:W-:Y:S01]  /*7f60*/  ISETP.GT.U32.AND P5, PT, R250.reuse, R121, PT ;  /* 0x00000079fa00720c */ /* 0x040fe20003fa4070 */
[----:B------:R-:W-:Y:S02]  /*7f70*/  IMAD.MOV R3, RZ, RZ, -R3 ;  /* 0x000000ffff037224 */ /* 0x000fe400078e0a03 */
[--C-:B------:R-:W-:Y:S01]  /*7f80*/  @!P4 IMAD.IADD R117, R117, 0x1, -R250.reuse ;  /* 0x000000017575c824 */ /* 0x100fe200078e0afa */
[C---:B------:R-:W-:Y:S01]  /*7f90*/  ISETP.GT.U32.AND P4, PT, R250.reuse, R115, PT ;  /* 0x00000073fa00720c */ /* 0x040fe20003f84070 */
[----:B------:R-:W-:Y:S02]  /*7fa0*/  IMAD R123, R250, R3, R123 ;  /* 0x00000003fa7b7224 */ /* 0x000fe400078e027b */
[----:B------:R-:W-:Y:S02]  /*7fb0*/  @!P6 IMAD.IADD R119, R119, 0x1, -R250 ;  /* 0x000000017777e824 */ /* 0x000fe400078e0afa */
[----:B------:R-:W-:Y:S01]  /*7fc0*/  IMAD.HI.U32 R4, R0, R125, RZ ;  /* 0x0000007d00047227 */ /* 0x000fe200078e00ff */
[----:B------:R-:W-:-:S03]  /*7fd0*/  ISETP.GT.U32.AND P6, PT, R250, R123, PT ;  /* 0x0000007bfa00720c */ /* 0x000fc60003fc4070 */
[----:B------:R-:W-:Y:S01]  /*7fe0*/  @!P5 IMAD.IADD R121, R121, 0x1, -R250 ;  /* 0x000000017979d824 */ /* 0x000fe200078e0afa */
[C---:B------:R-:W-:Y:S01]  /*7ff0*/  ISETP.GT.U32.AND P5, PT, R250.reuse, R119, PT ;  /* 0x00000077fa00720c */ /* 0x040fe20003fa4070 */
[----:B------:R-:W-:Y:S01]  /*8000*/  @!P2 IMAD.MOV R109, RZ, RZ, -R109 ;  /* 0x000000ffff6da224 */ /* 0x000fe200078e0a6d */
[C---:B------:R-:W-:Y:S01]  /*8010*/  ISETP.GT.U32.AND P2, PT, R250.reuse, R117, PT ;  /* 0x00000075fa00720c */ /* 0x040fe20003f44070 */
[----:B------:R-:W-:Y:S02]  /*8020*/  IMAD.MOV R4, RZ, RZ, -R4 ;  /* 0x000000ffff047224 */ /* 0x000fe400078e0a04 */
[----:B------:R-:W-:Y:S01]  /*8030*/  @!P0 IMAD.MOV R107, RZ, RZ, -R107 ;  /* 0x000000ffff6b8224 */ /* 0x000fe200078e0a6b */
[----:B------:R-:W-:Y:S01]  /*8040*/  ISETP.GE.AND P0, PT, R9, RZ, PT ;  /* 0x000000ff0900720c */ /* 0x000fe20003f06270 */
[----:B------:R-:W-:Y:S01]  /*8050*/  IMAD R125, R250, R4, R125 ;  /* 0x00000004fa7d7224 */ /* 0x000fe200078e027d */
[----:B------:R-:W-:Y:S01]  /*8060*/  LOP3.LUT R9, R2, 0x15c, RZ, 0xfc, !PT ;  /* 0x0000015c02097812 */ /* 0x000fe200078efcff */
[----:B------:R-:W-:-:S02]  /*8070*/  @!P6 IMAD.IADD R123, R123, 0x1, -R250 ;  /* 0x000000017b7be824 */ /* 0x000fc400078e0afa */
[--C-:B------:R-:W-:Y:S01]  /*8080*/  @!P4 IMAD.IADD R115, R115, 0x1, -R250.reuse ;  /* 0x000000017373c824 */ /* 0x100fe200078e0afa */
[----:B------:R-:W-:Y:S01]  /*8090*/  IABS R127, R9 ;  /* 0x00000009007f7213 */ /* 0x000fe20000000000 */
[--C-:B------:R-:W-:Y:S01]  /*80a0*/  @!P5 IMAD.IADD R119, R119, 0x1, -R250.reuse ;  /* 0x000000017777d824 */ /* 0x100fe200078e0afa */
[----:B------:R-:W-:Y:S01]  /*80b0*/  ISETP.GT.U32.AND P5, PT, R250, R125, PT ;  /* 0x0000007dfa00720c */ /* 0x000fe20003fa4070 */
[--C-:B------:R-:W-:Y:S01]  /*80c0*/  @!P2 IMAD.IADD R117, R117, 0x1, -R250.reuse ;  /* 0x000000017575a824 */ /* 0x100fe200078e0afa */
[----:B------:R-:W-:Y:S01]  /*80d0*/  ISETP.GE.AND P2, PT, R13, RZ, PT ;  /* 0x000000ff0d00720c */ /* 0x000fe20003f46270 */
[----:B------:R-:W-:Y:S01]  /*80e0*/  IMAD.HI.U32 R3, R0, R127, RZ ;  /* 0x0000007f00037227 */ /* 0x000fe200078e00ff */
[----:B------:R-:W-:Y:S02]  /*80f0*/  LOP3.LUT R13, R2, 0x160, RZ, 0xfc, !PT ;  /* 0x00000160020d7812 */ /* 0x000fe400078efcff */
[C---:B------:R-:W-:Y:S01]  /*8100*/  ISETP.GT.U32.AND P6, PT, R250.reuse, R123, PT ;  /* 0x0000007bfa00720c */ /* 0x040fe20003fc4070 */
[----:B------:R-:W-:Y:S01]  /*8110*/  @!P3 IMAD.MOV R115, RZ, RZ, -R115 ;  /* 0x000000ffff73b224 */ /* 0x000fe200078e0a73 */
[----:B------:R-:W-:Y:S01]  /*8120*/  ISETP.GT.U32.AND P3, PT, R250, R121, PT ;  /* 0x00000079fa00720c */ /* 0x000fe20003f64070 */
[----:B------:R-:W-:Y:S01]  /*8130*/  IMAD.MOV R3, RZ, RZ, -R3 ;  /* 0x000000ffff037224 */ /* 0x000fe200078e0a03 */
[----:B------:R-:W-:Y:S01]  /*8140*/  IABS R131, R13 ;  /* 0x0000000d00837213 */ /* 0x000fe20000000000 */
[----:B------:R-:W-:Y:S01]  /*8150*/  @!P1 IMAD.MOV R111, RZ, RZ, -R111 ;  /* 0x000000ffff6f9224 */ /* 0x000fe200078e0a6f */
[----:B------:R-:W-:Y:S01]  /*8160*/  ISETP.GE.AND P4, PT, R11, RZ, PT ;  /* 0x000000ff0b00720c */ /* 0x000fe20003f86270 */
[----:B------:R-:W-:Y:S01]  /*8170*/  @!P5 IMAD.IADD R125, R125, 0x1, -R250 ;  /* 0x000000017d7dd824 */ /* 0x000fe200078e0afa */
[----:B------:R-:W-:Y:S01]  /*8180*/  ISETP.GE.AND P1, PT, R6, RZ, PT ;  /* 0x000000ff0600720c */ /* 0x000fe20003f26270 */
[----:B------:R-:W-:Y:S01]  /*8190*/  IMAD R127, R250, R3, R127 ;  /* 0x00000003fa7f7224 */ /* 0x000fe200078e027f */
[----:B------:R-:W-:Y:S01]  /*81a0*/  LOP3.LUT R11, R2, 0x15e, RZ, 0xfc, !PT ;  /* 0x0000015e020b7812 */ /* 0x000fe200078efcff */
[----:B------:R-:W-:Y:S01]  /*81b0*/  IMAD.HI.U32 R4, R0, R131, RZ ;  /* 0x0000008300047227 */ /* 0x000fe200078e00ff */
[----:B------:R-:W-:-:S02]  /*81c0*/  ISETP.GE.AND P5, PT, R9, RZ, PT ;  /* 0x000000ff0900720c */ /* 0x000fc40003fa6270 */
[----:B------:R-:W-:Y:S01]  /*81d0*/  IABS R129, R11 ;  /* 0x0000000b00817213 */ /* 0x000fe20000000000 */
[----:B------:R-:W-:Y:S01]  /*81e0*/  @!P0 IMAD.MOV R117, RZ, RZ, -R117 ;  /* 0x000000ffff758224 */ /* 0x000fe200078e0a75 */
[----:B------:R-:W-:Y:S01]  /*81f0*/  ISETP.GT.U32.AND P0, PT, R250, R125, PT ;  /* 0x0000007dfa00720c */ /* 0x000fe20003f04070 */
[----:B------:R-:W-:Y:S01]  /*8200*/  IMAD.HI.U32 R6, R0, R133, RZ ;  /* 0x0000008500067227 */ /* 0x000fe200078e00ff */
[----:B------:R-:W-:-:S03]  /*8210*/  LOP3.LUT R9, R2, 0x164, RZ, 0xfc, !PT ;  /* 0x0000016402097812 */ /* 0x000fc600078efcff */
[----:B------:R-:W-:Y:S01]  /*8220*/  @!P6 IMAD.IADD R123, R123, 0x1, -R250 ;  /* 0x000000017b7be824 */ /* 0x000fe200078e0afa */
[----:B------:R-:W-:Y:S01]  /*8230*/  ISETP.GT.U32.AND P6, PT, R250, R127, PT ;  /* 0x0000007ffa00720c */ /* 0x000fe20003fc4070 */
[----:B------:R-:W-:Y:S01]  /*8240*/  IMAD.MOV R4, RZ, RZ, -R4 ;  /* 0x000000ffff047224 */ /* 0x000fe200078e0a04 */
[----:B------:R-:W-:Y:S01]  /*8250*/  IABS R135, R9 ;  /* 0x0000000900877213 */ /* 0x000fe20000000000 */
[----:B------:R-:W-:Y:S01]  /*8260*/  @!P3 IMAD.IADD R121, R121, 0x1, -R250 ;  /* 0x000000017979b824 */ /* 0x000fe200078e0afa */
[----:B------:R-:W-:Y:S01]  /*8270*/  ISETP.GE.AND P3, PT, R14, RZ, PT ;  /* 0x000000ff0e00720c */ /* 0x000fe20003f66270 */
[----:B------:R-:W-:Y:S01]  /*8280*/  IMAD.MOV R6, RZ, RZ, -R6 ;  /* 0x000000ffff067224 */ /* 0x000fe200078e0a06 */
[----:B------:R-:W-:Y:S01]  /*8290*/  LOP3.LUT R14, R2, 0x176, RZ, 0xfc, !PT ;  /* 0x00000176020e7812 */ /* 0x000fe200078efcff */
[C---:B------:R-:W-:Y:S02]  /*82a0*/  IMAD R131, R250.reuse, R4, R131 ;  /* 0x00000004fa837224 */ /* 0x040fe400078e0283 */
[----:B------:R-:W-:Y:S01]  /*82b0*/  IMAD R133, R250, R6, R133 ;  /* 0x00000006fa857224 */ /* 0x000fe200078e0285 */
[----:B------:R-:W-:Y:S01]  /*82c0*/  LOP3.LUT R6, R2, 0x166, RZ, 0xfc, !PT ;  /* 0x0000016602067812 */ /* 0x000fe200078efcff */
[----:B------:R-:W-:Y:S01]  /*82d0*/  @!P4 IMAD.MOV R121, RZ, RZ, -R121 ;  /* 0x000000ffff79c224 */ /* 0x000fe200078e0a79 */
[C---:B------:R-:W-:Y:S01]  /*82e0*/  ISETP.GT.U32.AND P4, PT, R250.reuse, R131, PT ;  /* 0x00000083fa00720c */ /* 0x040fe20003f84070 */
[----:B------:R-:W-:Y:S01]  /*82f0*/  @!P0 IMAD.IADD R125, R125, 0x1, -R250 ;  /* 0x000000017d7d8824 */ /* 0x000fe200078e0afa */
[----:B------:R-:W-:Y:S01]  /*8300*/  ISETP.GT.U32.AND P0, PT, R250, R133, PT ;  /* 0x00000085fa00720c */ /* 0x000fe20003f04070 */
[----:B------:R-:W-:Y:S01]  /*8310*/  IMAD.HI.U32 R3, R0, R129, RZ ;  /* 0x0000008100037227 */ /* 0x000fe200078e00ff */
[----:B------:R-:W-:-:S02]  /*8320*/  IABS R137, R6 ;  /* 0x0000000600897213 */ /* 0x000fc40000000000 */
[----:B------:R-:W-:Y:S01]  /*8330*/  IABS R153, R14 ;  /* 0x0000000e00997213 */ /* 0x000fe20000000000 */
[--C-:B------:R-:W-:Y:S02]  /*8340*/  @!P6 IMAD.IADD R127, R127, 0x1, -R250.reuse ;  /* 0x000000017f7fe824 */ /* 0x100fe400078e0afa */
[----:B------:R-:W-:Y:S02]  /*8350*/  IMAD.MOV R3, RZ, RZ, -R3 ;  /* 0x000000ffff037224 */ /* 0x000fe400078e0a03 */
[----:B------:R-:W-:Y:S01]  /*8360*/  @!P1 IMAD.MOV R119, RZ, RZ, -R119 ;  /* 0x000000ffff779224 */ /* 0x000fe200078e0a77 */
[C---:B------:R-:W-:Y:S01]  /*8370*/  ISETP.GT.U32.AND P1, PT, R250.reuse, R127, PT ;  /* 0x0000007ffa00720c */ /* 0x040fe20003f24070 */
[----:B------:R-:W-:Y:S02]  /*8380*/  IMAD R129, R250, R3, R129 ;  /* 0x00000003fa817224 */ /* 0x000fe400078e0281 */
[----:B------:R-:W-:Y:S02]  /*8390*/  @!P4 IMAD.IADD R131, R131, 0x1, -R250 ;  /* 0x000000018383c824 */ /* 0x000fe400078e0afa */
[----:B------:R-:W-:Y:S01]  /*83a0*/  IMAD.HI.U32 R3, R0, R135, RZ ;  /* 0x0000008700037227 */ /* 0x000fe200078e00ff */
[----:B------:R-:W-:-:S03]  /*83b0*/  ISETP.GT.U32.AND P6, PT, R250, R129, PT ;  /* 0x00000081fa00720c */ /* 0x000fc60003fc4070 */
[----:B------:R-:W-:Y:S01]  /*83c0*/  @!P0 IMAD.IADD R133, R133, 0x1, -R250 ;  /* 0x0000000185858824 */ /* 0x000fe200078e0afa */
[----:B------:R-:W-:Y:S01]  /*83d0*/  ISETP.GT.U32.AND P0, PT, R250, R131, PT ;  /* 0x00000083fa00720c */ /* 0x000fe20003f04070 */
[----:B------:R-:W-:Y:S02]  /*83e0*/  IMAD.MOV R4, RZ, RZ, -R3 ;  /* 0x000000ffff047224 */ /* 0x000fe400078e0a03 */
[----:B------:R-:W-:-:S04]  /*83f0*/  IMAD.HI.U32 R3, R0, R137, RZ ;  /* 0x0000008900037227 */ /* 0x000fc800078e00ff */
[--C-:B------:R-:W-:Y:S01]  /*8400*/  @!P1 IMAD.IADD R127, R127, 0x1, -R250.reuse ;  /* 0x000000017f7f9824 */ /* 0x100fe200078e0afa */
[----:B------:R-:W-:Y:S01]  /*8410*/  ISETP.GE.AND P1, PT, R13, RZ, PT ;  /* 0x000000ff0d00720c */ /* 0x000fe20003f26270 */
[----:B------:R-:W-:Y:S01]  /*8420*/  IMAD R135, R250, R4, R135 ;  /* 0x00000004fa877224 */ /* 0x000fe200078e0287 */
[----:B------:R-:W-:Y:S01]  /*8430*/  LOP3.LUT R13, R2, 0x16a, RZ, 0xfc, !PT ;  /* 0x0000016a020d7812 */ /* 0x000fe200078efcff */
[----:B------:R-:W-:Y:S02]  /*8440*/  IMAD.MOV R3, RZ, RZ, -R3 ;  /* 0x000000ffff037224 */ /* 0x000fe400078e0a03 */
[----:B------:R-:W-:Y:S01]  /*8450*/  @!P3 IMAD.MOV R125, RZ, RZ, -R125 ;  /* 0x000000ffff7db224 */ /* 0x000fe200078e0a7d */
[C---:B------:R-:W-:Y:S01]  /*8460*/  ISETP.GT.U32.AND P3, PT, R250.reuse, R133, PT ;  /* 0x00000085fa00720c */ /* 0x040fe20003f64070 */
[C---:B------:R-:W-:Y:S01]  /*8470*/  IMAD R137, R250.reuse, R3, R137 ;  /* 0x00000003fa897224 */ /* 0x040fe200078e0289 */
[----:B------:R-:W-:Y:S01]  /*8480*/  IABS R141, R13 ;  /* 0x0000000d008d7213 */ /* 0x000fe20000000000 */
[----:B------:R-:W-:Y:S01]  /*8490*/  @!P5 IMAD.MOV R127, RZ, RZ, -R127 ;  /* 0x000000ffff7fd224 */ /* 0x000fe200078e0a7f */
[----:B------:R-:W-:Y:S01]  /*84a0*/  ISETP.GT.U32.AND P5, PT, R250, R135, PT ;  /* 0x00000087fa00720c */ /* 0x000fe20003fa4070 */
[----:B------:R-:W-:Y:S01]  /*84b0*/  @!P2 IMAD.MOV R123, RZ, RZ, -R123 ;  /* 0x000000ffff7ba224 */ /* 0x000fe200078e0a7b */
[----:B------:R-:W-:Y:S01]  /*84c0*/  ISETP.GE.AND P2, PT, R11, RZ, PT ;  /* 0x000000ff0b00720c */ /* 0x000fe20003f46270 */
[--C-:B------:R-:W-:Y:S01]  /*84d0*/  @!P6 IMAD.IADD R129, R129, 0x1, -R250.reuse ;  /* 0x000000018181e824 */ /* 0x100fe200078e0afa */
[----:B------:R-:W-:Y:S01]  /*84e0*/  LOP3.LUT R11, R2, 0x168, RZ, 0xfc, !PT ;  /* 0x00000168020b7812 */ /* 0x000fe200078efcff */
[----:B------:R-:W-:Y:S01]  /*84f0*/  @!P0 IMAD.IADD R131, R131, 0x1, -R250 ;  /* 0x0000000183838824 */ /* 0x000fe200078e0afa */
[----:B------:R-:W-:Y:S01]  /*8500*/  ISETP.GT.U32.AND P0, PT, R250, R137, PT ;  /* 0x00000089fa00720c */ /* 0x000fe20003f04070 */
[----:B------:R-:W-:Y:S01]  /*8510*/  IMAD.HI.U32 R4, R0, R141, RZ ;  /* 0x0000008d00047227 */ /* 0x000fe200078e00ff */
[----:B------:R-:W-:-:S02]  /*8520*/  ISETP.GT.U32.AND P4, PT, R250, R129, PT ;  /* 0x00000081fa00720c */ /* 0x000fc40003f84070 */
[----:B------:R-:W-:Y:S01]  /*8530*/  IABS R139, R11 ;  /* 0x0000000b008b7213 */ /* 0x000fe20000000000 */
[--C-:B------:R-:W-:Y:S01]  /*8540*/  @!P3 IMAD.IADD R133, R133, 0x1, -R250.reuse ;  /* 0x000000018585b824 */ /* 0x100fe200078e0afa */
[----:B------:R-:W-:Y:S01]  /*8550*/  ISETP.GE.AND P3, PT, R6, RZ, PT ;  /* 0x000000ff0600720c */ /* 0x000fe20003f66270 */
[--C-:B------:R-:W-:Y:S01]  /*8560*/  @!P5 IMAD.IADD R135, R135, 0x1, -R250.reuse ;  /* 0x000000018787d824 */ /* 0x100fe200078e0afa */
[----:B------:R-:W-:Y:S01]  /*8570*/  LOP3.LUT R6, R2, 0x16c, RZ, 0xfc, !PT ;  /* 0x0000016c02067812 */ /* 0x000fe200078efcff */
[----:B------:R-:W-:Y:S01]  /*8580*/  IMAD.HI.U32 R3, R0, R139, RZ ;  /* 0x0000008b00037227 */ /* 0x000fe200078e00ff */
[----:B------:R-:W-:Y:S02]  /*8590*/  ISETP.GE.AND P6, PT, R16, RZ, PT ;  /* 0x000000ff1000720c */ /* 0x000fe40003fc6270 */
[----:B------:R-:W-:Y:S01]  /*85a0*/  IABS R143, R6 ;  /* 0x00000006008f7213 */ /* 0x000fe20000000000 */
[--C-:B------:R-:W-:Y:S01]  /*85b0*/  @!P0 IMAD.IADD R137, R137, 0x1, -R250.reuse ;  /* 0x0000000189898824 */ /* 0x100fe200078e0afa */
[C---:B------:R-:W-:Y:S01]  /*85c0*/  ISETP.GT.U32.AND P0, PT, R250.reuse, R135, PT ;  /* 0x00000087fa00720c */ /* 0x040fe20003f04070 */
[----:B------:R-:W-:Y:S01]  /*85d0*/  IMAD.MOV R3, RZ, RZ, -R3 ;  /* 0x000000ffff037224 */ /* 0x000fe200078e0a03 */
[----:B------:R-:W-:Y:S01]  /*85e0*/  ISETP.GE.AND P5, PT, R11, RZ, PT ;  /* 0x000000ff0b00720c */ /* 0x000fe20003fa6270 */
[----:B------:R-:W-:Y:S01]  /*85f0*/  @!P4 IMAD.IADD R129, R129, 0x1, -R250 ;  /* 0x000000018181c824 */ /* 0x000fe200078e0afa */
[----:B------:R-:W-:Y:S01]  /*8600*/  ISETP.GE.AND P4, PT, R9, RZ, PT ;  /* 0x000000ff0900720c */ /* 0x000fe20003f86270 */
[----:B------:R-:W-:Y:S01]  /*8610*/  IMAD R139, R250, R3, R139 ;  /* 0x00000003fa8b7224 */ /* 0x000fe200078e028b */
[----:B------:R-:W-:Y:S01]  /*8620*/  LOP3.LUT R9, R2, 0x170, RZ, 0xfc, !PT ;  /* 0x0000017002097812 */ /* 0x000fe200078efcff */
[----:B------:R-:W-:Y:S01]  /*8630*/  IMAD.HI.U32 R3, R0, R143, RZ ;  /* 0x0000008f00037227 */ /* 0x000fe200078e00ff */
[----:B------:R-:W-:-:S02]  /*8640*/  LOP3.LUT R11, R2, 0x172, RZ, 0xfc, !PT ;  /* 0x00000172020b7812 */ /* 0x000fc400078efcff */
[----:B------:R-:W-:Y:S01]  /*8650*/  IABS R147, R9 ;  /* 0x0000000900937213 */ /* 0x000fe20000000000 */
[----:B------:R-:W-:Y:S01]  /*8660*/  IMAD.MOV R3, RZ, RZ, -R3 ;  /* 0x000000ffff037224 */ /* 0x000fe200078e0a03 */
[----:B------:R-:W-:Y:S01]  /*8670*/  IABS R149, R11 ;  /* 0x0000000b00957213 */ /* 0x000fe20000000000 */
[----:B------:R-:W-:Y:S01]  /*8680*/  @!P0 IMAD.IADD R135, R135, 0x1, -R250 ;  /* 0x0000000187878824 */ /* 0x000fe200078e0afa */
[----:B------:R-:W-:Y:S01]  /*8690*/  LOP3.LUT R16, R2, 0x178, RZ, 0xfc, !PT ;  /* 0x0000017802107812 */ /* 0x000fe200078efcff */
[C---:B------:R-:W-:Y:S02]  /*86a0*/  IMAD R143, R250.reuse, R3, R143 ;  /* 0x00000003fa8f7224 */ /* 0x040fe400078e028f */
[----:B------:R-:W-:Y:S01]  /*86b0*/  @!P2 IMAD.MOV R129, RZ, RZ, -R129 ;  /* 0x000000ffff81a224 */ /* 0x000fe200078e0a81 */
[C---:B------:R-:W-:Y:S01]  /*86c0*/  ISETP.GT.U32.AND P2, PT, R250.reuse, R137, PT ;  /* 0x00000089fa00720c */ /* 0x040fe20003f44070 */
[----:B------:R-:W-:Y:S01]  /*86d0*/  @!P4 IMAD.MOV R135, RZ, RZ, -R135 ;  /* 0x000000ffff87c224 */ /* 0x000fe200078e0a87 */
[----:B------:R-:W-:Y:S01]  /*86e0*/  ISETP.GT.U32.AND P4, PT, R250, R143, PT ;  /* 0x0000008ffa00720c */ /* 0x000fe20003f84070 */
[----:B------:R-:W-:-:S02]  /*86f0*/  IMAD.MOV R4, RZ, RZ, -R4 ;  /* 0x000000ffff047224 */ /* 0x000fc400078e0a04 */
[----:B------:R-:W-:Y:S01]  /*8700*/  @!P1 IMAD.MOV R131, RZ, RZ, -R131 ;  /* 0x000000ffff839224 */ /* 0x000fe200078e0a83 */
[C---:B------:R-:W-:Y:S01]  /*8710*/  ISETP.GT.U32.AND P1, PT, R250.reuse, R139, PT ;  /* 0x0000008bfa00720c */ /* 0x040fe20003f24070 */
[----:B------:R-:W-:Y:S01]  /*8720*/  IMAD R141, R250, R4, R141 ;  /* 0x00000004fa8d7224 */ /* 0x000fe200078e028d */
[----:B------:R-:W-:Y:S01]  /*8730*/  LOP3.LUT R4, R2, 0x16e, RZ, 0xfc, !PT ;  /* 0x0000016e02047812 */ /* 0x000fe200078efcff */
[----:B------:R-:W-:Y:S01]  /*8740*/  @!P6 IMAD.MOV R133, RZ, RZ, -R133 ;  /* 0x000000ffff85e224 */ /* 0x000fe200078e0a85 */
[----:B------:R-:W-:Y:S02]  /*8750*/  ISETP.GE.AND P6, PT, R13, RZ, PT ;  /* 0x000000ff0d00720c */ /* 0x000fe40003fc6270 */
[----:B------:R-:W-:Y:S01]  /*8760*/  ISETP.GT.U32.AND P0, PT, R250, R141, PT ;  /* 0x0000008dfa00720c */ /* 0x000fe20003f04070 */
[--C-:B------:R-:W-:Y:S01]  /*8770*/  @!P2 IMAD.IADD R137, R137, 0x1, -R250.reuse ;  /* 0x000000018989a824 */ /* 0x100fe200078e0afa */
[----:B------:R-:W-:Y:S01]  /*8780*/  IABS R145, R4 ;  /* 0x0000000400917213 */ /* 0x000fe20000000000 */
[----:B------:R-:W-:Y:S01]  /*8790*/  @!P4 IMAD.IADD R143, R143, 0x1, -R250 ;  /* 0x000000018f8fc824 */ /* 0x000fe200078e0afa */
[----:B------:R-:W-:Y:S01]  /*87a0*/  ISETP.GE.AND P2, PT, R6, RZ, PT ;  /* 0x000000ff0600720c */ /* 0x000fe20003f46270 */
[----:B------:R-:W-:Y:S01]  /*87b0*/  @!P3 IMAD.MOV R137, RZ, RZ, -R137 ;  /* 0x000000ffff89b224 */ /* 0x000fe200078e0a89 */
[----:B------:R-:W-:Y:S01]  /*87c0*/  ISETP.GE.AND P3, PT, R4, RZ, PT ;  /* 0x000000ff0400720c */ /* 0x000fe20003f66270 */
[----:B------:R-:W-:Y:S01]  /*87d0*/  IMAD.HI.U32 R4, R0, R147, RZ ;  /* 0x0000009300047227 */ /* 0x000fe200078e00ff */
[----:B------:R-:W-:-:S02]  /*87e0*/  ISETP.GT.U32.AND P4, PT, R250, R143, PT ;  /* 0x0000008ffa00720c */ /* 0x000fc40003f84070 */
[----:B------:R-:W-:Y:S01]  /*87f0*/  IABS R13, R18 ;  /* 0x00000012000d7213 */ /* 0x000fe20000000000 */
[----:B------:R-:W-:Y:S02]  /*8800*/  IMAD.MOV R4, RZ, RZ, -R4 ;  /* 0x000000ffff047224 */ /* 0x000fe400078e0a04 */
[--C-:B------:R-:W-:Y:S02]  /*8810*/  @!P1 IMAD.IADD R139, R139, 0x1, -R250.reuse ;  /* 0x000000018b8b9824 */ /* 0x100fe400078e0afa */
[----:B------:R-:W-:Y:S02]  /*8820*/  @!P0 IMAD.IADD R141, R141, 0x1, -R250 ;  /* 0x000000018d8d8824 */ /* 0x000fe400078e0afa */
[C---:B------:R-:W-:Y:S01]  /*8830*/  IMAD R147, R250.reuse, R4, R147 ;  /* 0x00000004fa937224 */ /* 0x040fe200078e0293 */
[----:B------:R-:W-:Y:S01]  /*8840*/  ISETP.GT.U32.AND P1, PT, R250, R139, PT ;  /* 0x0000008bfa00720c */ /* 0x000fe20003f24070 */
[----:B------:R-:W-:Y:S01]  /*8850*/  IMAD.HI.U32 R3, R0, R145, RZ ;  /* 0x0000009100037227 */ /* 0x000fe200078e00ff */
[----:B------:R-:W-:-:S03]  /*8860*/  ISETP.GT.U32.AND P0, PT, R250, R141, PT ;  /* 0x0000008dfa00720c */ /* 0x000fc60003f04070 */
[----:B------:R-:W-:Y:S01]  /*8870*/  @!P4 IMAD.IADD R143, R143, 0x1, -R250 ;  /* 0x000000018f8fc824 */ /* 0x000fe200078e0afa */
[----:B------:R-:W-:Y:S01]  /*8880*/  ISETP.GT.U32.AND P4, PT, R250, R147, PT ;  /* 0x00000093fa00720c */ /* 0x000fe20003f84070 */
[----:B------:R-:W-:Y:S02]  /*8890*/  IMAD.MOV R3, RZ, RZ, -R3 ;  /* 0x000000ffff037224 */ /* 0x000fe400078e0a03 */
[----:B------:R-:W-:-:S04]  /*88a0*/  IMAD.HI.U32 R6, R0, R149, RZ ;  /* 0x0000009500067227 */ /* 0x000fc800078e00ff */
[----:B------:R-:W-:Y:S01]  /*88b0*/  IMAD R145, R250, R3, R145 ;  /* 0x00000003fa917224 */ /* 0x000fe200078e0291 */
[----:B------:R-:W-:Y:S01]  /*88c0*/  LOP3.LUT R3, R2, 0x174, RZ, 0xfc, !PT ;  /* 0x0000017402037812 */ /* 0x000fe200078efcff */
[----:B------:R-:W-:Y:S01]  /*88d0*/  @!P1 IMAD.IADD R139, R139, 0x1, -R250 ;  /* 0x000000018b8b9824 */ /* 0x000fe200078e0afa */
[----:B------:R-:W-:Y:S01]  /*88e0*/  ISETP.GE.AND P1, PT, R9, RZ, PT ;  /* 0x000000ff0900720c */ /* 0x000fe20003f26270 */
[----:B------:R-:W-:Y:S01]  /*88f0*/  IMAD.MOV R6, RZ, RZ, -R6 ;  /* 0x000000ffff067224 */ /* 0x000fe200078e0a06 */
[----:B------:R-:W-:Y:S01]  /*8900*/  IABS R151, R3 ;  /* 0x0000000300977213 */ /* 0x000fe20000000000 */
[--C-:B------:R-:W-:Y:S01]  /*8910*/  @!P0 IMAD.IADD R141, R141, 0x1, -R250.reuse ;  /* 0x000000018d8d8824 */ /* 0x100fe200078e0afa */
[----:B------:R-:W-:Y:S01]  /*8920*/  ISETP.GE.AND P0, PT, R11, RZ, PT ;  /* 0x000000ff0b00720c */ /* 0x000fe20003f06270 */
[----:B------:R-:W-:Y:S01]  /*8930*/  @!P4 IMAD.IADD R147, R147, 0x1, -R250 ;  /* 0x000000019393c824 */ /* 0x000fe200078e0afa */
[----:B------:R-:W-:Y:S01]  /*8940*/  IABS R11, R16 ;  /* 0x00000010000b7213 */ /* 0x000fe20000000000 */
[----:B------:R-:W-:Y:S01]  /*8950*/  @!P5 IMAD.MOV R139, RZ, RZ, -R139 ;  /* 0x000000ffff8bd224 */ /* 0x000fe200078e0a8b */
[C---:B------:R-:W-:Y:S01]  /*8960*/  ISETP.GT.U32.AND P5, PT, R250.reuse, R145, PT ;  /* 0x00000091fa00720c */ /* 0x040fe20003fa4070 */
[C---:B------:R-:W-:Y:S01]  /*8970*/  IMAD R149, R250.reuse, R6, R149 ;  /* 0x00000006fa957224 */ /* 0x040fe200078e0295 */
[----:B------:R-:W-:Y:S01]  /*8980*/  ISETP.GT.U32.AND P4, PT, R250, R147, PT ;  /* 0x00000093fa00720c */ /* 0x000fe20003f84070 */
[----:B------:R-:W-:Y:S01]  /*8990*/  @!P6 IMAD.MOV R141, RZ, RZ, -R141 ;  /* 0x000000ffff8de224 */ /* 0x000fe200078e0a8d */
[----:B------:R-:W-:Y:S01]  /*89a0*/  ISETP.GE.AND P6, PT, R3, RZ, PT ;  /* 0x000000ff0300720c */ /* 0x000fe20003fc6270 */
[----:B------:R-:W-:-:S04]  /*89b0*/  IMAD.HI.U32 R3, R0, R151, RZ ;  /* 0x0000009700037227 */ /* 0x000fc800078e00ff */
[----:B------:R-:W-:Y:S01]  /*89c0*/  @!P2 IMAD.MOV R143, RZ, RZ, -R143 ;  /* 0x000000ffff8fa224 */ /* 0x000fe200078e0a8f */
[----:B------:R-:W-:Y:S01]  /*89d0*/  ISETP.GT.U32.AND P2, PT, R250, R149, PT ;  /* 0x00000095fa00720c */ /* 0x000fe20003f44070 */
[----:B------:R-:W-:-:S04]  /*89e0*/  IMAD.HI.U32 R4, R0, R153, RZ ;  /* 0x0000009900047227 */ /* 0x000fc800078e00ff */
[----:B------:R-:W-:Y:S02]  /*89f0*/  IMAD.MOV R3, RZ, RZ, -R3 ;  /* 0x000000ffff037224 */ /* 0x000fe400078e0a03 */
[----:B------:R-:W-:Y:S02]  /*8a00*/  IMAD.MOV R4, RZ, RZ, -R4 ;  /* 0x000000ffff047224 */ /* 0x000fe400078e0a04 */
[C---:B------:R-:W-:Y:S02]  /*8a10*/  IMAD R151, R250.reuse, R3, R151 ;  /* 0x00000003fa977224 */ /* 0x040fe400078e0297 */
[--C-:B------:R-:W-:Y:S02]  /*8a20*/  @!P5 IMAD.IADD R145, R145, 0x1, -R250.reuse ;  /* 0x000000019191d824 */ /* 0x100fe400078e0afa */
[C---:B------:R-:W-:Y:S02]  /*8a30*/  IMAD R153, R250.reuse, R4, R153 ;  /* 0x00000004fa997224 */ /* 0x040fe400078e0299 */
[----:B------:R-:W-:Y:S01]  /*8a40*/  @!P4 IMAD.IADD R147, R147, 0x1, -R250 ;  /* 0x000000019393c824 */ /* 0x000fe200078e0afa */
        /* <DEDUP_REMOVED lines=9> */
[--C-:B------:R-:W-:Y:S01]  /*8ae0*/  @!P4 IMAD.IADD R151, R151, 0x1, -R250.reuse ;  /* 0x000000019797c824 */ /* 0x100fe200078e0afa */
[----:B------:R-:W-:Y:S01]  /*8af0*/  ISETP.GT.U32.AND P4, PT, R250, R149, PT ;  /* 0x00000095fa00720c */ /* 0x000fe20003f84070 */
[--C-:B------:R-:W-:Y:S01]  /*8b00*/  @!P5 IMAD.IADD R145, R145, 0x1, -R250.reuse ;  /* 0x000000019191d824 */ /* 0x100fe200078e0afa */
[----:B------:R-:W-:Y:S01]  /*8b10*/  IABS R157, R13 ;  /* 0x0000000d009d7213 */ /* 0x000fe20000000000 */
[----:B------:R-:W-:Y:S01]  /*8b20*/  @!P2 IMAD.IADD R153, R153, 0x1, -R250 ;  /* 0x000000019999a824 */ /* 0x000fe200078e0afa */
[----:B------:R-:W-:Y:S01]  /*8b30*/  ISETP.GE.AND P5, PT, R14, RZ, PT ;  /* 0x000000ff0e00720c */ /* 0x000fe20003fa6270 */
[----:B------:R-:W-:Y:S01]  /*8b40*/  IMAD.MOV R6, RZ, RZ, -R6 ;  /* 0x000000ffff067224 */ /* 0x000fe200078e0a06 */
[----:B------:R-:W-:Y:S01]  /*8b50*/  LOP3.LUT R14, R2, 0x17e, RZ, 0xfc, !PT ;  /* 0x0000017e020e7812 */ /* 0x000fe200078efcff */
[----:B------:R-:W-:Y:S01]  /*8b60*/  IMAD.HI.U32 R3, R0, R157, RZ ;  /* 0x0000009d00037227 */ /* 0x000fe200078e00ff */
[----:B------:R-:W-:-:S02]  /*8b70*/  ISETP.GT.U32.AND P2, PT, R250, R151, PT ;  /* 0x00000097fa00720c */ /* 0x000fc40003f44070 */
[----:B------:R-:W-:Y:S01]  /*8b80*/  IABS R159, R14 ;  /* 0x0000000e009f7213 */ /* 0x000fe20000000000 */
[C---:B------:R-:W-:Y:S01]  /*8b90*/  IMAD R154, R250.reuse, R6, R11 ;  /* 0x00000006fa9a7224 */ /* 0x040fe200078e020b */
[----:B------:R-:W-:Y:S01]  /*8ba0*/  IABS R9, R20 ;  /* 0x0000001400097213 */ /* 0x000fe20000000000 */
[----:B------:R-:W-:Y:S01]  /*8bb0*/  IMAD.MOV R3, RZ, RZ, -R3 ;  /* 0x000000ffff037224 */ /* 0x000fe200078e0a03 */
[----:B------:R-:W-:Y:S01]  /*8bc0*/  IABS R11, R25 ;  /* 0x00000019000b7213 */ /* 0x000fe20000000000 */
[----:B------:R-:W-:Y:S01]  /*8bd0*/  @!P3 IMAD.MOV R145, RZ, RZ, -R145 ;  /* 0x000000ffff91b224 */ /* 0x000fe200078e0a91 */
[----:B------:R-:W-:Y:S01]  /*8be0*/  ISETP.GT.U32.AND P3, PT, R250, R153, PT ;  /* 0x00000099fa00720c */ /* 0x000fe20003f64070 */
[----:B------:R-:W-:-:S04]  /*8bf0*/  IMAD.HI.U32 R4, R0, R159, RZ ;  /* 0x0000009f00047227 */ /* 0x000fc800078e00ff */
[----:B------:R-:W-:Y:S01]  /*8c00*/  @!P1 IMAD.MOV R147, RZ, RZ, -R147 ;  /* 0x000000ffff939224 */ /* 0x000fe200078e0a93 */
[C---:B------:R-:W-:Y:S01]  /*8c10*/  ISETP.GT.U32.AND P1, PT, R250.reuse, R154, PT ;  /* 0x0000009afa00720c */ /* 0x040fe20003f24070 */
[----:B------:R-:W-:Y:S01]  /*8c20*/  @!P4 IMAD.IADD R149, R149, 0x1, -R250 ;  /* 0x000000019595c824 */ /* 0x000fe200078e0afa */
[C---:B------:R-:W-:Y:S01]  /*8c30*/  ISETP.GT.U32.AND P4, PT, R250.reuse, R156, PT ;  /* 0x0000009cfa00720c */ /* 0x040fe20003f84070 */
[C---:B------:R-:W-:Y:S02]  /*8c40*/  IMAD R157, R250.reuse, R3, R157 ;  /* 0x00000003fa9d7224 */ /* 0x040fe400078e029d */
[----:B------:R-:W-:Y:S02]  /*8c50*/  IMAD.MOV R6, RZ, RZ, -R4 ;  /* 0x000000ffff067224 */ /* 0x000fe400078e0a04 */
[--C-:B------:R-:W-:Y:S01]  /*8c60*/  @!P2 IMAD.IADD R151, R151, 0x1, -R250.reuse ;  /* 0x000000019797a824 */ /* 0x100fe200078e0afa */
[C---:B------:R-:W-:Y:S01]  /*8c70*/  ISETP.GT.U32.AND P2, PT, R250.reuse, R157, PT ;  /* 0x0000009dfa00720c */ /* 0x040fe20003f44070 */
[----:B------:R-:W-:Y:S01]  /*8c80*/  IMAD R159, R250, R6, R159 ;  /* 0x00000006fa9f7224 */ /* 0x000fe200078e029f */
[----:B------:R-:W-:Y:S01]  /*8c90*/  LOP3.LUT R6, R2, 0x184, RZ, 0xfc, !PT ;  /* 0x0000018402067812 */ /* 0x000fe200078efcff */
[----:B------:R-:W-:-:S02]  /*8ca0*/  @!P3 IMAD.IADD R153, R153, 0x1, -R250 ;  /* 0x000000019999b824 */ /* 0x000fc400078e0afa */
[--C-:B------:R-:W-:Y:S01]  /*8cb0*/  @!P1 IMAD.IADD R154, R154, 0x1, -R250.reuse ;  /* 0x000000019a9a9824 */ /* 0x100fe200078e0afa */
[----:B------:R-:W-:Y:S01]  /*8cc0*/  ISETP.GT.U32.AND P3, PT, R250, R159, PT ;  /* 0x0000009ffa00720c */ /* 0x000fe20003f64070 */
[--C-:B------:R-:W-:Y:S01]  /*8cd0*/  @!P4 IMAD.IADD R156, R156, 0x1, -R250.reuse ;  /* 0x000000019c9cc824 */ /* 0x100fe200078e0afa */
[----:B------:R-:W-:Y:S01]  /*8ce0*/  ISETP.GE.AND P1, PT, R16, RZ, PT ;  /* 0x000000ff1000720c */ /* 0x000fe20003f26270 */
[----:B------:R-:W-:Y:S01]  /*8cf0*/  IMAD.HI.U32 R3, R0, R9, RZ ;  /* 0x0000000900037227 */ /* 0x000fe200078e00ff */
[----:B------:R-:W-:Y:S02]  /*8d00*/  LOP3.LUT R16, R2, 0x186, RZ, 0xfc, !PT ;  /* 0x0000018602107812 */ /* 0x000fe400078efcff */
[----:B------:R-:W-:Y:S01]  /*8d10*/  ISETP.GE.AND P4, PT, R18, RZ, PT ;  /* 0x000000ff1200720c */ /* 0x000fe20003f86270 */
[----:B------:R-:W-:Y:S01]  /*8d20*/  @!P2 IMAD.IADD R157, R157, 0x1, -R250 ;  /* 0x000000019d9da824 */ /* 0x000fe200078e0afa */
[C---:B------:R-:W-:Y:S01]  /*8d30*/  ISETP.GT.U32.AND P2, PT, R250.reuse, R154, PT ;  /* 0x0000009afa00720c */ /* 0x040fe20003f44070 */
[----:B------:R-:W-:Y:S01]  /*8d40*/  @!P0 IMAD.MOV R149, RZ, RZ, -R149 ;  /* 0x000000ffff958224 */ /* 0x000fe200078e0a95 */
[----:B------:R-:W-:Y:S01]  /*8d50*/  ISETP.GT.U32.AND P0, PT, R250, R156, PT ;  /* 0x0000009cfa00720c */ /* 0x000fe20003f04070 */
[----:B------:R-:W-:Y:S01]  /*8d60*/  IMAD.HI.U32 R4, R0, R11, RZ ;  /* 0x0000000b00047227 */ /* 0x000fe200078e00ff */
[----:B------:R-:W-:-:S03]  /*8d70*/  LOP3.LUT R18, R2, 0x198, RZ, 0xfc, !PT ;  /* 0x0000019802127812 */ /* 0x000fc600078efcff */
[----:B------:R-:W-:Y:S02]  /*8d80*/  IMAD.MOV R3, RZ, RZ, -R3 ;  /* 0x000000ffff037224 */ /* 0x000fe400078e0a03 */
[----:B------:R-:W-:Y:S02]  /*8d90*/  IMAD.MOV R4, RZ, RZ, -R4 ;  /* 0x000000ffff047224 */ /* 0x000fe400078e0a04 */
[C---:B------:R-:W-:Y:S01]  /*8da0*/  IMAD R160, R250.reuse, R3, R9 ;  /* 0x00000003faa07224 */ /* 0x040fe200078e0209 */
[----:B------:R-:W-:Y:S01]  /*8db0*/  IABS R9, R6 ;  /* 0x0000000600097213 */ /* 0x000fe20000000000 */
[--C-:B------:R-:W-:Y:S01]  /*8dc0*/  @!P3 IMAD.IADD R159, R159, 0x1, -R250.reuse ;  /* 0x000000019f9fb824 */ /* 0x100fe200078e0afa */
[C---:B------:R-:W-:Y:S01]  /*8dd0*/  ISETP.GT.U32.AND P3, PT, R250.reuse, R157, PT ;  /* 0x0000009dfa00720c */ /* 0x040fe20003f64070 */
[C---:B------:R-:W-:Y:S01]  /*8de0*/  IMAD R162, R250.reuse, R4, R11 ;  /* 0x00000004faa27224 */ /* 0x040fe200078e020b */
[----:B------:R-:W-:Y:S01]  /*8df0*/  IABS R11, R16 ;  /* 0x00000010000b7213 */ /* 0x000fe20000000000 */
[----:B------:R-:W-:Y:S01]  /*8e00*/  @!P5 IMAD.MOV R153, RZ, RZ, -R153 ;  /* 0x000000ffff99d224 */ /* 0x000fe200078e0a99 */
[----:B------:R-:W-:Y:S01]  /*8e10*/  ISETP.GT.U32.AND P5, PT, R250, R160, PT ;  /* 0x000000a0fa00720c */ /* 0x000fe20003fa4070 */
[--C-:B------:R-:W-:Y:S01]  /*8e20*/  @!P2 IMAD.IADD R154, R154, 0x1, -R250.reuse ;  /* 0x000000019a9aa824 */ /* 0x100fe200078e0afa */
[----:B------:R-:W-:Y:S01]  /*8e30*/  ISETP.GE.AND P2, PT, R13, RZ, PT ;  /* 0x000000ff0d00720c */ /* 0x000fe20003f46270 */
[----:B------:R-:W-:Y:S01]  /*8e40*/  @!P0 IMAD.IADD R156, R156, 0x1, -R250 ;  /* 0x000000019c9c8824 */ /* 0x000fe200078e0afa */
[----:B------:R-:W-:Y:S01]  /*8e50*/  ISETP.GT.U32.AND P0, PT, R250, R162, PT ;  /* 0x000000a2fa00720c */ /* 0x000fe20003f04070 */
[----:B------:R-:W-:-:S04]  /*8e60*/  IMAD.HI.U32 R3, R0, R9, RZ ;  /* 0x0000000900037227 */ /* 0x000fc800078e00ff */
[----:B------:R-:W-:Y:S01]  /*8e70*/  @!P6 IMAD.MOV R151, RZ, RZ, -R151 ;  /* 0x000000ffff97e224 */ /* 0x000fe200078e0a97 */
[----:B------:R-:W-:Y:S01]  /*8e80*/  ISETP.GT.U32.AND P6, PT, R250, R159, PT ;  /* 0x0000009ffa00720c */ /* 0x000fe20003fc4070 */
[----:B------:R-:W-:Y:S02]  /*8e90*/  IMAD.MOV R3, RZ, RZ, -R3 ;  /* 0x000000ffff037224 */ /* 0x000fe400078e0a03 */
[----:B------:R-:W-:Y:S01]  /*8ea0*/  @!P3 IMAD.IADD R157, R157, 0x1, -R250 ;  /* 0x000000019d9db824 */ /* 0x000fe200078e0afa */
[----:B------:R-:W-:Y:S01]  /*8eb0*/  ISETP.GE.AND P3, PT, R14, RZ, PT ;  /* 0x000000ff0e00720c */ /* 0x000fe20003f66270 */
[----:B------:R-:W-:Y:S01]  /*8ec0*/  IMAD.HI.U32 R4, R0, R11, RZ ;  /* 0x0000000b00047227 */ /* 0x000fe200078e00ff */
[----:B------:R-:W-:-:S03]  /*8ed0*/  LOP3.LUT R14, R2, 0x194, RZ, 0xfc, !PT ;  /* 0x00000194020e7812 */ /* 0x000fc600078efcff */
[----:B------:R-:W-:Y:S01]  /*8ee0*/  @!P5 IMAD.IADD R160, R160, 0x1, -R250 ;  /* 0x00000001a0a0d824 */ /* 0x000fe200078e0afa */
[----:B------:R-:W-:Y:S01]  /*8ef0*/  ISETP.GE.AND P5, PT, R25, RZ, PT ;  /* 0x000000ff1900720c */ /* 0x000fe20003fa6270 */
[----:B------:R-:W-:Y:S01]  /*8f00*/  IMAD R164, R250, R3, R9 ;  /* 0x00000003faa47224 */ /* 0x000fe200078e0209 */
[----:B------:R-:W-:Y:S01]  /*8f10*/  LOP3.LUT R3, R2, 0x188, RZ, 0xfc, !PT ;  /* 0x0000018802037812 */ /* 0x000fe200078efcff */
[----:B------:R-:W-:Y:S02]  /*8f20*/  IMAD.MOV R4, RZ, RZ, -R4 ;  /* 0x000000ffff047224 */ /* 0x000fe400078e0a04 */
[--C-:B------:R-:W-:Y:S01]  /*8f30*/  @!P0 IMAD.IADD R162, R162, 0x1, -R250.reuse ;  /* 0x00000001a2a28824 */ /* 0x100fe200078e0afa */
[C---:B------:R-:W-:Y:S01]  /*8f40*/  ISETP.GT.U32.AND P0, PT, R250.reuse, R160, PT ;  /* 0x000000a0fa00720c */ /* 0x040fe20003f04070 */
[----:B------:R-:W-:Y:S01]  /*8f50*/  @!P2 IMAD.MOV R157, RZ, RZ, -R157 ;  /* 0x000000ffff9da224 */ /* 0x000fe200078e0a9d */
[----:B------:R-:W-:Y:S01]  /*8f60*/  ISETP.GT.U32.AND P2, PT, R250, R164, PT ;  /* 0x000000a4fa00720c */ /* 0x000fe20003f44070 */
[----:B------:R-:W-:Y:S01]  /*8f70*/  @!P6 IMAD.IADD R159, R159, 0x1, -R250 ;  /* 0x000000019f9fe824 */ /* 0x000fe200078e0afa */
[----:B------:R-:W-:Y:S01]  /*8f80*/  ISETP.GE.AND P6, PT, R20, RZ, PT ;  /* 0x000000ff1400720c */ /* 0x000fe20003fc6270 */
[----:B------:R-:W-:Y:S01]  /*8f90*/  IMAD R166, R250, R4, R11 ;  /* 0x00000004faa67224 */ /* 0x000fe200078e020b */
[----:B------:R-:W-:Y:S01]  /*8fa0*/  LOP3.LUT R4, R2, 0x18a, RZ, 0xfc, !PT ;  /* 0x0000018a02047812 */ /* 0x000fe200078efcff */
[----:B------:R-:W-:Y:S01]  /*8fb0*/  @!P3 IMAD.MOV R159, RZ, RZ, -R159 ;  /* 0x000000ffff9fb224 */ /* 0x000fe200078e0a9f */
[----:B------:R-:W-:Y:S01]  /*8fc0*/  IABS R9, R3 ;  /* 0x0000000300097213 */ /* 0x000fe20000000000 */
[----:B------:R-:W-:Y:S01]  /*8fd0*/  @!P4 IMAD.MOV R156, RZ, RZ, -R156 ;  /* 0x000000ffff9cc224 */ /* 0x000fe200078e0a9c */
[C---:B------:R-:W-:Y:S01]  /*8fe0*/  ISETP.GT.U32.AND P3, PT, R250.reuse, R166, PT ;  /* 0x000000a6fa00720c */ /* 0x040fe20003f64070 */
[----:B------:R-:W-:Y:S01]  /*8ff0*/  @!P1 IMAD.MOV R154, RZ, RZ, -R154 ;  /* 0x000000ffff9a9224 */ /* 0x000fe200078e0a9a */
        /* <DEDUP_REMOVED lines=9> */
[----:B------:R-:W-:Y:S01]  /*9090*/  LOP3.LUT R6, R2, 0x18c, RZ, 0xfc, !PT ;  /* 0x0000018c02067812 */ /* 0x000fe200078efcff */
[--C-:B------:R-:W-:Y:S01]  /*90a0*/  @!P3 IMAD.IADD R166, R166, 0x1, -R250.reuse ;  /* 0x00000001a6a6b824 */ /* 0x100fe200078e0afa */
[----:B------:R-:W-:Y:S01]  /*90b0*/  ISETP.GE.AND P0, PT, R16, RZ, PT ;  /* 0x000000ff1000720c */ /* 0x000fe20003f06270 */
[----:B------:R-:W-:Y:S01]  /*90c0*/  @!P4 IMAD.IADD R162, R162, 0x1, -R250 ;  /* 0x00000001a2a2c824 */ /* 0x000fe200078e0afa */
[----:B------:R-:W-:Y:S01]  /*90d0*/  ISETP.GE.AND P4, PT, R3, RZ, PT ;  /* 0x000000ff0300720c */ /* 0x000fe20003f86270 */
[----:B------:R-:W-:Y:S01]  /*90e0*/  IMAD.HI.U32 R3, R0, R9, RZ ;  /* 0x0000000900037227 */ /* 0x000fe200078e00ff */
[----:B------:R-:W-:Y:S02]  /*90f0*/  ISETP.GT.U32.AND P3, PT, R250, R166, PT ;  /* 0x000000a6fa00720c */ /* 0x000fe40003f64070 */
[C---:B------:R-:W-:Y:S01]  /*9100*/  LOP3.LUT R16, R2.reuse, 0x196, RZ, 0xfc, !PT ;  /* 0x0000019602107812 */ /* 0x040fe200078efcff */
[----:B------:R-:W-:Y:S01]  /*9110*/  IMAD.MOV R4, RZ, RZ, -R4 ;  /* 0x000000ffff047224 */ /* 0x000fe200078e0a04 */
[----:B------:R-:W-:Y:S01]  /*9120*/  LOP3.LUT R20, R2, 0x19a, RZ, 0xfc, !PT ;  /* 0x0000019a02147812 */ /* 0x000fe200078efcff */
[----:B------:R-:W-:Y:S01]  /*9130*/  @!P5 IMAD.MOV R162, RZ, RZ, -R162 ;  /* 0x000000ffffa2d224 */ /* 0x000fe200078e0aa2 */
[----:B------:R-:W-:Y:S01]  /*9140*/  ISETP.GE.AND P5, PT, R6, RZ, PT ;  /* 0x000000ff0600720c */ /* 0x000fe20003fa6270 */
[----:B------:R-:W-:Y:S01]  /*9150*/  IMAD.MOV R3, RZ, RZ, -R3 ;  /* 0x000000ffff037224 */ /* 0x000fe200078e0a03 */
[----:B------:R-:W-:Y:S01]  /*9160*/  IABS R6, R6 ;  /* 0x0000000600067213 */ /* 0x000fe20000000000 */
[----:B------:R-:W-:Y:S01]  /*9170*/  IMAD R170, R250, R4, R11 ;  /* 0x00000004faaa7224 */ /* 0x000fe200078e020b */
[----:B------:R-:W-:Y:S01]  /*9180*/  LOP3.LUT R4, R2, 0x190, RZ, 0xfc, !PT ;  /* 0x0000019002047812 */ /* 0x000fe200078efcff */
[----:B------:R-:W-:-:S02]  /*9190*/  @!P6 IMAD.IADD R164, R164, 0x1, -R250 ;  /* 0x00000001a4a4e824 */ /* 0x000fc400078e0afa */
[----:B------:R-:W-:Y:S01]  /*91a0*/  IMAD R168, R250, R3, R9 ;  /* 0x00000003faa87224 */ /* 0x000fe200078e0209 */
[----:B------:R-:W-:Y:S01]  /*91b0*/  LOP3.LUT R3, R2, 0x18e, RZ, 0xfc, !PT ;  /* 0x0000018e02037812 */ /* 0x000fe200078efcff */
[----:B------:R-:W-:Y:S01]  /*91c0*/  @!P1 IMAD.MOV R164, RZ, RZ, -R164 ;  /* 0x000000ffffa49224 */ /* 0x000fe200078e0aa4 */
[----:B------:R-:W-:Y:S01]  /*91d0*/  ISETP.GT.U32.AND P1, PT, R250, R170, PT ;  /* 0x000000aafa00720c */ /* 0x000fe20003f24070 */
[----:B------:R-:W-:Y:S01]  /*91e0*/  IMAD.MOV.U32 R9, RZ, RZ, R6 ;  /* 0x000000ffff097224 */ /* 0x000fe200078e0006 */
[----:B------:R-:W-:Y:S01]  /*91f0*/  IABS R11, R3 ;  /* 0x00000003000b7213 */ /* 0x000fe20000000000 */
[----:B------:R-:W-:Y:S01]  /*9200*/  @!P3 IMAD.IADD R166, R166, 0x1, -R250 ;  /* 0x00000001a6a6b824 */ /* 0x000fe200078e0afa */
[----:B------:R-:W-:Y:S01]  /*9210*/  ISETP.GE.AND P3, PT, R3, RZ, PT ;  /* 0x000000ff0300720c */ /* 0x000fe20003f66270 */
[----:B------:R-:W-:Y:S01]  /*9220*/  IMAD.HI.U32 R3, R0, R9, RZ ;  /* 0x0000000900037227 */ /* 0x000fe200078e00ff */
[----:B------:R-:W-:Y:S02]  /*9230*/  ISETP.GT.U32.AND P6, PT, R250, R168, PT ;  /* 0x000000a8fa00720c */ /* 0x000fe40003fc4070 */
[----:B------:R-:W-:Y:S01]  /*9240*/  LOP3.LUT R6, R2, 0x192, RZ, 0xfc, !PT ;  /* 0x0000019202067812 */ /* 0x000fe200078efcff */
[----:B------:R-:W-:Y:S01]  /*9250*/  @!P0 IMAD.MOV R166, RZ, RZ, -R166 ;  /* 0x000000ffffa68224 */ /* 0x000fe200078e0aa6 */
[----:B------:R-:W-:Y:S01]  /*9260*/  ISETP.GE.AND P0, PT, R4, RZ, PT ;  /* 0x000000ff0400720c */ /* 0x000fe20003f06270 */
[----:B------:R-:W-:Y:S01]  /*9270*/  IMAD.MOV R172, RZ, RZ, -R3 ;  /* 0x000000ffffac7224 */ /* 0x000fe200078e0a03 */
[----:B------:R-:W-:Y:S01]  /*9280*/  IABS R4, R4 ;  /* 0x0000000400047213 */ /* 0x000fe20000000000 */
[----:B------:R-:W-:Y:S01]  /*9290*/  IMAD.HI.U32 R3, R0, R11, RZ ;  /* 0x0000000b00037227 */ /* 0x000fe200078e00ff */
[----:B------:R-:W-:-:S03]  /*92a0*/  IABS R13, R6 ;  /* 0x00000006000d7213 */ /* 0x000fc60000000000 */
[----:B------:R-:W-:Y:S02]  /*92b0*/  @!P1 IMAD.IADD R170, R170, 0x1, -R250 ;  /* 0x00000001aaaa9824 */ /* 0x000fe400078e0afa */
[C---:B------:R-:W-:Y:S02]  /*92c0*/  IMAD R172, R250.reuse, R172, R9 ;  /* 0x000000acfaac7224 */ /* 0x040fe400078e0209 */
[----:B------:R-:W-:Y:S01]  /*92d0*/  IMAD.MOV R3, RZ, RZ, -R3 ;  /* 0x000000ffff037224 */ /* 0x000fe200078e0a03 */
[----:B------:R-:W-:Y:S01]  /*92e0*/  ISETP.GT.U32.AND P1, PT, R250, R170, PT ;  /* 0x000000aafa00720c */ /* 0x000fe20003f24070 */
[----:B------:R-:W-:Y:S02]  /*92f0*/  IMAD.MOV.U32 R9, RZ, RZ, R4 ;  /* 0x000000ffff097224 */ /* 0x000fe400078e0004 */
[----:B------:R-:W-:Y:S02]  /*9300*/  @!P6 IMAD.IADD R168, R168, 0x1, -R250 ;  /* 0x00000001a8a8e824 */ /* 0x000fe400078e0afa */
[----:B------:R-:W-:Y:S01]  /*9310*/  IMAD R174, R250, R3, R11 ;  /* 0x00000003faae7224 */ /* 0x000fe200078e020b */
[----:B------:R-:W-:Y:S01]  /*9320*/  IABS R11, R14 ;  /* 0x0000000e000b7213 */ /* 0x000fe20000000000 */
[----:B------:R-:W-:Y:S01]  /*9330*/  IMAD.HI.U32 R3, R0, R9, RZ ;  /* 0x0000000900037227 */ /* 0x000fe200078e00ff */
[----:B------:R-:W-:-:S03]  /*9340*/  ISETP.GT.U32.AND P6, PT, R250, R168, PT ;  /* 0x000000a8fa00720c */ /* 0x000fc60003fc4070 */
[----:B------:R-:W-:Y:S02]  /*9350*/  IMAD.MOV R3, RZ, RZ, -R3 ;  /* 0x000000ffff037224 */ /* 0x000fe400078e0a03 */
[----:B------:R-:W-:Y:S02]  /*9360*/  @!P1 IMAD.IADD R170, R170, 0x1, -R250 ;  /* 0x00000001aaaa9824 */ /* 0x000fe400078e0afa */
[----:B------:R-:W-:Y:S01]  /*9370*/  IMAD R176, R250, R3, R9 ;  /* 0x00000003fab07224 */ /* 0x000fe200078e0209 */
[----:B------:R-:W-:Y:S01]  /*9380*/  IABS R9, R16 ;  /* 0x0000001000097213 */ /* 0x000fe20000000000 */
[----:B------:R-:W-:-:S03]  /*9390*/  IMAD.HI.U32 R3, R0, R11, RZ ;  /* 0x0000000b00037227 */ /* 0x000fc600078e00ff */
[----:B------:R-:W-:Y:S01]  /*93a0*/  ISETP.GT.U32.AND P1, PT, R250, R176, PT ;  /* 0x000000b0fa00720c */ /* 0x000fe20003f24070 */
[----:B------:R-:W-:Y:S01]  /*93b0*/  @!P6 IMAD.IADD R168, R168, 0x1, -R250 ;  /* 0x00000001a8a8e824 */ /* 0x000fe200078e0afa */
[C---:B------:R-:W-:Y:S01]  /*93c0*/  ISETP.GT.U32.AND P6, PT, R250.reuse, R172, PT ;  /* 0x000000acfa00720c */ /* 0x040fe20003fc4070 */
[----:B------:R-:W-:Y:S02]  /*93d0*/  IMAD.MOV R3, RZ, RZ, -R3 ;  /* 0x000000ffff037224 */ /* 0x000fe400078e0a03 */
[----:B------:R-:W-:Y:S01]  /*93e0*/  @!P4 IMAD.MOV R168, RZ, RZ, -R168 ;  /* 0x000000ffffa8c224 */ /* 0x000fe200078e0aa8 */
[C---:B------:R-:W-:Y:S01]  /*93f0*/  ISETP.GT.U32.AND P4, PT, R250.reuse, R174, PT ;  /* 0x000000aefa00720c */ /* 0x040fe20003f84070 */
[----:B------:R-:W-:Y:S02]  /*9400*/  @!P2 IMAD.MOV R170, RZ, RZ, -R170 ;  /* 0x000000ffffaaa224 */ /* 0x000fe400078e0aaa */
[----:B------:R-:W-:Y:S01]  /*9410*/  IMAD R180, R250, R3, R11 ;  /* 0x00000003fab47224 */ /* 0x000fe200078e020b */
[----:B------:R-:W-:Y:S01]  /*9420*/  IABS R11, R18 ;  /* 0x00000012000b7213 */ /* 0x000fe20000000000 */
[----:B------:R-:W-:-:S04]  /*9430*/  IMAD.HI.U32 R3, R0, R9, RZ ;  /* 0x0000000900037227 */ /* 0x000fc800078e00ff */
[----:B------:R-:W-:Y:S02]  /*9440*/  @!P1 IMAD.IADD R176, R176, 0x1, -R250 ;  /* 0x00000001b0b09824 */ /* 0x000fe400078e0afa */
[----:B------:R-:W-:-:S03]  /*9450*/  IMAD.HI.U32 R4, R0, R13, RZ ;  /* 0x0000000d00047227 */ /* 0x000fc600078e00ff */
[----:B------:R-:W-:Y:S01]  /*9460*/  ISETP.GT.U32.AND P2, PT, R250, R176, PT ;  /* 0x000000b0fa00720c */ /* 0x000fe20003f44070 */
[----:B------:R-:W-:Y:S02]  /*9470*/  @!P4 IMAD.IADD R174, R174, 0x1, -R250 ;  /* 0x00000001aeaec824 */ /* 0x000fe400078e0afa */
[----:B------:R-:W-:Y:S02]  /*9480*/  IMAD.MOV R3, RZ, RZ, -R3 ;  /* 0x000000ffff037224 */ /* 0x000fe400078e0a03 */
[----:B------:R-:W-:Y:S01]  /*9490*/  IMAD.MOV R4, RZ, RZ, -R4 ;  /* 0x000000ffff047224 */ /* 0x000fe200078e0a04 */
[C---:B------:R-:W-:Y:S01]  /*94a0*/  ISETP.GT.U32.AND P1, PT, R250.reuse, R174, PT ;  /* 0x000000aefa00720c */ /* 0x040fe20003f24070 */
[C---:B------:R-:W-:Y:S02]  /*94b0*/  IMAD R182, R250.reuse, R3, R9 ;  /* 0x00000003fab67224 */ /* 0x040fe400078e0209 */
[----:B------:R-:W-:Y:S01]  /*94c0*/  IMAD R178, R250, R4, R13 ;  /* 0x00000004fab27224 */ /* 0x000fe200078e020d */
[----:B------:R-:W-:Y:S01]  /*94d0*/  IABS R13, R20 ;  /* 0x00000014000d7213 */ /* 0x000fe20000000000 */
[----:B------:R-:W-:-:S02]  /*94e0*/  @!P6 IMAD.IADD R172, R172, 0x1, -R250 ;  /* 0x00000001acace824 */ /* 0x000fc400078e0afa */
[--C-:B------:R-:W-:Y:S01]  /*94f0*/  @!P2 IMAD.IADD R176, R176, 0x1, -R250.reuse ;  /* 0x00000001b0b0a824 */ /* 0x100fe200078e0afa */
[----:B------:R-:W-:Y:S01]  /*9500*/  ISETP.GT.U32.AND P2, PT, R250, R182, PT ;  /* 0x000000b6fa00720c */ /* 0x000fe20003f44070 */
[----:B------:R-:W-:Y:S01]  /*9510*/  IMAD.HI.U32 R3, R0, R11, RZ ;  /* 0x0000000b00037227 */ /* 0x000fe200078e00ff */
[C---:B------:R-:W-:Y:S02]  /*9520*/  ISETP.GT.U32.AND P6, PT, R250.reuse, R178, PT ;  /* 0x000000b2fa00720c */ /* 0x040fe40003fc4070 */
[----:B------:R-:W-:Y:S01]  /*9530*/  ISETP.GT.U32.AND P4, PT, R250, R172, PT ;  /* 0x000000acfa00720c */ /* 0x000fe20003f84070 */
[----:B------:R-:W-:Y:S01]  /*9540*/  @!P1 IMAD.IADD R174, R174, 0x1, -R250 ;  /* 0x00000001aeae9824 */ /* 0x000fe200078e0afa */
[----:B------:R-:W-:Y:S01]  /*9550*/  ISETP.GE.AND P1, PT, R6, RZ, PT ;  /* 0x000000ff0600720c */ /* 0x000fe20003f26270 */
[----:B------:R-:W-:Y:S01]  /*9560*/  IMAD.MOV R3, RZ, RZ, -R3 ;  /* 0x000000ffff037224 */ /* 0x000fe200078e0a03 */
[----:B------:R-:W-:Y:S01]  /*9570*/  LOP3.LUT R6, R2, 0x19c, RZ, 0xfc, !PT ;  /* 0x0000019c02067812 */ /* 0x000fe200078efcff */
[----:B------:R-:W-:-:S02]  /*9580*/  @!P3 IMAD.MOV R174, RZ, RZ, -R174 ;  /* 0x000000ffffaeb224 */ /* 0x000fc400078e0aae */
[----:B------:R-:W-:Y:S01]  /*9590*/  IMAD R184, R250, R3, R11 ;  /* 0x00000003fab87224 */ /* 0x000fe200078e020b */
[----:B------:R-:W-:Y:S01]  /*95a0*/  IABS R9, R6 ;  /* 0x0000000600097213 */ /* 0x000fe20000000000 */
[--C-:B------:R-:W-:Y:S02]  /*95b0*/  @!P2 IMAD.IADD R182, R182, 0x1, -R250.reuse ;  /* 0x00000001b6b6a824 */ /* 0x100fe400078e0afa */
[----:B------:R-:W-:Y:S02]  /*95c0*/  @!P6 IMAD.IADD R178, R178, 0x1, -R250 ;  /* 0x00000001b2b2e824 */ /* 0x000fe400078e0afa */
[----:B------:R-:W-:Y:S01]  /*95d0*/  IMAD.HI.U32 R3, R0, R9, RZ ;  /* 0x0000000900037227 */ /* 0x000fe200078e00ff */
[C---:B------:R-:W-:Y:S02]  /*95e0*/  ISETP.GT.U32.AND P3, PT, R250.reuse, R182, PT ;  /* 0x000000b6fa00720c */ /* 0x040fe40003f64070 */
[----:B------:R-:W-:Y:S01]  /*95f0*/  ISETP.GT.U32.AND P6, PT, R250, R178, PT ;  /* 0x000000b2fa00720c */ /* 0x000fe20003fc4070 */
[----:B------:R-:W-:-:S02]  /*9600*/  IMAD.MOV R3, RZ, RZ, -R3 ;  /* 0x000000ffff037224 */ /* 0x000fc400078e0a03 */
[----:B------:R-:W-:Y:S01]  /*9610*/  @!P4 IMAD.IADD R172, R172, 0x1, -R250 ;  /* 0x00000001acacc824 */ /* 0x000fe200078e0afa */
[C---:B------:R-:W-:Y:S01]  /*9620*/  ISETP.GT.U32.AND P4, PT, R250.reuse, R180, PT ;  /* 0x000000b4fa00720c */ /* 0x040fe20003f84070 */
[----:B------:R-:W-:Y:S02]  /*9630*/  IMAD R188, R250, R3, R9 ;  /* 0x00000003fabc7224 */ /* 0x000fe400078e0209 */
[----:B------:R-:W-:-:S04]  /*9640*/  IMAD.HI.U32 R4, R0, R13, RZ ;  /* 0x0000000d00047227 */ /* 0x000fc800078e00ff */
[----:B------:R-:W-:Y:S01]  /*9650*/  @!P3 IMAD.IADD R182, R182, 0x1, -R250 ;  /* 0x00000001b6b6b824 */ /* 0x000fe200078e0afa */
[----:B------:R-:W-:Y:S01]  /*9660*/  ISETP.GT.U32.AND P3, PT, R250, R188, PT ;  /* 0x000000bcfa00720c */ /* 0x000fe20003f64070 */
[----:B------:R-:W-:Y:S02]  /*9670*/  IMAD.MOV R4, RZ, RZ, -R4 ;  /* 0x000000ffff047224 */ /* 0x000fe400078e0a04 */
[--C-:B------:R-:W-:Y:S01]  /*9680*/  @!P6 IMAD.IADD R178, R178, 0x1, -R250.reuse ;  /* 0x00000001b2b2e824 */ /* 0x100fe200078e0afa */
[----:B------:R-:W-:Y:S01]  /*9690*/  ISETP.GE.AND P6, PT, R14, RZ, PT ;  /* 0x000000ff0e00720c */ /* 0x000fe20003fc6270 */
[----:B------:R-:W-:Y:S01]  /*96a0*/  IMAD R186, R250, R4, R13 ;  /* 0x00000004faba7224 */ /* 0x000fe200078e020d */
[----:B------:R-:W-:Y:S01]  /*96b0*/  LOP3.LUT R14, R2, 0x19e, RZ, 0xfc, !PT ;  /* 0x0000019e020e7812 */ /* 0x000fe200078efcff */
[----:B------:R-:W-:Y:S01]  /*96c0*/  @!P4 IMAD.IADD R180, R180, 0x1, -R250 ;  /* 0x00000001b4b4c824 */ /* 0x000fe200078e0afa */
[----:B------:R-:W-:Y:S01]  /*96d0*/  ISETP.GE.AND P4, PT, R16, RZ, PT ;  /* 0x000000ff1000720c */ /* 0x000fe20003f86270 */
[----:B------:R-:W-:Y:S01]  /*96e0*/  @!P1 IMAD.MOV R178, RZ, RZ, -R178 ;  /* 0x000000ffffb29224 */ /* 0x000fe200078e0ab2 */
[----:B------:R-:W-:Y:S01]  /*96f0*/  IABS R9, R14 ;  /* 0x0000000e00097213 */ /* 0x000fe20000000000 */
[----:B------:R-:W-:Y:S01]  /*9700*/  @!P5 IMAD.MOV R172, RZ, RZ, -R172 ;  /* 0x000000ffffacd224 */ /* 0x000fe200078e0aac */
[----:B------:R-:W-:Y:S01]  /*9710*/  ISETP.GT.U32.AND P1, PT, R250, R186, PT ;  /* 0x000000bafa00720c */ /* 0x000fe20003f24070 */
[----:B------:R-:W-:Y:S01]  /*9720*/  @!P3 IMAD.IADD R188, R188, 0x1, -R250 ;  /* 0x00000001bcbcb824 */ /* 0x000fe200078e0afa */
[----:B------:R-:W-:Y:S01]  /*9730*/  LOP3.LUT R16, R2, 0x1a0, RZ, 0xfc, !PT ;  /* 0x000001a002107812 */ /* 0x000fe200078efcff */
[----:B------:R-:W-:Y:S01]  /*9740*/  IMAD.HI.U32 R3, R0, R9, RZ ;  /* 0x0000000900037227 */ /* 0x000fe200078e00ff */
[----:B------:R-:W-:-:S02]  /*9750*/  ISETP.GT.U32.AND P5, PT, R250, R184, PT ;  /* 0x000000b8fa00720c */ /* 0x000fc40003fa4070 */
[----:B------:R-:W-:Y:S01]  /*9760*/  IABS R11, R16 ;  /* 0x00000010000b7213 */ /* 0x000fe20000000000 */
[----:B------:R-:W-:Y:S01]  /*9770*/  IMAD.MOV R190, RZ, RZ, -R3 ;  /* 0x000000ffffbe7224 */ /* 0x000fe200078e0a03 */
[C---:B------:R-:W-:Y:S01]  /*9780*/  ISETP.GT.U32.AND P2, PT, R250.reuse, R180, PT ;  /* 0x000000b4fa00720c */ /* 0x040fe20003f44070 */
[----:B------:R-:W-:Y:S01]  /*9790*/  @!P4 IMAD.MOV R182, RZ, RZ, -R182 ;  /* 0x000000ffffb6c224 */ /* 0x000fe200078e0ab6 */
[----:B------:R-:W-:Y:S01]  /*97a0*/  ISETP.GT.U32.AND P3, PT, R250, R188, PT ;  /* 0x000000bcfa00720c */ /* 0x000fe20003f64070 */
[----:B------:R-:W-:-:S04]  /*97b0*/  IMAD.HI.U32 R3, R0, R11, RZ ;  /* 0x0000000b00037227 */ /* 0x000fc800078e00ff */
[--C-:B------:R-:W-:Y:S02]  /*97c0*/  @!P1 IMAD.IADD R186, R186, 0x1, -R250.reuse ;  /* 0x00000001baba9824 */ /* 0x100fe400078e0afa */
[----:B------:R-:W-:Y:S02]  /*97d0*/  IMAD.MOV R3, RZ, RZ, -R3 ;  /* 0x000000ffff037224 */ /* 0x000fe400078e0a03 */
[--C-:B------:R-:W-:Y:S01]  /*97e0*/  @!P5 IMAD.IADD R184, R184, 0x1, -R250.reuse ;  /* 0x00000001b8b8d824 */ /* 0x100fe200078e0afa */
[C---:B------:R-:W-:Y:S01]  /*97f0*/  ISETP.GT.U32.AND P1, PT, R250.reuse, R186, PT ;  /* 0x000000bafa00720c */ /* 0x040fe20003f24070 */
[----:B------:R-:W-:Y:S01]  /*9800*/  IMAD R192, R250, R3, R11 ;  /* 0x00000003fac07224 */ /* 0x000fe200078e020b */
[----:B------:R-:W-:Y:S01]  /*9810*/  ISETP.GE.AND P5, PT, R6, RZ, PT ;  /* 0x000000ff0600720c */ /* 0x000fe20003fa6270 */
[--C-:B------:R-:W-:Y:S01]  /*9820*/  @!P2 IMAD.IADD R180, R180, 0x1, -R250.reuse ;  /* 0x00000001b4b4a824 */ /* 0x100fe200078e0afa */
[----:B------:R-:W-:Y:S01]  /*9830*/  LOP3.LUT R6, R2, 0x1a2, RZ, 0xfc, !PT ;  /* 0x000001a202067812 */ /* 0x000fe200078efcff */
[----:B------:R-:W-:Y:S01]  /*9840*/  @!P3 IMAD.IADD R188, R188, 0x1, -R250 ;  /* 0x00000001bcbcb824 */ /* 0x000fe200078e0afa */
[C---:B------:R-:W-:Y:S01]  /*9850*/  ISETP.GT.U32.AND P3, PT, R250.reuse, R192, PT ;  /* 0x000000c0fa00720c */ /* 0x040fe20003f64070 */
[----:B------:R-:W-:Y:S01]  /*9860*/  @!P6 IMAD.MOV R180, RZ, RZ, -R180 ;  /* 0x000000ffffb4e224 */ /* 0x000fe200078e0ab4 */
[----:B------:R-:W-:Y:S01]  /*9870*/  IABS R4, R6 ;  /* 0x0000000600047213 */ /* 0x000fe20000000000 */
[C---:B------:R-:W-:Y:S01]  /*9880*/  IMAD R190, R250.reuse, R190, R9 ;  /* 0x000000befabe7224 */ /* 0x040fe200078e0209 */
[----:B------:R-:W-:Y:S01]  /*9890*/  ISETP.GT.U32.AND P6, PT, R250, R184, PT ;  /* 0x000000b8fa00720c */ /* 0x000fe20003fc4070 */
[----:B------:R-:W-:Y:S01]  /*98a0*/  @!P0 IMAD.MOV R176, RZ, RZ, -R176 ;  /* 0x000000ffffb08224 */ /* 0x000fe200078e0ab0 */
[----:B------:R-:W-:Y:S01]  /*98b0*/  ISETP.GE.AND P0, PT, R18, RZ, PT ;  /* 0x000000ff1200720c */ /* 0x000fe20003f06270 */
[----:B------:R-:W-:Y:S01]  /*98c0*/  IMAD.MOV.U32 R9, RZ, RZ, R4 ;  /* 0x000000ffff097224 */ /* 0x000fe200078e0004 */
[----:B------:R-:W-:Y:S01]  /*98d0*/  LOP3.LUT R18, R2, 0x1a4, RZ, 0xfc, !PT ;  /* 0x000001a402127812 */ /* 0x000fe200078efcff */
[----:B------:R-:W-:Y:S01]  /*98e0*/  @!P1 IMAD.IADD R186, R186, 0x1, -R250 ;  /* 0x00000001baba9824 */ /* 0x000fe200078e0afa */
[----:B------:R-:W-:Y:S01]  /*98f0*/  ISETP.GE.AND P1, PT, R14, RZ, PT ;  /* 0x000000ff0e00720c */ /* 0x000fe20003f26270 */
[----:B------:R-:W-:Y:S01]  /*9900*/  IMAD.HI.U32 R3, R0, R9, RZ ;  /* 0x0000000900037227 */ /* 0x000fe200078e00ff */
[----:B------:R-:W-:-:S02]  /*9910*/  LOP3.LUT R14, R2, 0x1a6, RZ, 0xfc, !PT ;  /* 0x000001a6020e7812 */ /* 0x000fc400078efcff */
[----:B------:R-:W-:Y:S01]  /*9920*/  IABS R13, R18 ;  /* 0x00000012000d7213 */ /* 0x000fe20000000000 */
[--C-:B------:R-:W-:Y:S01]  /*9930*/  @!P3 IMAD.IADD R192, R192, 0x1, -R250.reuse ;  /* 0x00000001c0c0b824 */ /* 0x100fe200078e0afa */
[----:B------:R-:W-:Y:S01]  /*9940*/  IABS R11, R14 ;  /* 0x0000000e000b7213 */ /* 0x000fe20000000000 */
[----:B------:R-:W-:Y:S01]  /*9950*/  IMAD.MOV R3, RZ, RZ, -R3 ;  /* 0x000000ffff037224 */ /* 0x000fe200078e0a03 */
[----:B------:R-:W-:Y:S01]  /*9960*/  ISETP.GE.AND P2, PT, R20, RZ, PT ;  /* 0x000000ff1400720c */ /* 0x000fe20003f46270 */
[----:B------:R-:W-:Y:S01]  /*9970*/  @!P6 IMAD.IADD R184, R184, 0x1, -R250 ;  /* 0x00000001b8b8e824 */ /* 0x000fe200078e0afa */
[C---:B------:R-:W-:Y:S01]  /*9980*/  ISETP.GT.U32.AND P6, PT, R250.reuse, R190, PT ;  /* 0x000000befa00720c */ /* 0x040fe20003fc4070 */
[C---:B------:R-:W-:Y:S01]  /*9990*/  IMAD R194, R250.reuse, R3, R9 ;  /* 0x00000003fac27224 */ /* 0x040fe200078e0209 */
[----:B------:R-:W-:Y:S01]  /*99a0*/  ISETP.GT.U32.AND P4, PT, R250, R192, PT ;  /* 0x000000c0fa00720c */ /* 0x000fe20003f84070 */
[----:B------:R-:W-:-:S04]  /*99b0*/  IMAD.HI.U32 R3, R0, R11, RZ ;  /* 0x0000000b00037227 */ /* 0x000fc800078e00ff */
[----:B------:R-:W-:Y:S02]  /*99c0*/  IMAD.MOV R3, RZ, RZ, -R3 ;  /* 0x000000ffff037224 */ /* 0x000fe400078e0a03 */
[----:B------:R-:W-:-:S04]  /*99d0*/  IMAD.HI.U32 R4, R0, R13, RZ ;  /* 0x0000000d00047227 */ /* 0x000fc800078e00ff */
[----:B------:R-:W-:Y:S02]  /*99e0*/  IMAD R198, R250, R3, R11 ;  /* 0x00000003fac67224 */ /* 0x000fe400078e020b */
[--C-:B------:R-:W-:Y:S01]  /*99f0*/  @!P6 IMAD.IADD R190, R190, 0x1, -R250.reuse ;  /* 0x00000001bebee824 */ /* 0x100fe200078e0afa */
[----:B------:R-:W-:Y:S01]  /*9a00*/  ISETP.GE.AND P6, PT, R16, RZ, PT ;  /* 0x000000ff1000720c */ /* 0x000fe20003fc6270 */
[----:B------:R-:W-:Y:S01]  /*9a10*/  @!P4 IMAD.IADD R192, R192, 0x1, -R250 ;  /* 0x00000001c0c0c824 */ /* 0x000fe200078e0afa */
[----:B------:R-:W-:Y:S01]  /*9a20*/  ISETP.GT.U32.AND P4, PT, R250, R198, PT ;  /* 0x000000c6fa00720c */ /* 0x000fe20003f84070 */
[----:B------:R-:W-:Y:S01]  /*9a30*/  IMAD.MOV R4, RZ, RZ, -R4 ;  /* 0x000000ffff047224 */ /* 0x000fe200078e0a04 */
[----:B------:R-:W-:Y:S01]  /*9a40*/  LOP3.LUT R16, R2, 0x1a8, RZ, 0xfc, !PT ;  /* 0x000001a802107812 */ /* 0x000fe200078efcff */
[----:B------:R-:W-:Y:S01]  /*9a50*/  @!P0 IMAD.MOV R184, RZ, RZ, -R184 ;  /* 0x000000ffffb88224 */ /* 0x000fe200078e0ab8 */
[C---:B------:R-:W-:Y:S01]  /*9a60*/  ISETP.GT.U32.AND P0, PT, R250.reuse, R194, PT ;  /* 0x000000c2fa00720c */ /* 0x040fe20003f04070 */
[----:B------:R-:W-:Y:S01]  /*9a70*/  IMAD R196, R250, R4, R13 ;  /* 0x00000004fac47224 */ /* 0x000fe200078e020d */
[----:B------:R-:W-:Y:S01]  /*9a80*/  IABS R9, R16 ;  /* 0x0000001000097213 */ /* 0x000fe20000000000 */
[----:B------:R-:W-:Y:S01]  /*9a90*/  @!P5 IMAD.MOV R188, RZ, RZ, -R188 ;  /* 0x000000ffffbcd224 */ /* 0x000fe200078e0abc */
[----:B------:R-:W-:Y:S01]  /*9aa0*/  LOP3.LUT R4, R2, 0x1aa, RZ, 0xfc, !PT ;  /* 0x000001aa02047812 */ /* 0x000fe200078efcff */
[----:B------:R-:W-:Y:S01]  /*9ab0*/  @!P2 IMAD.MOV R186, RZ, RZ, -R186 ;  /* 0x000000ffffbaa224 */ /* 0x000fe200078e0aba */
[----:B------:R-:W-:Y:S01]  /*9ac0*/  ISETP.GT.U32.AND P5, PT, R250, R196, PT ;  /* 0x000000c4fa00720c */ /* 0x000fe20003fa4070 */
[----:B------:R-:W-:Y:S01]  /*9ad0*/  IMAD.HI.U32 R3, R0, R9, RZ ;  /* 0x0000000900037227 */ /* 0x000fe200078e00ff */
[----:B------:R-:W-:-:S02]  /*9ae0*/  IABS R11, R4 ;  /* 0x00000004000b7213 */ /* 0x000fc40000000000 */
[----:B------:R-:W-:Y:S01]  /*9af0*/  ISETP.GT.U32.AND P3, PT, R250, R190, PT ;  /* 0x000000befa00720c */ /* 0x000fe20003f64070 */
        /* <DEDUP_REMOVED lines=9> */
[----:B------:R-:W-:-:S02]  /*9b90*/  LOP3.LUT R13, R2, 0x1ae, RZ, 0xfc, !PT ;  /* 0x000001ae020d7812 */ /* 0x000fc400078efcff */
[----:B------:R-:W-:Y:S01]  /*9ba0*/  ISETP.GE.AND P0, PT, R14, RZ, PT ;  /* 0x000000ff0e00720c */ /* 0x000fe20003f06270 */
[----:B------:R-:W-:Y:S01]  /*9bb0*/  IMAD.MOV R3, RZ, RZ, -R3 ;  /* 0x000000ffff037224 */ /* 0x000fe200078e0a03 */
[----:B------:R-:W-:Y:S01]  /*9bc0*/  LOP3.LUT R14, R2, 0x1b0, RZ, 0xfc, !PT ;  /* 0x000001b0020e7812 */ /* 0x000fe200078efcff */
[--C-:B------:R-:W-:Y:S01]  /*9bd0*/  @!P5 IMAD.IADD R196, R196, 0x1, -R250.reuse ;  /* 0x00000001c4c4d824 */ /* 0x100fe200078e0afa */
[C---:B------:R-:W-:Y:S01]  /*9be0*/  ISETP.GT.U32.AND P5, PT, R250.reuse, R194, PT ;  /* 0x000000c2fa00720c */ /* 0x040fe20003fa4070 */
[----:B------:R-:W-:Y:S01]  /*9bf0*/  IMAD R202, R250, R3, R11 ;  /* 0x00000003faca7224 */ /* 0x000fe200078e020b */
[----:B------:R-:W-:Y:S01]  /*9c00*/  IABS R11, R13 ;  /* 0x0000000d000b7213 */ /* 0x000fe20000000000 */
[--C-:B------:R-:W-:Y:S02]  /*9c10*/  @!P4 IMAD.IADD R198, R198, 0x1, -R250.reuse ;  /* 0x00000001c6c6c824 */ /* 0x100fe400078e0afa */
[----:B------:R-:W-:Y:S01]  /*9c20*/  @!P3 IMAD.IADD R190, R190, 0x1, -R250 ;  /* 0x00000001bebeb824 */ /* 0x000fe200078e0afa */
[----:B------:R-:W-:Y:S01]  /*9c30*/  ISETP.GT.U32.AND P4, PT, R250, R202, PT ;  /* 0x000000cafa00720c */ /* 0x000fe20003f84070 */
[----:B------:R-:W-:Y:S01]  /*9c40*/  IMAD.HI.U32 R3, R0, R9, RZ ;  /* 0x0000000900037227 */ /* 0x000fe200078e00ff */
[----:B------:R-:W-:-:S03]  /*9c50*/  ISETP.GE.AND P3, PT, R18, RZ, PT ;  /* 0x000000ff1200720c */ /* 0x000fc60003f66270 */
[----:B------:R-:W-:Y:S01]  /*9c60*/  @!P1 IMAD.MOV R190, RZ, RZ, -R190 ;  /* 0x000000ffffbe9224 */ /* 0x000fe200078e0abe */
[----:B------:R-:W-:Y:S01]  /*9c70*/  ISETP.GT.U32.AND P1, PT, R250, R196, PT ;  /* 0x000000c4fa00720c */ /* 0x000fe20003f24070 */
[----:B------:R-:W-:Y:S01]  /*9c80*/  @!P5 IMAD.IADD R194, R194, 0x1, -R250 ;  /* 0x00000001c2c2d824 */ /* 0x000fe200078e0afa */
[----:B------:R-:W-:Y:S01]  /*9c90*/  ISETP.GT.U32.AND P5, PT, R250, R200, PT ;  /* 0x000000c8fa00720c */ /* 0x000fe20003fa4070 */
[----:B------:R-:W-:Y:S02]  /*9ca0*/  IMAD.MOV R3, RZ, RZ, -R3 ;  /* 0x000000ffff037224 */ /* 0x000fe400078e0a03 */
[----:B------:R-:W-:Y:S01]  /*9cb0*/  @!P6 IMAD.MOV R192, RZ, RZ, -R192 ;  /* 0x000000ffffc0e224 */ /* 0x000fe200078e0ac0 */
[----:B------:R-:W-:Y:S01]  /*9cc0*/  ISETP.GE.AND P6, PT, R16, RZ, PT ;  /* 0x000000ff1000720c */ /* 0x000fe20003fc6270 */
[----:B------:R-:W-:Y:S01]  /*9cd0*/  @!P4 IMAD.IADD R202, R202, 0x1, -R250 ;  /* 0x00000001cacac824 */ /* 0x000fe200078e0afa */
[----:B------:R-:W-:Y:S01]  /*9ce0*/  LOP3.LUT R16, R2, 0x1ba, RZ, 0xfc, !PT ;  /* 0x000001ba02107812 */ /* 0x000fe200078efcff */
[----:B------:R-:W-:-:S02]  /*9cf0*/  IMAD R204, R250, R3, R9 ;  /* 0x00000003facc7224 */ /* 0x000fc400078e0209 */
[----:B------:R-:W-:Y:S01]  /*9d00*/  IMAD.HI.U32 R3, R0, R11, RZ ;  /* 0x0000000b00037227 */ /* 0x000fe200078e00ff */
[----:B------:R-:W-:-:S03]  /*9d10*/  ISETP.GT.U32.AND P4, PT, R250, R202, PT ;  /* 0x000000cafa00720c */ /* 0x000fc60003f84070 */
[----:B------:R-:W-:Y:S02]  /*9d20*/  IMAD.MOV R3, RZ, RZ, -R3 ;  /* 0x000000ffff037224 */ /* 0x000fe400078e0a03 */
[--C-:B------:R-:W-:Y:S01]  /*9d30*/  @!P1 IMAD.IADD R196, R196, 0x1, -R250.reuse ;  /* 0x00000001c4c49824 */ /* 0x100fe200078e0afa */
[----:B------:R-:W-:Y:S01]  /*9d40*/  ISETP.GE.AND P1, PT, R4, RZ, PT ;  /* 0x000000ff0400720c */ /* 0x000fe20003f26270 */
[----:B------:R-:W-:Y:S01]  /*9d50*/  @!P5 IMAD.IADD R200, R200, 0x1, -R250 ;  /* 0x00000001c8c8d824 */ /* 0x000fe200078e0afa */
[----:B------:R-:W-:Y:S01]  /*9d60*/  IABS R4, R14 ;  /* 0x0000000e00047213 */ /* 0x000fe20000000000 */
[C---:B------:R-:W-:Y:S02]  /*9d70*/  IMAD R206, R250.reuse, R3, R11 ;  /* 0x00000003face7224 */ /* 0x040fe400078e020b */
[----:B------:R-:W-:Y:S01]  /*9d80*/  @!P3 IMAD.MOV R196, RZ, RZ, -R196 ;  /* 0x000000ffffc4b224 */ /* 0x000fe200078e0ac4 */
[----:B------:R-:W-:Y:S01]  /*9d90*/  ISETP.GT.U32.AND P5, PT, R250, R200, PT ;  /* 0x000000c8fa00720c */ /* 0x000fe20003fa4070 */
[----:B------:R-:W-:Y:S01]  /*9da0*/  @!P4 IMAD.IADD R202, R202, 0x1, -R250 ;  /* 0x00000001cacac824 */ /* 0x000fe200078e0afa */
[C---:B------:R-:W-:Y:S01]  /*9db0*/  ISETP.GT.U32.AND P4, PT, R250.reuse, R206, PT ;  /* 0x000000cefa00720c */ /* 0x040fe20003f84070 */
[----:B------:R-:W-:Y:S01]  /*9dc0*/  IMAD.MOV.U32 R9, RZ, RZ, R4 ;  /* 0x000000ffff097224 */ /* 0x000fe200078e0004 */
[----:B------:R-:W-:Y:S01]  /*9dd0*/  ISETP.GT.U32.AND P3, PT, R250, R204, PT ;  /* 0x000000ccfa00720c */ /* 0x000fe20003f64070 */
[----:B------:R-:W-:Y:S01]  /*9de0*/  @!P2 IMAD.MOV R194, RZ, RZ, -R194 ;  /* 0x000000ffffc2a224 */ /* 0x000fe200078e0ac2 */
[----:B------:R-:W-:Y:S01]  /*9df0*/  ISETP.GE.AND P2, PT, R6, RZ, PT ;  /* 0x000000ff0600720c */ /* 0x000fe20003f46270 */
[----:B------:R-:W-:Y:S01]  /*9e00*/  IMAD.HI.U32 R4, R0, R9, RZ ;  /* 0x0000000900047227 */ /* 0x000fe200078e00ff */
[----:B------:R-:W-:-:S03]  /*9e10*/  LOP3.LUT R6, R2, 0x1b2, RZ, 0xfc, !PT ;  /* 0x000001b202067812 */ /* 0x000fc600078efcff */
        /* <DEDUP_REMOVED lines=8> */
[----:B------:R-:W-:Y:S01]  /*9ea0*/  ISETP.GT.U32.AND P6, PT, R250, R208, PT ;  /* 0x000000d0fa00720c */ /* 0x000fe20003fc4070 */
[----:B------:R-:W-:Y:S01]  /*9eb0*/  IMAD.HI.U32 R3, R0, R9, RZ ;  /* 0x0000000900037227 */ /* 0x000fe200078e00ff */
[----:B------:R-:W-:-:S02]  /*9ec0*/  ISETP.GT.U32.AND P4, PT, R250, R206, PT ;  /* 0x000000cefa00720c */ /* 0x000fc40003f84070 */
[----:B------:R-:W-:Y:S01]  /*9ed0*/  IABS R11, R4 ;  /* 0x00000004000b7213 */ /* 0x000fe20000000000 */
[----:B------:R-:W-:Y:S01]  /*9ee0*/  @!P3 IMAD.IADD R204, R204, 0x1, -R250 ;  /* 0x00000001ccccb824 */ /* 0x000fe200078e0afa */
[----:B------:R-:W-:Y:S01]  /*9ef0*/  LOP3.LUT R14, R2, 0x1b6, RZ, 0xfc, !PT ;  /* 0x000001b6020e7812 */ /* 0x000fe200078efcff */
[----:B------:R-:W-:Y:S02]  /*9f00*/  IMAD.MOV R210, RZ, RZ, -R3 ;  /* 0x000000ffffd27224 */ /* 0x000fe400078e0a03 */
[----:B------:R-:W-:Y:S01]  /*9f10*/  @!P0 IMAD.MOV R198, RZ, RZ, -R198 ;  /* 0x000000ffffc68224 */ /* 0x000fe200078e0ac6 */
[----:B------:R-:W-:Y:S01]  /*9f20*/  ISETP.GE.AND P0, PT, R13, RZ, PT ;  /* 0x000000ff0d00720c */ /* 0x000fe20003f06270 */
[----:B------:R-:W-:Y:S01]  /*9f30*/  IMAD.HI.U32 R3, R0, R11, RZ ;  /* 0x0000000b00037227 */ /* 0x000fe200078e00ff */
[C---:B------:R-:W-:Y:S02]  /*9f40*/  ISETP.GT.U32.AND P3, PT, R250.reuse, R204, PT ;  /* 0x000000ccfa00720c */ /* 0x040fe40003f64070 */
[----:B------:R-:W-:Y:S01]  /*9f50*/  IABS R13, R14 ;  /* 0x0000000e000d7213 */ /* 0x000fe20000000000 */
[----:B------:R-:W-:-:S02]  /*9f60*/  IMAD R210, R250, R210, R9 ;  /* 0x000000d2fad27224 */ /* 0x000fc400078e0209 */
[--C-:B------:R-:W-:Y:S02]  /*9f70*/  @!P6 IMAD.IADD R208, R208, 0x1, -R250.reuse ;  /* 0x00000001d0d0e824 */ /* 0x100fe400078e0afa */
[----:B------:R-:W-:Y:S02]  /*9f80*/  IMAD.MOV R3, RZ, RZ, -R3 ;  /* 0x000000ffff037224 */ /* 0x000fe400078e0a03 */
[--C-:B------:R-:W-:Y:S01]  /*9f90*/  @!P4 IMAD.IADD R206, R206, 0x1, -R250.reuse ;  /* 0x00000001cecec824 */ /* 0x100fe200078e0afa */
[C---:B------:R-:W-:Y:S01]  /*9fa0*/  ISETP.GT.U32.AND P4, PT, R250.reuse, R210, PT ;  /* 0x000000d2fa00720c */ /* 0x040fe20003f84070 */
[C---:B------:R-:W-:Y:S01]  /*9fb0*/  IMAD R212, R250.reuse, R3, R11 ;  /* 0x00000003fad47224 */ /* 0x040fe200078e020b */
[----:B------:R-:W-:Y:S01]  /*9fc0*/  ISETP.GT.U32.AND P6, PT, R250, R208, PT ;  /* 0x000000d0fa00720c */ /* 0x000fe20003fc4070 */
[----:B------:R-:W-:Y:S01]  /*9fd0*/  @!P3 IMAD.IADD R204, R204, 0x1, -R250 ;  /* 0x00000001ccccb824 */ /* 0x000fe200078e0afa */
[----:B------:R-:W-:Y:S01]  /*9fe0*/  ISETP.GE.AND P3, PT, R4, RZ, PT ;  /* 0x000000ff0400720c */ /* 0x000fe20003f66270 */
[----:B------:R-:W-:Y:S01]  /*9ff0*/  @!P0 IMAD.MOV R206, RZ, RZ, -R206 ;  /* 0x000000ffffce8224 */ /* 0x000fe200078e0ace */
[----:B------:R-:W-:Y:S01]  /*a000*/  ISETP.GT.U32.AND P0, PT, R250, R212, PT ;  /* 0x000000d4fa00720c */ /* 0x000fe20003f04070 */
[----:B------:R-:W-:Y:S01]  /*a010*/  IMAD.HI.U32 R4, R0, R13, RZ ;  /* 0x0000000d00047227 */ /* 0x000fe200078e00ff */
[----:B------:R-:W-:-:S02]  /*a020*/  LOP3.LUT R3, R2, 0x1b8, RZ, 0xfc, !PT ;  /* 0x000001b802037812 */ /* 0x000fc400078efcff */
[----:B------:R-:W-:Y:S01]  /*a030*/  IABS R11, R16 ;  /* 0x00000010000b7213 */ /* 0x000fe20000000000 */
[----:B------:R-:W-:Y:S01]  /*a040*/  IMAD.MOV R4, RZ, RZ, -R4 ;  /* 0x000000ffff047224 */ /* 0x000fe200078e0a04 */
[----:B------:R-:W-:Y:S01]  /*a050*/  IABS R9, R3 ;  /* 0x0000000300097213 */ /* 0x000fe20000000000 */
[--C-:B------:R-:W-:Y:S02]  /*a060*/  @!P4 IMAD.IADD R210, R210, 0x1, -R250.reuse ;  /* 0x00000001d2d2c824 */ /* 0x100fe400078e0afa */
[----:B------:R-:W-:Y:S02]  /*a070*/  IMAD R214, R250, R4, R13 ;  /* 0x00000004fad67224 */ /* 0x000fe400078e020d */
[----:B------:R-:W-:Y:S01]  /*a080*/  @!P6 IMAD.IADD R208, R208, 0x1, -R250 ;  /* 0x00000001d0d0e824 */ /* 0x000fe200078e0afa */
[----:B------:R-:W-:Y:S01]  /*a090*/  ISETP.GT.U32.AND P4, PT, R250, R210, PT ;  /* 0x000000d2fa00720c */ /* 0x000fe20003f84070 */
[----:B------:R-:W-:Y:S01]  /*a0a0*/  @!P1 IMAD.MOV R202, RZ, RZ, -R202 ;  /* 0x000000ffffca9224 */ /* 0x000fe200078e0aca */
[----:B------:R-:W-:Y:S01]  /*a0b0*/  ISETP.GE.AND P1, PT, R6, RZ, PT ;  /* 0x000000ff0600720c */ /* 0x000fe20003f26270 */
[----:B------:R-:W-:Y:S01]  /*a0c0*/  @!P0 IMAD.IADD R212, R212, 0x1, -R250 ;  /* 0x00000001d4d48824 */ /* 0x000fe200078e0afa */
[----:B------:R-:W-:Y:S01]  /*a0d0*/  ISETP.GE.AND P6, PT, R3, RZ, PT ;  /* 0x000000ff0300720c */ /* 0x000fe20003fc6270 */
        /* <DEDUP_REMOVED lines=9> */
[----:B------:R-:W-:Y:S01]  /*a170*/  @!P4 IMAD.IADD R210, R210, 0x1, -R250 ;  /* 0x00000001d2d2c824 */ /* 0x000fe200078e0afa */
[----:B------:R-:W-:Y:S01]  /*a180*/  ISETP.GE.AND P4, PT, R16, RZ, PT ;  /* 0x000000ff1000720c */ /* 0x000fe20003f86270 */
[----:B------:R-:W-:Y:S01]  /*a190*/  IMAD R218, R250, R4, R11 ;  /* 0x00000004fada7224 */ /* 0x000fe200078e020b */
[----:B------:R-:W-:Y:S01]  /*a1a0*/  LOP3.LUT R11, R2, 0x1c4, RZ, 0xfc, !PT ;  /* 0x000001c4020b7812 */ /* 0x000fe200078efcff */
[----:B------:R-:W-:Y:S01]  /*a1b0*/  @!P2 IMAD.MOV R204, RZ, RZ, -R204 ;  /* 0x000000ffffcca224 */ /* 0x000fe200078e0acc */
[----:B------:R-:W-:Y:S01]  /*a1c0*/  ISETP.GE.AND P2, PT, R14, RZ, PT ;  /* 0x000000ff0e00720c */ /* 0x000fe20003f46270 */
[----:B------:R-:W-:Y:S01]  /*a1d0*/  IMAD R216, R250, R216, R9 ;  /* 0x000000d8fad87224 */ /* 0x000fe200078e0209 */
[----:B------:R-:W-:Y:S01]  /*a1e0*/  LOP3.LUT R14, R2, 0x1bc, RZ, 0xfc, !PT ;  /* 0x000001bc020e7812 */ /* 0x000fe200078efcff */
[----:B------:R-:W-:Y:S01]  /*a1f0*/  @!P5 IMAD.IADD R214, R214, 0x1, -R250 ;  /* 0x00000001d6d6d824 */ /* 0x000fe200078e0afa */
[----:B------:R-:W-:Y:S01]  /*a200*/  LOP3.LUT R9, R2, 0x1c0, RZ, 0xfc, !PT ;  /* 0x000001c002097812 */ /* 0x000fe200078efcff */
[----:B------:R-:W-:Y:S01]  /*a210*/  @!P1 IMAD.MOV R210, RZ, RZ, -R210 ;  /* 0x000000ffffd29224 */ /* 0x000fe200078e0ad2 */
[----:B------:R-:W-:Y:S01]  /*a220*/  ISETP.GT.U32.AND P1, PT, R250, R218, PT ;  /* 0x000000dafa00720c */ /* 0x000fe20003f24070 */
[----:B------:R-:W-:Y:S01]  /*a230*/  @!P0 IMAD.IADD R212, R212, 0x1, -R250 ;  /* 0x00000001d4d48824 */ /* 0x000fe200078e0afa */
[----:B------:R-:W-:Y:S01]  /*a240*/  ISETP.GT.U32.AND P0, PT, R250, R216, PT ;  /* 0x000000d8fa00720c */ /* 0x000fe20003f04070 */
[----:B------:R-:W-:Y:S01]  /*a250*/  IMAD.HI.U32 R4, R0, R221, RZ ;  /* 0x000000dd00047227 */ /* 0x000fe200078e00ff */
[----:B------:R-:W-:-:S02]  /*a260*/  ISETP.GT.U32.AND P5, PT, R250, R214, PT ;  /* 0x000000d6fa00720c */ /* 0x000fc40003fa4070 */
[----:B------:R-:W-:Y:S01]  /*a270*/  IABS R13, R14 ;  /* 0x0000000e000d7213 */ /* 0x000fe20000000000 */
[----:B------:R-:W-:Y:S01]  /*a280*/  IMAD.MOV R4, RZ, RZ, -R4 ;  /* 0x000000ffff047224 */ /* 0x000fe200078e0a04 */
[----:B------:R-:W-:Y:S01]  /*a290*/  IABS R223, R9 ;  /* 0x0000000900df7213 */ /* 0x000fe20000000000 */
[----:B------:R-:W-:Y:S01]  /*a2a0*/  @!P3 IMAD.MOV R212, RZ, RZ, -R212 ;  /* 0x000000ffffd4b224 */ /* 0x000fe200078e0ad4 */
[----:B------:R-:W-:Y:S01]  /*a2b0*/  IABS R227, R11 ;  /* 0x0000000b00e37213 */ /* 0x000fe20000000000 */
[----:B------:R-:W-:Y:S01]  /*a2c0*/  IMAD.HI.U32 R3, R0, R13, RZ ;  /* 0x0000000d00037227 */ /* 0x000fe200078e00ff */
[----:B------:R-:W-:-:S03]  /*a2d0*/  ISETP.GE.AND P3, PT, R14, RZ, PT ;  /* 0x000000ff0e00720c */ /* 0x000fc60003f66270 */
[--C-:B------:R-:W-:Y:S02]  /*a2e0*/  @!P1 IMAD.IADD R218, R218, 0x1, -R250.reuse ;  /* 0x00000001dada9824 */ /* 0x100fe400078e0afa */
[----:B------:R-:W-:Y:S02]  /*a2f0*/  IMAD.MOV R3, RZ, RZ, -R3 ;  /* 0x000000ffff037224 */ /* 0x000fe400078e0a03 */
[C---:B------:R-:W-:Y:S01]  /*a300*/  IMAD R221, R250.reuse, R4, R221 ;  /* 0x00000004fadd7224 */ /* 0x040fe200078e02dd */
[----:B------:R-:W-:Y:S01]  /*a310*/  ISETP.GT.U32.AND P1, PT, R250, R218, PT ;  /* 0x000000dafa00720c */ /* 0x000fe20003f24070 */
[--C-:B------:R-:W-:Y:S02]  /*a320*/  @!P0 IMAD.IADD R216, R216, 0x1, -R250.reuse ;  /* 0x00000001d8d88824 */ /* 0x100fe400078e0afa */
[----:B------:R-:W-:Y:S02]  /*a330*/  @!P5 IMAD.IADD R214, R214, 0x1, -R250 ;  /* 0x00000001d6d6d824 */ /* 0x000fe400078e0afa */
[C---:B------:R-:W-:Y:S01]  /*a340*/  IMAD R220, R250.reuse, R3, R13 ;  /* 0x00000003fadc7224 */ /* 0x040fe200078e020d */
[----:B------:R-:W-:Y:S01]  /*a350*/  ISETP.GT.U32.AND P0, PT, R250, R216, PT ;  /* 0x000000d8fa00720c */ /* 0x000fe20003f04070 */
[----:B------:R-:W-:Y:S01]  /*a360*/  IMAD.HI.U32 R3, R0, R223, RZ ;  /* 0x000000df00037227 */ /* 0x000fe200078e00ff */
[----:B------:R-:W-:-:S02]  /*a370*/  LOP3.LUT R13, R2, 0x1c2, RZ, 0xfc, !PT ;  /* 0x000001c2020d7812 */ /* 0x000fc400078efcff */
[C---:B------:R-:W-:Y:S01]  /*a380*/  ISETP.GT.U32.AND P5, PT, R250.reuse, R220, PT ;  /* 0x000000dcfa00720c */ /* 0x040fe20003fa4070 */
[----:B------:R-:W-:Y:S01]  /*a390*/  @!P2 IMAD.MOV R214, RZ, RZ, -R214 ;  /* 0x000000ffffd6a224 */ /* 0x000fe200078e0ad6 */
[----:B------:R-:W-:Y:S01]  /*a3a0*/  ISETP.GT.U32.AND P2, PT, R250, R221, PT ;  /* 0x000000ddfa00720c */ /* 0x000fe20003f44070 */
[----:B------:R-:W-:Y:S01]  /*a3b0*/  IMAD.MOV R3, RZ, RZ, -R3 ;  /* 0x000000ffff037224 */ /* 0x000fe200078e0a03 */
[----:B------:R-:W-:Y:S01]  /*a3c0*/  IABS R225, R13 ;  /* 0x0000000d00e17213 */ /* 0x000fe20000000000 */
[--C-:B------:R-:W-:Y:S02]  /*a3d0*/  @!P1 IMAD.IADD R218, R218, 0x1, -R250.reuse ;  /* 0x00000001dada9824 */ /* 0x100fe400078e0afa */
[----:B------:R-:W-:Y:S02]  /*a3e0*/  IMAD R223, R250, R3, R223 ;  /* 0x00000003fadf7224 */ /* 0x000fe400078e02df */
[----:B------:R-:W-:Y:S01]  /*a3f0*/  @!P0 IMAD.IADD R216, R216, 0x1, -R250 ;  /* 0x00000001d8d88824 */ /* 0x000fe200078e0afa */
[----:B------:R-:W-:Y:S01]  /*a400*/  ISETP.GE.AND P0, PT, R6, RZ, PT ;  /* 0x000000ff0600720c */ /* 0x000fe20003f06270 */
[----:B------:R-:W-:Y:S01]  /*a410*/  IMAD.HI.U32 R3, R0, R225, RZ ;  /* 0x000000e100037227 */ /* 0x000fe200078e00ff */
[----:B------:R-:W-:-:S02]  /*a420*/  ISETP.GT.U32.AND P1, PT, R250, R223, PT ;  /* 0x000000dffa00720c */ /* 0x000fc40003f24070 */
[C---:B------:R-:W-:Y:S01]  /*a430*/  LOP3.LUT R6, R2.reuse, 0x1ca, RZ, 0xfc, !PT ;  /* 0x000001ca02067812 */ /* 0x040fe200078efcff */
[----:B------:R-:W-:Y:S01]  /*a440*/  @!P2 IMAD.IADD R221, R221, 0x1, -R250 ;  /* 0x00000001dddda824 */ /* 0x000fe200078e0afa */
[----:B------:R-:W-:Y:S01]  /*a450*/  ISETP.GE.AND P2, PT, R9, RZ, PT ;  /* 0x000000ff0900720c */ /* 0x000fe20003f46270 */
[----:B------:R-:W-:Y:S01]  /*a460*/  @!P6 IMAD.MOV R216, RZ, RZ, -R216 ;  /* 0x000000ffffd8e224 */ /* 0x000fe200078e0ad8 */
[----:B------:R-:W-:Y:S01]  /*a470*/  LOP3.LUT R9, R2, 0x1ce, RZ, 0xfc, !PT ;  /* 0x000001ce02097812 */ /* 0x000fe200078efcff */
[----:B------:R-:W-:Y:S01]  /*a480*/  IMAD.MOV R3, RZ, RZ, -R3 ;  /* 0x000000ffff037224 */ /* 0x000fe200078e0a03 */
[----:B------:R-:W-:Y:S01]  /*a490*/  ISETP.GT.U32.AND P6, PT, R250, R221, PT ;  /* 0x000000ddfa00720c */ /* 0x000fe20003fc4070 */
[----:B------:R-:W-:Y:S01]  /*a4a0*/  IMAD.HI.U32 R4, R0, R227, RZ ;  /* 0x000000e300047227 */ /* 0x000fe200078e00ff */
[----:B------:R-:W-:Y:S02]  /*a4b0*/  IABS R233, R6 ;  /* 0x0000000600e97213 */ /* 0x000fe40000000000 */
[----:B------:R-:W-:Y:S01]  /*a4c0*/  IABS R237, R9 ;  /* 0x0000000900ed7213 */ /* 0x000fe20000000000 */
[----:B------:R-:W-:-:S02]  /*a4d0*/  @!P1 IMAD.IADD R223, R223, 0x1, -R250 ;  /* 0x00000001dfdf9824 */ /* 0x000fc400078e0afa */
[----:B------:R-:W-:Y:S01]  /*a4e0*/  IMAD R225, R250, R3, R225 ;  /* 0x00000003fae17224 */ /* 0x000fe200078e02e1 */
[----:B------:R-:W-:Y:S01]  /*a4f0*/  LOP3.LUT R3, R2, 0x1c6, RZ, 0xfc, !PT ;  /* 0x000001c602037812 */ /* 0x000fe200078efcff */
[----:B------:R-:W-:Y:S01]  /*a500*/  @!P5 IMAD.IADD R220, R220, 0x1, -R250 ;  /* 0x00000001dcdcd824 */ /* 0x000fe200078e0afa */
[C---:B------:R-:W-:Y:S01]  /*a510*/  ISETP.GT.U32.AND P1, PT, R250.reuse, R223, PT ;  /* 0x000000dffa00720c */ /* 0x040fe20003f24070 */
[----:B------:R-:W-:Y:S01]  /*a520*/  IMAD.MOV R4, RZ, RZ, -R4 ;  /* 0x000000ffff047224 */ /* 0x000fe200078e0a04 */
[----:B------:R-:W-:Y:S01]  /*a530*/  IABS R229, R3 ;  /* 0x0000000300e57213 */ /* 0x000fe20000000000 */
[----:B------:R-:W-:Y:S01]  /*a540*/  @!P6 IMAD.IADD R221, R221, 0x1, -R250 ;  /* 0x00000001dddde824 */ /* 0x000fe200078e0afa */
[C---:B------:R-:W-:Y:S01]  /*a550*/  ISETP.GT.U32.AND P6, PT, R250.reuse, R225, PT ;  /* 0x000000e1fa00720c */ /* 0x040fe20003fc4070 */
[C---:B------:R-:W-:Y:S01]  /*a560*/  IMAD R227, R250.reuse, R4, R227 ;  /* 0x00000004fae37224 */ /* 0x040fe200078e02e3 */
[----:B------:R-:W-:Y:S01]  /*a570*/  ISETP.GT.U32.AND P5, PT, R250, R220, PT ;  /* 0x000000dcfa00720c */ /* 0x000fe20003fa4070 */
[----:B------:R-:W-:Y:S01]  /*a580*/  @!P0 IMAD.MOV R221, RZ, RZ, -R221 ;  /* 0x000000ffffdd8224 */ /* 0x000fe200078e0add */
[----:B------:R-:W-:Y:S01]  /*a590*/  LOP3.LUT R4, R2, 0x1c8, RZ, 0xfc, !PT ;  /* 0x000001c802047812 */ /* 0x000fe200078efcff */
[----:B------:R-:W-:Y:S01]  /*a5a0*/  @!P4 IMAD.MOV R218, RZ, RZ, -R218 ;  /* 0x000000ffffdac224 */ /* 0x000fe200078e0ada */
[----:B------:R-:W-:Y:S01]  /*a5b0*/  ISETP.GE.AND P4, PT, R13, RZ, PT ;  /* 0x000000ff0d00720c */ /* 0x000fe20003f86270 */
[----:B------:R-:W-:Y:S01]  /*a5c0*/  IMAD.HI.U32 R20, R0, R31, RZ ;  /* 0x0000001f00147227 */ /* 0x000fe200078e00ff */
[----:B------:R-:W-:-:S02]  /*a5d0*/  ISETP.GE.AND P0, PT, R4, RZ, PT ;  /* 0x000000ff0400720c */ /* 0x000fc40003f06270 */
[----:B------:R-:W-:Y:S01]  /*a5e0*/  IABS R231, R4 ;  /* 0x0000000400e77213 */ /* 0x000fe20000000000 */
[--C-:B------:R-:W-:Y:S01]  /*a5f0*/  @!P1 IMAD.IADD R223, R223, 0x1, -R250.reuse ;  /* 0x00000001dfdf9824 */ /* 0x100fe200078e0afa */
[----:B------:R-:W-:Y:S01]  /*a600*/  ISETP.GE.AND P1, PT, R6, RZ, PT ;  /* 0x000000ff0600720c */ /* 0x000fe20003f26270 */
[----:B------:R-:W-:Y:S02]  /*a610*/  @!P6 IMAD.IADD R225, R225, 0x1, -R250 ;  /* 0x00000001e1e1e824 */ /* 0x000fe400078e0afa */
[----:B------:R-:W-:Y:S01]  /*a620*/  @!P2 IMAD.MOV R223, RZ, RZ, -R223 ;  /* 0x000000ffffdfa224 */ /* 0x000fe200078e0adf */
[----:B------:R-:W-:Y:S01]  /*a630*/  ISETP.GT.U32.AND P2, PT, R250, R227, PT ;  /* 0x000000e3fa00720c */ /* 0x000fe20003f44070 */
[----:B------:R-:W-:Y:S01]  /*a640*/  IMAD.HI.U32 R4, R0, R229, RZ ;  /* 0x000000e500047227 */ /* 0x000fe200078e00ff */
[----:B------:R-:W-:-:S03]  /*a650*/  ISETP.GT.U32.AND P6, PT, R250, R225, PT ;  /* 0x000000e1fa00720c */ /* 0x000fc60003fc4070 */
[----:B------:R-:W-:Y:S01]  /*a660*/  @!P5 IMAD.IADD R220, R220, 0x1, -R250 ;  /* 0x00000001dcdcd824 */ /* 0x000fe200078e0afa */
[----:B------:R-:W-:Y:S01]  /*a670*/  ISETP.GE.AND P5, PT, R11, RZ, PT ;  /* 0x000000ff0b00720c */ /* 0x000fe20003fa6270 */
[----:B------:R-:W-:Y:S02]  /*a680*/  IMAD.MOV R4, RZ, RZ, -R4 ;  /* 0x000000ffff047224 */ /* 0x000fe400078e0a04 */
[----:B------:R-:W-:Y:S01]  /*a690*/  @!P3 IMAD.MOV R220, RZ, RZ, -R220 ;  /* 0x000000ffffdcb224 */ /* 0x000fe200078e0adc */
[----:B------:R-:W-:Y:S01]  /*a6a0*/  ISETP.GE.AND P3, PT, R3, RZ, PT ;  /* 0x000000ff0300720c */ /* 0x000fe20003f66270 */
[----:B------:R-:W-:Y:S01]  /*a6b0*/  IMAD R229, R250, R4, R229 ;  /* 0x00000004fae57224 */ /* 0x000fe200078e02e5 */
[----:B------:R-:W-:Y:S01]  /*a6c0*/  LOP3.LUT R3, R2, 0x1cc, RZ, 0xfc, !PT ;  /* 0x000001cc02037812 */ /* 0x000fe200078efcff */
[--C-:B------:R-:W-:Y:S02]  /*a6d0*/  @!P2 IMAD.IADD R227, R227, 0x1, -R250.reuse ;  /* 0x00000001e3e3a824 */ /* 0x100fe400078e0afa */
[----:B------:R-:W-:Y:S01]  /*a6e0*/  @!P6 IMAD.IADD R225, R225, 0x1, -R250 ;  /* 0x00000001e1e1e824 */ /* 0x000fe200078e0afa */
[----:B------:R-:W-:Y:S01]  /*a6f0*/  IABS R235, R3 ;  /* 0x0000000300eb7213 */ /* 0x000fe20000000000 */
[----:B------:R-:W-:Y:S01]  /*a700*/  IMAD.HI.U32 R4, R0, R231, RZ ;  /* 0x000000e700047227 */ /* 0x000fe200078e00ff */
[----:B------:R-:W-:-:S02]  /*a710*/  ISETP.GT.U32.AND P6, PT, R250, R229, PT ;  /* 0x000000e5fa00720c */ /* 0x000fc40003fc4070 */
[----:B------:R-:W-:Y:S01]  /*a720*/  ISETP.GT.U32.AND P2, PT, R250, R227, PT ;  /* 0x000000e3fa00720c */ /* 0x000fe20003f44070 */
[----:B------:R-:W-:Y:S02]  /*a730*/  IMAD.MOV R11, RZ, RZ, -R4 ;  /* 0x000000ffff0b7224 */ /* 0x000fe400078e0a04 */
[----:B------:R-:W-:-:S04]  /*a740*/  IMAD.HI.U32 R4, R0, R235, RZ ;  /* 0x000000eb00047227 */ /* 0x000fc800078e00ff */
[----:B------:R-:W-:Y:S02]  /*a750*/  IMAD.MOV R13, RZ, RZ, -R4 ;  /* 0x000000ffff0d7224 */ /* 0x000fe400078e0a04 */
[----:B------:R-:W-:Y:S01]  /*a760*/  IMAD R231, R250, R11, R231 ;  /* 0x0000000bfae77224 */ /* 0x000fe200078e02e7 */
[----:B------:R-:W-:Y:S01]  /*a770*/  LOP3.LUT R11, R2, 0x1d0, RZ, 0xfc, !PT ;  /* 0x000001d0020b7812 */ /* 0x000fe200078efcff */
[--C-:B------:R-:W-:Y:S02]  /*a780*/  @!P6 IMAD.IADD R229, R229, 0x1, -R250.reuse ;  /* 0x00000001e5e5e824 */ /* 0x100fe400078e0afa */
[C---:B------:R-:W-:Y:S01]  /*a790*/  IMAD R235, R250.reuse, R13, R235 ;  /* 0x0000000dfaeb7224 */ /* 0x040fe200078e02eb */
[----:B------:R-:W-:Y:S01]  /*a7a0*/  IABS R239, R11 ;  /* 0x0000000b00ef7213 */ /* 0x000fe20000000000 */
[----:B------:R-:W-:Y:S01]  /*a7b0*/  @!P2 IMAD.IADD R227, R227, 0x1, -R250 ;  /* 0x00000001e3e3a824 */ /* 0x000fe200078e0afa */
[----:B------:R-:W-:Y:S01]  /*a7c0*/  ISETP.GT.U32.AND P6, PT, R250, R229, PT ;  /* 0x000000e5fa00720c */ /* 0x000fe20003fc4070 */
[----:B------:R-:W-:Y:S01]  /*a7d0*/  IMAD.HI.U32 R6, R0, R233, RZ ;  /* 0x000000e900067227 */ /* 0x000fe200078e00ff */
[----:B------:R-:W-:-:S02]  /*a7e0*/  ISETP.GT.U32.AND P2, PT, R250, R231, PT ;  /* 0x000000e7fa00720c */ /* 0x000fc40003f44070 */
[----:B------:R-:W-:Y:S01]  /*a7f0*/  LOP3.LUT R13, R2, 0x1d2, RZ, 0xfc, !PT ;  /* 0x000001d2020d7812 */ /* 0x000fe200078efcff */
[----:B------:R-:W-:Y:S01]  /*a800*/  @!P5 IMAD.MOV R227, RZ, RZ, -R227 ;  /* 0x000000ffffe3d224 */ /* 0x000fe200078e0ae3 */
[----:B------:R-:W-:Y:S01]  /*a810*/  ISETP.GT.U32.AND P5, PT, R250, R235, PT ;  /* 0x000000ebfa00720c */ /* 0x000fe20003fa4070 */
[----:B------:R-:W-:Y:S01]  /*a820*/  IMAD.HI.U32 R4, R0, R237, RZ ;  /* 0x000000ed00047227 */ /* 0x000fe200078e00ff */
[----:B------:R-:W-:-:S03]  /*a830*/  IABS R241, R13 ;  /* 0x0000000d00f17213 */ /* 0x000fc60000000000 */
[----:B------:R-:W-:Y:S02]  /*a840*/  IMAD.MOV R6, RZ, RZ, -R6 ;  /* 0x000000ffff067224 */ /* 0x000fe400078e0a06 */
[----:B------:R-:W-:Y:S02]  /*a850*/  IMAD.MOV R4, RZ, RZ, -R4 ;  /* 0x000000ffff047224 */ /* 0x000fe400078e0a04 */
[----:B------:R-:W-:Y:S01]  /*a860*/  IMAD R233, R250, R6, R233 ;  /* 0x00000006fae97224 */ /* 0x000fe200078e02e9 */
[----:B------:R-:W-:Y:S01]  /*a870*/  LOP3.LUT R6, R2, 0x1d6, RZ, 0xfc, !PT ;  /* 0x000001d602067812 */ /* 0x000fe200078efcff */
[--C-:B------:R-:W-:Y:S01]  /*a880*/  @!P6 IMAD.IADD R229, R229, 0x1, -R250.reuse ;  /* 0x00000001e5e5e824 */ /* 0x100fe200078e0afa */
[----:B------:R-:W-:Y:S01]  /*a890*/  ISETP.GE.AND P6, PT, R3, RZ, PT ;  /* 0x000000ff0300720c */ /* 0x000fe20003fc6270 */
[----:B------:R-:W-:Y:S01]  /*a8a0*/  @!P5 IMAD.IADD R235, R235, 0x1, -R250 ;  /* 0x00000001ebebd824 */ /* 0x000fe200078e0afa */
[----:B------:R-:W-:Y:S01]  /*a8b0*/  IABS R245, R6 ;  /* 0x0000000600f57213 */ /* 0x000fe20000000000 */
[----:B------:R-:W-:-:S02]  /*a8c0*/  IMAD R237, R250, R4, R237 ;  /* 0x00000004faed7224 */ /* 0x000fc400078e02ed */
[----:B------:R-:W-:-:S04]  /*a8d0*/  IMAD.HI.U32 R4, R0, R239, RZ ;  /* 0x000000ef00047227 */ /* 0x000fc800078e00ff */
[----:B------:R-:W-:Y:S01]  /*a8e0*/  @!P4 IMAD.MOV R225, RZ, RZ, -R225 ;  /* 0x000000ffffe1c224 */ /* 0x000fe200078e0ae1 */
[C---:B------:R-:W-:Y:S01]  /*a8f0*/  ISETP.GT.U32.AND P4, PT, R250.reuse, R233, PT ;  /* 0x000000e9fa00720c */ /* 0x040fe20003f84070 */
[----:B------:R-:W-:Y:S01]  /*a900*/  @!P3 IMAD.MOV R229, RZ, RZ, -R229 ;  /* 0x000000ffffe5b224 */ /* 0x000fe200078e0ae5 */
[----:B------:R-:W-:Y:S01]  /*a910*/  ISETP.GT.U32.AND P3, PT, R250, R235, PT ;  /* 0x000000ebfa00720c */ /* 0x000fe20003f64070 */
[----:B------:R-:W-:Y:S02]  /*a920*/  IMAD.MOV R4, RZ, RZ, -R4 ;  /* 0x000000ffff047224 */ /* 0x000fe400078e0a04 */
[----:B------:R-:W-:-:S04]  /*a930*/  IMAD.HI.U32 R3, R0, R241, RZ ;  /* 0x000000f100037227 */ /* 0x000fc800078e00ff */
[--C-:B------:R-:W-:Y:S01]  /*a940*/  @!P2 IMAD.IADD R231, R231, 0x1, -R250.reuse ;  /* 0x00000001e7e7a824 */ /* 0x100fe200078e0afa */
[C---:B------:R-:W-:Y:S01]  /*a950*/  ISETP.GT.U32.AND P2, PT, R250.reuse, R237, PT ;  /* 0x000000edfa00720c */ /* 0x040fe20003f44070 */
[----:B------:R-:W-:Y:S01]  /*a960*/  IMAD R239, R250, R4, R239 ;  /* 0x00000004faef7224 */ /* 0x000fe200078e02ef */
[----:B------:R-:W-:Y:S01]  /*a970*/  LOP3.LUT R4, R2, 0x1d4, RZ, 0xfc, !PT ;  /* 0x000001d402047812 */ /* 0x000fe200078efcff */
[----:B------:R-:W-:Y:S02]  /*a980*/  IMAD.MOV R3, RZ, RZ, -R3 ;  /* 0x000000ffff037224 */ /* 0x000fe400078e0a03 */
[--C-:B------:R-:W-:Y:S01]  /*a990*/  @!P4 IMAD.IADD R233, R233, 0x1, -R250.reuse ;  /* 0x00000001e9e9c824 */ /* 0x100fe200078e0afa */
[----:B------:R-:W-:Y:S01]  /*a9a0*/  IABS R243, R4 ;  /* 0x0000000400f37213 */ /* 0x000fe20000000000 */
[C---:B------:R-:W-:Y:S01]  /*a9b0*/  IMAD R241, R250.reuse, R3, R241 ;  /* 0x00000003faf17224 */ /* 0x040fe200078e02f1 */
[C---:B------:R-:W-:Y:S01]  /*a9c0*/  ISETP.GT.U32.AND P4, PT, R250.reuse, R231, PT ;  /* 0x000000e7fa00720c */ /* 0x040fe20003f84070 */
[----:B------:R-:W-:Y:S01]  /*a9d0*/  @!P3 IMAD.IADD R235, R235, 0x1, -R250 ;  /* 0x00000001ebebb824 */ /* 0x000fe200078e0afa */
[----:B------:R-:W-:Y:S01]  /*a9e0*/  ISETP.GT.U32.AND P5, PT, R250, R233, PT ;  /* 0x000000e9fa00720c */ /* 0x000fe20003fa4070 */
[----:B------:R-:W-:Y:S01]  /*a9f0*/  IMAD.HI.U32 R3, R0, R243, RZ ;  /* 0x000000f300037227 */ /* 0x000fe200078e00ff */
[----:B------:R-:W-:-:S03]  /*aa00*/  ISETP.GT.U32.AND P3, PT, R250, R241, PT ;  /* 0x000000f1fa00720c */ /* 0x000fc60003f64070 */
[--C-:B------:R-:W-:Y:S02]  /*aa10*/  @!P2 IMAD.IADD R237, R237, 0x1, -R250.reuse ;  /* 0x00000001ededa824 */ /* 0x100fe400078e0afa */
[----:B------:R-:W-:Y:S02]  /*aa20*/  IMAD.MOV R3, RZ, RZ, -R3 ;  /* 0x000000ffff037224 */ /* 0x000fe400078e0a03 */
[----:B------:R-:W-:Y:S01]  /*aa30*/  @!P6 IMAD.MOV R235, RZ, RZ, -R235 ;  /* 0x000000ffffebe224 */ /* 0x000fe200078e0aeb */
[C---:B------:R-:W-:Y:S01]  /*aa40*/  ISETP.GT.U32.AND P2, PT, R250.reuse, R237, PT ;  /* 0x000000edfa00720c */ /* 0x040fe20003f44070 */
[----:B------:R-:W-:Y:S01]  /*aa50*/  IMAD R243, R250, R3, R243 ;  /* 0x00000003faf37224 */ /* 0x000fe200078e02f3 */
[----:B------:R-:W-:Y:S01]  /*aa60*/  LOP3.LUT R3, R2, 0x1da, RZ, 0xfc, !PT ;  /* 0x000001da02037812 */ /* 0x000fe200078efcff */
[--C-:B------:R-:W-:Y:S01]  /*aa70*/  @!P5 IMAD.IADD R233, R233, 0x1, -R250.reuse ;  /* 0x00000001e9e9d824 */ /* 0x100fe200078e0afa */
[----:B------:R-:W-:Y:S01]  /*aa80*/  ISETP.GE.AND P5, PT, R9, RZ, PT ;  /* 0x000000ff0900720c */ /* 0x000fe20003fa6270 */
[----:B------:R-:W-:Y:S01]  /*aa90*/  @!P3 IMAD.IADD R241, R241, 0x1, -R250 ;  /* 0x00000001f1f1b824 */ /* 0x000fe200078e0afa */
[----:B------:R-:W-:Y:S01]  /*aaa0*/  ISETP.GT.U32.AND P3, PT, R250, R243, PT ;  /* 0x000000f3fa00720c */ /* 0x000fe20003f64070 */
[----:B------:R-:W-:Y:S01]  /*aab0*/  IMAD.HI.U32 R9, R0, R245, RZ ;  /* 0x000000f500097227 */ /* 0x000fe200078e00ff */
[----:B------:R-:W-:-:S03]  /*aac0*/  IABS R249, R3 ;  /* 0x0000000300f97213 */ /* 0x000fc60000000000 */
[--C-:B------:R-:W-:Y:S01]  /*aad0*/  @!P4 IMAD.IADD R231, R231, 0x1, -R250.reuse ;  /* 0x00000001e7e7c824 */ /* 0x100fe200078e0afa */
[----:B------:R-:W-:Y:S01]  /*aae0*/  ISETP.GT.U32.AND P4, PT, R250, R239, PT ;  /* 0x000000effa00720c */ /* 0x000fe20003f84070 */
[--C-:B------:R-:W-:Y:S01]  /*aaf0*/  @!P2 IMAD.IADD R237, R237, 0x1, -R250.reuse ;  /* 0x00000001ededa824 */ /* 0x100fe200078e0afa */
[----:B------:R-:W-:Y:S01]  /*ab00*/  ISETP.GE.AND P2, PT, R11, RZ, PT ;  /* 0x000000ff0b00720c */ /* 0x000fe20003f46270 */
[----:B------:R-:W-:Y:S01]  /*ab10*/  IMAD.MOV R11, RZ, RZ, -R9 ;  /* 0x000000ffff0b7224 */ /* 0x000fe200078e0a09 */
[----:B------:R-:W-:Y:S01]  /*ab20*/  LOP3.LUT R9, R2, 0x1d8, RZ, 0xfc, !PT ;  /* 0x000001d802097812 */ /* 0x000fe200078efcff */
[----:B------:R-:W-:Y:S01]  /*ab30*/  @!P5 IMAD.MOV R237, RZ, RZ, -R237 ;  /* 0x000000ffffedd224 */ /* 0x000fe200078e0aed */
[----:B------:R-:W-:Y:S01]  /*ab40*/  ISETP.GE.AND P5, PT, R4, RZ, PT ;  /* 0x000000ff0400720c */ /* 0x000fe20003fa6270 */
[----:B------:R-:W-:Y:S01]  /*ab50*/  IMAD R245, R250, R11, R245 ;  /* 0x0000000bfaf57224 */ /* 0x000fe200078e02f5 */
[----:B------:R-:W-:Y:S01]  /*ab60*/  IABS R247, R9 ;  /* 0x0000000900f77213 */ /* 0x000fe20000000000 */
[----:B------:R-:W-:-:S02]  /*ab70*/  @!P3 IMAD.IADD R243, R243, 0x1, -R250 ;  /* 0x00000001f3f3b824 */ /* 0x000fc400078e0afa */
[----:B------:R-:W-:Y:S01]  /*ab80*/  IMAD.HI.U32 R4, R0, R249, RZ ;  /* 0x000000f900047227 */ /* 0x000fe200078e00ff */
[C---:B------:R-:W-:Y:S02]  /*ab90*/  ISETP.GT.U32.AND P6, PT, R250.reuse, R245, PT ;  /* 0x000000f5fa00720c */ /* 0x040fe40003fc4070 */
[C---:B------:R-:W-:Y:S01]  /*aba0*/  ISETP.GT.U32.AND P3, PT, R250.reuse, R243, PT ;  /* 0x000000f3fa00720c */ /* 0x040fe20003f64070 */
[----:B------:R-:W-:Y:S01]  /*abb0*/  @!P1 IMAD.MOV R233, RZ, RZ, -R233 ;  /* 0x000000ffffe99224 */ /* 0x000fe200078e0ae9 */
[C---:B------:R-:W-:Y:S01]  /*abc0*/  ISETP.GT.U32.AND P1, PT, R250.reuse, R241, PT ;  /* 0x000000f1fa00720c */ /* 0x040fe20003f24070 */
[----:B------:R-:W-:Y:S01]  /*abd0*/  @!P4 IMAD.IADD R239, R239, 0x1, -R250 ;  /* 0x00000001efefc824 */ /* 0x000fe200078e0afa */
[----:B------:R-:W-:Y:S01]  /*abe0*/  ISETP.GE.AND P4, PT, R13, RZ, PT ;  /* 0x000000ff0d00720c */ /* 0x000fe20003f86270 */
[----:B------:R-:W-:Y:S01]  /*abf0*/  IMAD.MOV R4, RZ, RZ, -R4 ;  /* 0x000000ffff047224 */ /* 0x000fe200078e0a04 */
[----:B------:R-:W-:Y:S01]  /*ac00*/  IABS R13, R252 ;  /* 0x000000fc000d7213 */ /* 0x000fe20000000000 */
[----:B------:R-:W-:Y:S01]  /*ac10*/  @!P0 IMAD.MOV R231, RZ, RZ, -R231 ;  /* 0x000000ffffe78224 */ /* 0x000fe200078e0ae7 */
[C---:B------:R-:W-:Y:S01]  /*ac20*/  ISETP.GT.U32.AND P0, PT, R250.reuse, R239, PT ;  /* 0x000000effa00720c */ /* 0x040fe20003f04070 */
[----:B------:R-:W-:-:S02]  /*ac30*/  IMAD R249, R250, R4, R249 ;  /* 0x00000004faf97224 */ /* 0x000fc400078e02f9 */
[----:B------:R-:W-:-:S04]  /*ac40*/  IMAD.HI.U32 R11, R0, R247, RZ ;  /* 0x000000f7000b7227 */ /* 0x000fc800078e00ff */
[--C-:B------:R-:W-:Y:S02]  /*ac50*/  @!P6 IMAD.IADD R245, R245, 0x1, -R250.reuse ;  /* 0x00000001f5f5e824 */ /* 0x100fe400078e0afa */
[--C-:B------:R-:W-:Y:S01]  /*ac60*/  @!P3 IMAD.IADD R243, R243, 0x1, -R250.reuse ;  /* 0x00000001f3f3b824 */ /* 0x100fe200078e0afa */
        /* <DEDUP_REMOVED lines=9> */
[----:B------:R-:W-:Y:S01]  /*ad00*/  @!P4 IMAD.MOV R241, RZ, RZ, -R241 ;  /* 0x000000fffff1c224 */ /* 0x000fe200078e0af1 */
[----:B------:R-:W-:Y:S01]  /*ad10*/  ISETP.GE.AND P4, PT, R3, RZ, PT ;  /* 0x000000ff0300720c */ /* 0x000fe20003f86270 */
[----:B------:R-:W-:Y:S01]  /*ad20*/  @!P2 IMAD.MOV R239, RZ, RZ, -R239 ;  /* 0x000000ffffefa224 */ /* 0x000fe200078e0aef */
[----:B------:R-:W-:Y:S01]  /*ad30*/  LOP3.LUT R3, R2, 0x1de, RZ, 0xfc, !PT ;  /* 0x000001de02037812 */ /* 0x000fe200078efcff */
[----:B------:R-:W-:Y:S01]  /*ad40*/  IMAD.HI.U32 R4, R0, R11, RZ ;  /* 0x0000000b00047227 */ /* 0x000fe200078e00ff */
[----:B------:R-:W-:-:S02]  /*ad50*/  ISETP.GT.U32.AND P2, PT, R250, R247, PT ;  /* 0x000000f7fa00720c */ /* 0x000fc40003f44070 */
[----:B------:R-:W-:Y:S01]  /*ad60*/  IABS R34, R3 ;  /* 0x0000000300227213 */ /* 0x000fe20000000000 */
[----:B------:R-:W-:Y:S01]  /*ad70*/  @!P3 IMAD.IADD R249, R249, 0x1, -R250 ;  /* 0x00000001f9f9b824 */ /* 0x000fe200078e0afa */
[----:B------:R-:W-:Y:S01]  /*ad80*/  ISETP.GE.AND P0, PT, R6, RZ, PT ;  /* 0x000000ff0600720c */ /* 0x000fe20003f06270 */
[----:B------:R-:W-:Y:S01]  /*ad90*/  IMAD.MOV R4, RZ, RZ, -R4 ;  /* 0x000000ffff047224 */ /* 0x000fe200078e0a04 */
[----:B------:R-:W-:Y:S01]  /*ada0*/  LOP3.LUT R6, R2, 0x1e0, RZ, 0xfc, !PT ;  /* 0x000001e002067812 */ /* 0x000fe200078efcff */
[----:B------:R-:W-:Y:S01]  /*adb0*/  @!P6 IMAD.IADD R245, R245, 0x1, -R250 ;  /* 0x00000001f5f5e824 */ /* 0x000fe200078e0afa */
[----:B------:R-:W-:Y:S01]  /*adc0*/  ISETP.GE.AND P6, PT, R9, RZ, PT ;  /* 0x000000ff0900720c */ /* 0x000fe20003fc6270 */
[----:B------:R-:W-:Y:S01]  /*add0*/  IMAD.HI.U32 R9, R0, R34, RZ ;  /* 0x0000002200097227 */ /* 0x000fe200078e00ff */
[C---:B------:R-:W-:Y:S02]  /*ade0*/  ISETP.GT.U32.AND P3, PT, R250.reuse, R249, PT ;  /* 0x000000f9fa00720c */ /* 0x040fe40003f64070 */
[----:B------:R-:W-:Y:S01]  /*adf0*/  IABS R18, R6 ;  /* 0x0000000600127213 */ /* 0x000fe20000000000 */
[----:B------:R-:W-:Y:S01]  /*ae00*/  IMAD R11, R250, R4, R11 ;  /* 0x00000004fa0b7224 */ /* 0x000fe200078e020b */
[----:B------:R-:W-:Y:S01]  /*ae10*/  LOP3.LUT R4, R2, 0x1e2, RZ, 0xfc, !PT ;  /* 0x000001e202047812 */ /* 0x000fe200078efcff */
[----:B------:R-:W-:-:S02]  /*ae20*/  IMAD.MOV R9, RZ, RZ, -R9 ;  /* 0x000000ffff097224 */ /* 0x000fc400078e0a09 */
[----:B------:R-:W-:Y:S01]  /*ae30*/  @!P5 IMAD.MOV R243, RZ, RZ, -R243 ;  /* 0x000000fffff3d224 */ /* 0x000fe200078e0af3 */
[C---:B------:R-:W-:Y:S01]  /*ae40*/  ISETP.GT.U32.AND P5, PT, R250.reuse, R11, PT ;  /* 0x0000000bfa00720c */ /* 0x040fe20003fa4070 */
[----:B------:R-:W-:Y:S01]  /*ae50*/  @!P2 IMAD.IADD R247, R247, 0x1, -R250 ;  /* 0x00000001f7f7a824 */ /* 0x000fe200078e0afa */
[----:B------:R-:W-:Y:S01]  /*ae60*/  IABS R28, R4 ;  /* 0x00000004001c7213 */ /* 0x000fe20000000000 */
[----:B------:R-:W-:Y:S01]  /*ae70*/  IMAD R34, R250, R9, R34 ;  /* 0x00000009fa227224 */ /* 0x000fe200078e0222 */
[----:B------:R-:W-:Y:S01]  /*ae80*/  LOP3.LUT R9, R2, 0x1e8, RZ, 0xfc, !PT ;  /* 0x000001e802097812 */ /* 0x000fe200078efcff */
[----:B------:R-:W-:Y:S01]  /*ae90*/  @!P3 IMAD.IADD R249, R249, 0x1, -R250 ;  /* 0x00000001f9f9b824 */ /* 0x000fe200078e0afa */
[C---:B------:R-:W-:Y:S01]  /*aea0*/  ISETP.GT.U32.AND P2, PT, R250.reuse, R247, PT ;  /* 0x000000f7fa00720c */ /* 0x040fe20003f44070 */
[----:B------:R-:W-:Y:S01]  /*aeb0*/  @!P0 IMAD.MOV R245, RZ, RZ, -R245 ;  /* 0x000000fffff58224 */ /* 0x000fe200078e0af5 */
[----:B------:R-:W-:Y:S01]  /*aec0*/  ISETP.GT.U32.AND P3, PT, R250, R34, PT ;  /* 0x00000022fa00720c */ /* 0x000fe20003f64070 */
[----:B------:R-:W-:Y:S01]  /*aed0*/  @!P4 IMAD.MOV R249, RZ, RZ, -R249 ;  /* 0x000000fffff9c224 */ /* 0x000fe200078e0af9 */
[----:B------:R-:W-:Y:S01]  /*aee0*/  ISETP.GE.AND P0, PT, R3, RZ, PT ;  /* 0x000000ff0300720c */ /* 0x000fe20003f06270 */
[----:B------:R-:W-:Y:S01]  /*aef0*/  IMAD.HI.U32 R3, R0, R18, RZ ;  /* 0x0000001200037227 */ /* 0x000fe200078e00ff */
[----:B------:R-:W-:-:S03]  /*af00*/  IABS R14, R9 ;  /* 0x00000009000e7213 */ /* 0x000fc60000000000 */
[--C-:B------:R-:W-:Y:S02]  /*af10*/  @!P5 IMAD.IADD R11, R11, 0x1, -R250.reuse ;  /* 0x000000010b0bd824 */ /* 0x100fe400078e0afa */
[----:B------:R-:W-:Y:S02]  /*af20*/  IMAD.MOV R3, RZ, RZ, -R3 ;  /* 0x000000ffff037224 */ /* 0x000fe400078e0a03 */
[--C-:B------:R-:W-:Y:S01]  /*af30*/  @!P2 IMAD.IADD R247, R247, 0x1, -R250.reuse ;  /* 0x00000001f7f7a824 */ /* 0x100fe200078e0afa */
[----:B------:R-:W-:Y:S01]  /*af40*/  ISETP.GT.U32.AND P5, PT, R250, R11, PT ;  /* 0x0000000bfa00720c */ /* 0x000fe20003fa4070 */
[----:B------:R-:W-:Y:S01]  /*af50*/  @!P3 IMAD.IADD R34, R34, 0x1, -R250 ;  /* 0x000000012222b824 */ /* 0x000fe200078e0afa */
[----:B------:R-:W-:Y:S01]  /*af60*/  ISETP.GE.AND P2, PT, R6, RZ, PT ;  /* 0x000000ff0600720c */ /* 0x000fe20003f46270 */
[----:B------:R-:W-:Y:S01]  /*af70*/  @!P1 IMAD.MOV R247, RZ, RZ, -R247 ;  /* 0x000000fffff79224 */ /* 0x000fe200078e0af7 */
[----:B------:R-:W-:Y:S01]  /*af80*/  ISETP.GE.AND P1, PT, R4, RZ, PT ;  /* 0x000000ff0400720c */ /* 0x000fe20003f26270 */
[----:B------:R-:W-:Y:S01]  /*af90*/  IMAD.HI.U32 R6, R0, R28, RZ ;  /* 0x0000001c00067227 */ /* 0x000fe200078e00ff */
[----:B------:R-:W-:-:S02]  /*afa0*/  LOP3.LUT R4, R2, 0x1e4, RZ, 0xfc, !PT ;  /* 0x000001e402047812 */ /* 0x000fc400078efcff */
[C---:B------:R-:W-:Y:S01]  /*afb0*/  ISETP.GT.U32.AND P3, PT, R250.reuse, R34, PT ;  /* 0x00000022fa00720c */ /* 0x040fe20003f64070 */
[----:B------:R-:W-:Y:S01]  /*afc0*/  IMAD R18, R250, R3, R18 ;  /* 0x00000003fa127224 */ /* 0x000fe200078e0212 */
[----:B------:R-:W-:Y:S01]  /*afd0*/  IABS R25, R4 ;  /* 0x0000000400197213 */ /* 0x000fe20000000000 */
[----:B------:R-:W-:Y:S01]  /*afe0*/  IMAD.MOV R6, RZ, RZ, -R6 ;  /* 0x000000ffff067224 */ /* 0x000fe200078e0a06 */
[----:B------:R-:W-:Y:S01]  /*aff0*/  LOP3.LUT R3, R2, 0x1e6, RZ, 0xfc, !PT ;  /* 0x000001e602037812 */ /* 0x000fe200078efcff */
[----:B------:R-:W-:Y:S01]  /*b000*/  @!P5 IMAD.IADD R11, R11, 0x1, -R250 ;  /* 0x000000010b0bd824 */ /* 0x000fe200078e0afa */
[----:B------:R-:W-:Y:S01]  /*b010*/  ISETP.GE.AND P5, PT, R4, RZ, PT ;  /* 0x000000ff0400720c */ /* 0x000fe20003fa6270 */
[C---:B------:R-:W-:Y:S01]  /*b020*/  IMAD R28, R250.reuse, R6, R28 ;  /* 0x00000006fa1c7224 */ /* 0x040fe200078e021c */
[----:B------:R-:W-:Y:S01]  /*b030*/  ISETP.GT.U32.AND P4, PT, R250, R18, PT ;  /* 0x00000012fa00720c */ /* 0x000fe20003f84070 */
[----:B------:R-:W-:Y:S01]  /*b040*/  IMAD.HI.U32 R4, R0, R25, RZ ;  /* 0x0000001900047227 */ /* 0x000fe200078e00ff */
[----:B------:R-:W-:-:S02]  /*b050*/  IABS R16, R3 ;  /* 0x0000000300107213 */ /* 0x000fc40000000000 */
[----:B------:R-:W-:Y:S01]  /*b060*/  IABS R6, R8 ;  /* 0x0000000800067213 */ /* 0x000fe20000000000 */
[----:B------:R-:W-:Y:S01]  /*b070*/  IMAD.MOV R4, RZ, RZ, -R4 ;  /* 0x000000ffff047224 */ /* 0x000fe200078e0a04 */
[----:B-1----:R-:W-:Y:S01]  /*b080*/  LOP3.LUT R8, R2, 0x1f6, RZ, 0xfc, !PT ;  /* 0x000001f602087812 */ /* 0x002fe200078efcff */
[----:B------:R-:W-:Y:S01]  /*b090*/  @!P3 IMAD.IADD R34, R34, 0x1, -R250 ;  /* 0x000000012222b824 */ /* 0x000fe200078e0afa */
[C---:B------:R-:W-:Y:S01]  /*b0a0*/  ISETP.GT.U32.AND P3, PT, R250.reuse, R28, PT ;  /* 0x0000001cfa00720c */ /* 0x040fe20003f64070 */
[----:B------:R-:W-:Y:S02]  /*b0b0*/  IMAD R25, R250, R4, R25 ;  /* 0x00000004fa197224 */ /* 0x000fe400078e0219 */
[----:B------:R-:W-:Y:S02]  /*b0c0*/  @!P0 IMAD.MOV R34, RZ, RZ, -R34 ;  /* 0x000000ffff228224 */ /* 0x000fe400078e0a22 */
[----:B------:R-:W-:Y:S01]  /*b0d0*/  @!P4 IMAD.IADD R18, R18, 0x1, -R250 ;  /* 0x000000011212c824 */ /* 0x000fe200078e0afa */
[----:B------:R-:W-:Y:S01]  /*b0e0*/  ISETP.GT.U32.AND P0, PT, R250, R25, PT ;  /* 0x00000019fa00720c */ /* 0x000fe20003f04070 */
[----:B------:R-:W-:Y:S01]  /*b0f0*/  @!P6 IMAD.MOV R11, RZ, RZ, -R11 ;  /* 0x000000ffff0be224 */ /* 0x000fe200078e0a0b */
[----:B------:R-:W-:Y:S01]  /*b100*/  ISETP.GE.AND P6, PT, R3, RZ, PT ;  /* 0x000000ff0300720c */ /* 0x000fe20003fc6270 */
[----:B------:R-:W-:Y:S01]  /*b110*/  IMAD.HI.U32 R3, R0, R16, RZ ;  /* 0x0000001000037227 */ /* 0x000fe200078e00ff */
[----:B------:R-:W-:-:S03]  /*b120*/  ISETP.GT.U32.AND P4, PT, R250, R18, PT ;  /* 0x00000012fa00720c */ /* 0x000fc60003f84070 */
[----:B------:R-:W-:Y:S02]  /*b130*/  @!P3 IMAD.IADD R28, R28, 0x1, -R250 ;  /* 0x000000011c1cb824 */ /* 0x000fe400078e0afa */
[----:B------:R-:W-:Y:S02]  /*b140*/  IMAD.MOV R3, RZ, RZ, -R3 ;  /* 0x000000ffff037224 */ /* 0x000fe400078e0a03 */
[----:B------:R-:W-:Y:S01]  /*b150*/  IMAD.HI.U32 R4, R0, R14, RZ ;  /* 0x0000000e00047227 */ /* 0x000fe200078e00ff */
[----:B------:R-:W-:-:S03]  /*b160*/  ISETP.GT.U32.AND P3, PT, R250, R28, PT ;  /* 0x0000001cfa00720c */ /* 0x000fc60003f64070 */
[--C-:B------:R-:W-:Y:S02]  /*b170*/  @!P0 IMAD.IADD R25, R25, 0x1, -R250.reuse ;  /* 0x0000000119198824 */ /* 0x100fe400078e0afa */
[----:B------:R-:W-:Y:S01]  /*b180*/  @!P4 IMAD.IADD R18, R18, 0x1, -R250 ;  /* 0x000000011212c824 */ /* 0x000fe200078e0afa */
[----:B------:R-:W-:Y:S01]  /*b190*/  ISETP.GE.AND P4, PT, R9, RZ, PT ;  /* 0x000000ff0900720c */ /* 0x000fe20003f86270 */
[C---:B------:R-:W-:Y:S01]  /*b1a0*/  IMAD R16, R250.reuse, R3, R16 ;  /* 0x00000003fa107224 */ /* 0x040fe200078e0210 */
[----:B------:R-:W-:Y:S01]  /*b1b0*/  ISETP.GT.U32.AND P0, PT, R250, R25, PT ;  /* 0x00000019fa00720c */ /* 0x000fe20003f04070 */
[----:B------:R-:W-:Y:S01]  /*b1c0*/  IMAD.MOV R4, RZ, RZ, -R4 ;  /* 0x000000ffff047224 */ /* 0x000fe200078e0a04 */
[----:B------:R-:W-:Y:S01]  /*b1d0*/  IABS R9, R161 ;  /* 0x000000a100097213 */ /* 0x000fe20000000000 */
[----:B------:R-:W-:Y:S02]  /*b1e0*/  @!P2 IMAD.MOV R18, RZ, RZ, -R18 ;  /* 0x000000ffff12a224 */ /* 0x000fe400078e0a12 */
[----:B------:R-:W-:Y:S01]  /*b1f0*/  @!P3 IMAD.IADD R28, R28, 0x1, -R250 ;  /* 0x000000011c1cb824 */ /* 0x000fe200078e0afa */
[----:B------:R-:W-:Y:S01]  /*b200*/  ISETP.GT.U32.AND P3, PT, R250, R16, PT ;  /* 0x00000010fa00720c */ /* 0x000fe20003f64070 */
[----:B------:R-:W-:-:S04]  /*b210*/  IMAD.HI.U32 R3, R0, R9, RZ ;  /* 0x0000000900037227 */ /* 0x000fc800078e00ff */
[C---:B------:R-:W-:Y:S02]  /*b220*/  IMAD R14, R250.reuse, R4, R14 ;  /* 0x00000004fa0e7224 */ /* 0x040fe400078e020e */
        /* <DEDUP_REMOVED lines=10> */
[--C-:B------:R-:W-:Y:S02]  /*b2d0*/  @!P0 IMAD.IADD R14, R14, 0x1, -R250.reuse ;  /* 0x000000010e0e8824 */ /* 0x100fe400078e0afa */
[C---:B------:R-:W-:Y:S02]  /*b2e0*/  IMAD R251, R250.reuse, R3, R251 ;  /* 0x00000003fafb7224 */ /* 0x040fe400078e02fb */
[----:B------:R-:W-:Y:S01]  /*b2f0*/  @!P3 IMAD.IADD R9, R9, 0x1, -R250 ;  /* 0x000000010909b824 */ /* 0x000fe200078e0afa */
[----:B------:R-:W-:Y:S01]  /*b300*/  ISETP.GT.U32.AND P0, PT, R250, R14, PT ;  /* 0x0000000efa00720c */ /* 0x000fe20003f04070 */
[----:B------:R-:W-:Y:S02]  /*b310*/  IMAD.MOV R4, RZ, RZ, -R4 ;  /* 0x000000ffff047224 */ /* 0x000fe400078e0a04 */
[----:B------:R-:W-:Y:S01]  /*b320*/  @!P2 IMAD.IADD R16, R16, 0x1, -R250 ;  /* 0x000000011010a824 */ /* 0x000fe200078e0afa */
[C---:B------:R-:W-:Y:S01]  /*b330*/  ISETP.GT.U32.AND P3, PT, R250.reuse, R9, PT ;  /* 0x00000009fa00720c */ /* 0x040fe20003f64070 */
[C---:B------:R-:W-:Y:S01]  /*b340*/  IMAD R6, R250.reuse, R4, R6 ;  /* 0x00000004fa067224 */ /* 0x040fe200078e0206 */
[----:B------:R-:W-:Y:S01]  /*b350*/  ISETP.GT.U32.AND P2, PT, R250, R251, PT ;  /* 0x000000fbfa00720c */ /* 0x000fe20003f44070 */
[----:B------:R-:W-:-:S04]  /*b360*/  IMAD.HI.U32 R4, R0, R13, RZ ;  /* 0x0000000d00047227 */ /* 0x000fc800078e00ff */
[----:B------:R-:W-:Y:S01]  /*b370*/  IMAD.MOV R3, RZ, RZ, -R20 ;  /* 0x000000ffff037224 */ /* 0x000fe200078e0a14 */
[----:B------:R-:W-:Y:S01]  /*b380*/  IABS R20, R7 ;  /* 0x0000000700147213 */ /* 0x000fe20000000000 */
[----:B------:R-:W-:Y:S02]  /*b390*/  IMAD.MOV R4, RZ, RZ, -R4 ;  /* 0x000000ffff047224 */ /* 0x000fe400078e0a04 */
[--C-:B------:R-:W-:Y:S01]  /*b3a0*/  @!P0 IMAD.IADD R14, R14, 0x1, -R250.reuse ;  /* 0x000000010e0e8824 */ /* 0x100fe200078e0afa */
[C---:B------:R-:W-:Y:S01]  /*b3b0*/  ISETP.GT.U32.AND P0, PT, R250.reuse, R6, PT ;  /* 0x00000006fa00720c */ /* 0x040fe20003f04070 */
[C---:B------:R-:W-:Y:S01]  /*b3c0*/  IMAD R31, R250.reuse, R3, R31 ;  /* 0x00000003fa1f7224 */ /* 0x040fe200078e021f */
[----:B------:R-:W-:Y:S01]  /*b3d0*/  IABS R3, R40 ;  /* 0x0000002800037213 */ /* 0x000fe20000000000 */
[C---:B------:R-:W-:Y:S01]  /*b3e0*/  IMAD R13, R250.reuse, R4, R13 ;  /* 0x00000004fa0d7224 */ /* 0x040fe200078e020d */
[----:B------:R-:W-:Y:S01]  /*b3f0*/  IABS R4, R8 ;  /* 0x0000000800047213 */ /* 0x000fe20000000000 */
[--C-:B------:R-:W-:Y:S01]  /*b400*/  @!P3 IMAD.IADD R9, R9, 0x1, -R250.reuse ;  /* 0x000000010909b824 */ /* 0x100fe200078e0afa */
[C---:B------:R-:W-:Y:S01]  /*b410*/  ISETP.GT.U32.AND P3, PT, R250.reuse, R31, PT ;  /* 0x0000001ffa00720c */ /* 0x040fe20003f64070 */
[----:B------:R-:W-:Y:S01]  /*b420*/  @!P2 IMAD.IADD R251, R251, 0x1, -R250 ;  /* 0x00000001fbfba824 */ /* 0x000fe200078e0afa */
[----:B------:R-:W-:Y:S01]  /*b430*/  ISETP.GT.U32.AND P2, PT, R250, R13, PT ;  /* 0x0000000dfa00720c */ /* 0x000fe20003f44070 */
[----:B---3--:R-:W-:-:S04]  /*b440*/  IMAD.HI.U32 R42, R0, R20, RZ ;  /* 0x00000014002a7227 */ /* 0x008fc800078e00ff */
[----:B------:R-:W-:Y:S02]  /*b450*/  IMAD.MOV R42, RZ, RZ, -R42 ;  /* 0x000000ffff2a7224 */ /* 0x000fe400078e0a2a */
[----:B------:R-:W-:Y:S01]  /*b460*/  @!P0 IMAD.IADD R6, R6, 0x1, -R250 ;  /* 0x0000000106068824 */ /* 0x000fe200078e0afa */
[----:B------:R-:W-:Y:S01]  /*b470*/  ISETP.GE.AND P0, PT, R161, RZ, PT ;  /* 0x000000ffa100720c */ /* 0x000fe20003f06270 */
[----:B------:R-:W-:Y:S01]  /*b480*/  IMAD R20, R250, R42, R20 ;  /* 0x0000002afa147224 */ /* 0x000fe200078e0214 */
[----:B------:R-:W-:Y:S01]  /*b490*/  LOP3.LUT R161, R2, 0x1fc, RZ, 0xfc, !PT ;  /* 0x000001fc02a17812 */ /* 0x000fe200078efcff */
[--C-:B------:R-:W-:Y:S02]  /*b4a0*/  @!P3 IMAD.IADD R31, R31, 0x1, -R250.reuse ;  /* 0x000000011f1fb824 */ /* 0x100fe400078e0afa */
[----:B------:R-:W-:Y:S01]  /*b4b0*/  @!P2 IMAD.IADD R13, R13, 0x1, -R250 ;  /* 0x000000010d0da824 */ /* 0x000fe200078e0afa */
[----:B------:R-:W-:Y:S01]  /*b4c0*/  ISETP.GT.U32.AND P3, PT, R250, R20, PT ;  /* 0x00000014fa00720c */ /* 0x000fe20003f64070 */
[----:B------:R1:W-:Y:S01]  /*b4d0*/  STL [R1+0x2c], R161 ;  /* 0x00002ca101007387 */ /* 0x0003e20000100800 */
[----:B------:R-:W-:-:S03]  /*b4e0*/  IMAD.HI.U32 R2, R0, R4, RZ ;  /* 0x0000000400027227 */ /* 0x000fc600078e00ff */
[----:B------:R-:W2:Y:S01]  /*b4f0*/  LDL.LU R250, [R1+0x30] ;  /* 0x0000300001fa7983 */ /* 0x000ea20000300800 */
[----:B------:R-:W-:Y:S02]  /*b500*/  IMAD.MOV R2, RZ, RZ, -R2 ;  /* 0x000000ffff027224 */ /* 0x000fe400078e0a02 */
[----:B------:R-:W-:Y:S02]  /*b510*/  @!P1 IMAD.MOV R28, RZ, RZ, -R28 ;  /* 0x000000ffff1c9224 */ /* 0x000fe400078e0a1c */
[----:B------:R-:W-:Y:S02]  /*b520*/  @!P5 IMAD.MOV R25, RZ, RZ, -R25 ;  /* 0x000000ffff19d224 */ /* 0x000fe400078e0a19 */
[----:B------:R-:W-:-:S04]  /*b530*/  IMAD.HI.U32 R42, R0, R222, RZ ;  /* 0x000000de002a7227 */ /* 0x000fc800078e00ff */
[----:B------:R-:W-:Y:S02]  /*b540*/  IMAD.MOV R42, RZ, RZ, -R42 ;  /* 0x000000ffff2a7224 */ /* 0x000fe400078e0a2a */
[----:B------:R-:W-:Y:S02]  /*b550*/  @!P6 IMAD.MOV R16, RZ, RZ, -R16 ;  /* 0x000000ffff10e224 */ /* 0x000fe400078e0a10 */
[----:B------:R-:W-:Y:S02]  /*b560*/  @!P4 IMAD.MOV R14, RZ, RZ, -R14 ;  /* 0x000000ffff0ec224 */ /* 0x000fe400078e0a0e */
[----:B------:R-:W-:Y:S01]  /*b570*/  @!P0 IMAD.MOV R9, RZ, RZ, -R9 ;  /* 0x000000ffff098224 */ /* 0x000fe200078e0a09 */
[----:B--2---:R-:W-:Y:S02]  /*b580*/  ISETP.GE.AND P2, PT, R250, RZ, PT ;  /* 0x000000fffa00720c */ /* 0x004fe40003f46270 */
[----:B------:R-:W-:-:S04]  /*b590*/  IABS R250, c[0x0][0x17c] ;  /* 0x00005f0000fa7a13 */ /* 0x000fc80000000000 */
[C---:B------:R-:W-:Y:S01]  /*b5a0*/  ISETP.GT.U32.AND P1, PT, R250.reuse, R251, PT ;  /* 0x000000fbfa00720c */ /* 0x040fe20003f24070 */
[----:B------:R-:W-:Y:S02]  /*b5b0*/  IMAD R4, R250, R2, R4 ;  /* 0x00000002fa047224 */ /* 0x000fe400078e0204 */
[----:B------:R-:W-:Y:S01]  /*b5c0*/  @!P3 IMAD.IADD R20, R20, 0x1, -R250 ;  /* 0x000000011414b824 */ /* 0x000fe200078e0afa */
[----:B------:R-:W-:Y:S01]  /*b5d0*/  ISETP.GT.U32.AND P3, PT, R250, R6, PT ;  /* 0x00000006fa00720c */ /* 0x000fe20003f64070 */
[----:B------:R-:W-:Y:S01]  /*b5e0*/  IMAD.HI.U32 R2, R0, R3, RZ ;  /* 0x0000000300027227 */ /* 0x000fe200078e00ff */
[----:B------:R-:W-:-:S03]  /*b5f0*/  ISETP.GT.U32.AND P5, PT, R250, R31, PT ;  /* 0x0000001ffa00720c */ /* 0x000fc60003fa4070 */
[----:B------:R-:W-:-:S04]  /*b600*/  IMAD.MOV R2, RZ, RZ, -R2 ;  /* 0x000000ffff027224 */ /* 0x000fc800078e0a02 */
[C---:B------:R-:W-:Y:S02]  /*b610*/  IMAD R3, R250.reuse, R2, R3 ;  /* 0x00000002fa037224 */ /* 0x040fe400078e0203 */
[C---:B------:R-:W-:Y:S01]  /*b620*/  IMAD R2, R250.reuse, R42, R222 ;  /* 0x0000002afa027224 */ /* 0x040fe200078e02de */
[C---:B------:R-:W-:Y:S01]  /*b630*/  ISETP.GT.U32.AND P4, PT, R250.reuse, R13, PT ;  /* 0x0000000dfa00720c */ /* 0x040fe20003f84070 */
[----:B------:R-:W2:Y:S01]  /*b640*/  LDL.LU R222, [R1+0x1a4c] ;  /* 0x001a4c0001de7983 */ /* 0x000ea20000300800 */
[--C-:B------:R-:W-:Y:S01]  /*b650*/  @!P1 IMAD.IADD R251, R251, 0x1, -R250.reuse ;  /* 0x00000001fbfb9824 */ /* 0x100fe200078e0afa */
[----:B------:R-:W-:Y:S01]  /*b660*/  ISETP.GT.U32.AND P6, PT, R250, R20, PT ;  /* 0x00000014fa00720c */ /* 0x000fe20003fc4070 */
[--C-:B------:R-:W-:Y:S01]  /*b670*/  @!P3 IMAD.IADD R6, R6, 0x1, -R250.reuse ;  /* 0x000000010606b824 */ /* 0x100fe200078e0afa */
[----:B------:R-:W3:Y:S01]  /*b680*/  LDL.LU R42, [R1+0x1a48] ;  /* 0x001a4800012a7983 */ /* 0x000ee20000300800 */
[C---:B------:R-:W-:Y:S01]  /*b690*/  ISETP.GT.U32.AND P0, PT, R250.reuse, R4, PT ;  /* 0x00000004fa00720c */ /* 0x040fe20003f04070 */
[----:B------:R-:W-:Y:S01]  /*b6a0*/  @!P5 IMAD.IADD R31, R31, 0x1, -R250 ;  /* 0x000000011f1fd824 */ /* 0x000fe200078e0afa */
[----:B------:R-:W-:-:S02]  /*b6b0*/  ISETP.GT.U32.AND P1, PT, R250, R3, PT ;  /* 0x00000003fa00720c */ /* 0x000fc40003f24070 */
[----:B------:R-:W-:Y:S02]  /*b6c0*/  ISETP.GT.U32.AND P3, PT, R250, R2, PT ;  /* 0x00000002fa00720c */ /* 0x000fe40003f64070 */
[----:B------:R-:W4:Y:S01]  /*b6d0*/  LDL.LU R250, [R1+0x40] ;  /* 0x0000400001fa7983 */ /* 0x000f220000300800 */
[----:B-1----:R-:W-:-:S05]  /*b6e0*/  IABS R161, R161 ;  /* 0x000000a100a17213 */ /* 0x002fca0000000000 */
[----:B------:R-:W-:-:S04]  /*b6f0*/  IMAD.HI.U32 R0, R0, R161, RZ ;  /* 0x000000a100007227 */ /* 0x000fc800078e00ff */
[----:B------:R-:W-:Y:S02]  /*b700*/  IMAD.MOV R0, RZ, RZ, -R0 ;  /* 0x000000ffff007224 */ /* 0x000fe400078e0a00 */
[----:B------:R-:W-:Y:S01]  /*b710*/  @!P2 IMAD.MOV R251, RZ, RZ, -R251 ;  /* 0x000000fffffba224 */ /* 0x000fe200078e0afb */
[----:B----4-:R-:W-:Y:S02]  /*b720*/  ISETP.GE.AND P5, PT, R250, RZ, PT ;  /* 0x000000fffa00720c */ /* 0x010fe40003fa6270 */
[----:B------:R-:W-:-:S05]  /*b730*/  IABS R250, c[0x0][0x17c] ;  /* 0x00005f0000fa7a13 */ /* 0x000fca0000000000 */
[----:B------:R-:W-:Y:S02]  /*b740*/  IMAD R0, R250, R0, R161 ;  /* 0x00000000fa007224 */ /* 0x000fe400078e02a1 */
[--C-:B------:R-:W-:Y:S01]  /*b750*/  @!P0 IMAD.IADD R4, R4, 0x1, -R250.reuse ;  /* 0x0000000104048824 */ /* 0x100fe200078e0afa */
[----:B------:R-:W4:Y:S02]  /*b760*/  LDL.LU R161, [R1+0x1a44] ;  /* 0x001a440001a17983 */ /* 0x000f240000300800 */
[C---:B------:R-:W-:Y:S01]  /*b770*/  ISETP.GT.U32.AND P0, PT, R250.reuse, R0, PT ;  /* 0x00000000fa00720c */ /* 0x040fe20003f04070 */
[--C-:B------:R-:W-:Y:S01]  /*b780*/  @!P4 IMAD.IADD R13, R13, 0x1, -R250.reuse ;  /* 0x000000010d0dc824 */ /* 0x100fe200078e0afa */
[----:B------:R-:W-:Y:S02]  /*b790*/  ISETP.GE.AND P4, PT, R29, RZ, PT ;  /* 0x000000ff1d00720c */ /* 0x000fe40003f86270 */
[----:B------:R-:W-:Y:S01]  /*b7a0*/  ISETP.GT.U32.AND P2, PT, R250, R4, PT ;  /* 0x00000004fa00720c */ /* 0x000fe20003f44070 */
[----:B------:R-:W-:-:S02]  /*b7b0*/  @!P1 IMAD.IADD R3, R3, 0x1, -R250 ;  /* 0x0000000103039824 */ /* 0x000fc400078e0afa */
[----:B------:R-:W-:Y:S01]  /*b7c0*/  @!P3 IMAD.IADD R2, R2, 0x1, -R250 ;  /* 0x000000010202b824 */ /* 0x000fe200078e0afa */
[----:B------:R-:W-:Y:S01]  /*b7d0*/  ISETP.GE.AND P3, PT, R8, RZ, PT ;  /* 0x000000ff0800720c */ /* 0x000fe20003f66270 */
[----:B------:R-:W-:Y:S01]  /*b7e0*/  @!P5 IMAD.MOV R6, RZ, RZ, -R6 ;  /* 0x000000ffff06d224 */ /* 0x000fe200078e0a06 */
[----:B------:R-:W5:Y:S03]  /*b7f0*/  LDL.LU R8, [R1+0x14] ;  /* 0x0000140001087983 */ /* 0x000f660000300800 */
[--C-:B------:R-:W-:Y:S01]  /*b800*/  @!P0 IMAD.IADD R0, R0, 0x1, -R250.reuse ;  /* 0x0000000100008824 */ /* 0x100fe200078e0afa */
[C---:B------:R-:W-:Y:S01]  /*b810*/  ISETP.GT.U32.AND P0, PT, R250.reuse, R3, PT ;  /* 0x00000003fa00720c */ /* 0x040fe20003f04070 */
[----:B------:R-:W-:Y:S01]  /*b820*/  @!P4 IMAD.MOV R31, RZ, RZ, -R31 ;  /* 0x000000ffff1fc224 */ /* 0x000fe200078e0a1f */
[----:B------:R-:W-:Y:S01]  /*b830*/  ISETP.GT.U32.AND P5, PT, R250, R2, PT ;  /* 0x00000002fa00720c */ /* 0x000fe20003fa4070 */
[--C-:B------:R-:W-:Y:S01]  /*b840*/  @!P6 IMAD.IADD R20, R20, 0x1, -R250.reuse ;  /* 0x000000011414e824 */ /* 0x100fe200078e0afa */
[----:B------:R-:W-:Y:S01]  /*b850*/  ISETP.GT.U32.AND P4, PT, R250, R0, PT ;  /* 0x00000000fa00720c */ /* 0x000fe20003f84070 */
[----:B------:R-:W-:-:S02]  /*b860*/  @!P2 IMAD.IADD R4, R4, 0x1, -R250 ;  /* 0x000000010404a824 */ /* 0x000fc400078e0afa */
[----:B------:R-:W2:Y:S02]  /*b870*/  LDL.LU R250, [R1+0x38] ;  /* 0x0000380001fa7983 */ /* 0x000ea40000300800 */
[----:B------:R-:W-:Y:S01]  /*b880*/  @!P3 IMAD.MOV R4, RZ, RZ, -R4 ;  /* 0x000000ffff04b224 */ /* 0x000fe200078e0a04 */
[----:B------:R-:W-:Y:S02]  /*b890*/  ISETP.GE.AND P6, PT, R252, RZ, PT ;  /* 0x000000fffc00720c */ /* 0x000fe40003fc6270 */
[----:B------:R-:W-:Y:S01]  /*b8a0*/  ISETP.GE.AND P1, PT, R7, RZ, PT ;  /* 0x000000ff0700720c */ /* 0x000fe20003f26270 */
[----:B------:R-:W-:-:S05]  /*b8b0*/  IMAD.MOV.U32 R7, RZ, RZ, c[0x0][0x180] ;  /* 0x00006000ff077624 */ /* 0x000fca00078e00ff */
[C---:B------:R-:W-:Y:S02]  /*b8c0*/  IADD3 R29, R7.reuse, -0x1, RZ ;  /* 0xffffffff071d7810 */ /* 0x040fe40007ffe0ff */
[----:B------:R-:W-:-:S03]  /*b8d0*/  IADD3 R7, R7, -0x5, RZ ;  /* 0xfffffffb07077810 */ /* 0x000fc60007ffe0ff */
[----:B------:R-:W-:Y:S01]  /*b8e0*/  @!P6 IMAD.MOV R13, RZ, RZ, -R13 ;  /* 0x000000ffff0de224 */ /* 0x000fe200078e0a0d */
[----:B------:R-:W-:Y:S01]  /*b8f0*/  ISETP.GE.U32.AND P6, PT, R29, 0x7fffff80, PT ;  /* 0x7fffff801d00780c */ /* 0x000fe20003fc6070 */
[----:B------:R-:W-:Y:S01]  /*b900*/  @!P1 IMAD.MOV R20, RZ, RZ, -R20 ;  /* 0x000000ffff149224 */ /* 0x000fe200078e0a14 */
[----:B------:R-:W3:Y:S01]  /*b910*/  LDL.LU R29, [R1+0x10] ;  /* 0x00001000011d7983 */ /* 0x000ee20000300800 */
[----:B------:R-:W-:Y:S02]  /*b920*/  ISETP.GE.U32.AND P2, PT, R7, 0x7fffff7c, PT ;  /* 0x7fffff7c0700780c */ /* 0x000fe40003f46070 */
[----:B------:R-:W-:Y:S01]  /*b930*/  ISETP.GE.AND P1, PT, R40, RZ, PT ;  /* 0x000000ff2800720c */ /* 0x000fe20003f26270 */
[----:B------:R-:W3:Y:S04]  /*b940*/  LDL.LU R252, [R1+0xc] ;  /* 0x00000c0001fc7983 */ /* 0x000ee80000300800 */
[----:B------:R-:W3:Y:S04]  /*b950*/  LDL.LU R7, [R1+0x8] ;  /* 0x0000080001077983 */ /* 0x000ee80000300800 */
[----:B------:R-:W3:Y:S01]  /*b960*/  LDL.LU R40, [R1+0x1a40] ;  /* 0x001a400001287983 */ /* 0x000ee20000300800 */
[----:B--2---:R-:W-:-:S02]  /*b970*/  ISETP.GE.AND P3, PT, R250, RZ, PT ;  /* 0x000000fffa00720c */ /* 0x004fc40003f66270 */
[----:B------:R-:W-:-:S05]  /*b980*/  IABS R250, c[0x0][0x17c] ;  /* 0x00005f0000fa7a13 */ /* 0x000fca0000000000 */
[----:B------:R-:W-:Y:S02]  /*b990*/  @!P0 IMAD.IADD R3, R3, 0x1, -R250 ;  /* 0x0000000103038824 */ /* 0x000fe400078e0afa */
[----:B------:R-:W-:-:S05]  /*b9a0*/  IMAD.MOV.U32 R250, RZ, RZ, c[0x0][0x180] ;  /* 0x00006000fffa7624 */ /* 0x000fca00078e00ff */
[----:B------:R-:W-:-:S04]  /*b9b0*/  IADD3 R250, R250, -0x9, RZ ;  /* 0xfffffff7fafa7810 */ /* 0x000fc80007ffe0ff */
[----:B------:R-:W-:Y:S02]  /*b9c0*/  ISETP.GE.U32.AND P0, PT, R250, 0x7fffff78, PT ;  /* 0x7fffff78fa00780c */ /* 0x000fe40003f06070 */
[----:B------:R-:W-:-:S05]  /*b9d0*/  IABS R250, c[0x0][0x17c] ;  /* 0x00005f0000fa7a13 */ /* 0x000fca0000000000 */
[----:B------:R-:W-:Y:S02]  /*b9e0*/  @!P5 IMAD.IADD R2, R2, 0x1, -R250 ;  /* 0x000000010202d824 */ /* 0x000fe400078e0afa */
[----:B------:R-:W2:Y:S01]  /*b9f0*/  LDL.LU R250, [R1+0x2c] ;  /* 0x00002c0001fa7983 */ /* 0x000ea20000300800 */
[----:B------:R-:W-:Y:S01]  /*ba00*/  @!P1 IMAD.MOV R3, RZ, RZ, -R3 ;  /* 0x000000ffff039224 */ /* 0x000fe200078e0a03 */
[----:B--2---:R-:W-:Y:S02]  /*ba10*/  ISETP.GE.AND P5, PT, R250, RZ, PT ;  /* 0x000000fffa00720c */ /* 0x004fe40003fa6270 */
[----:B------:R-:W-:-:S05]  /*ba20*/  IABS R250, c[0x0][0x17c] ;  /* 0x00005f0000fa7a13 */ /* 0x000fca0000000000 */
[----:B------:R-:W-:Y:S02]  /*ba30*/  @!P4 IMAD.IADD R0, R0, 0x1, -R250 ;  /* 0x000000010000c824 */ /* 0x000fe400078e0afa */
[----:B------:R-:W-:-:S05]  /*ba40*/  IMAD.MOV.U32 R250, RZ, RZ, c[0x0][0x180] ;  /* 0x00006000fffa7624 */ /* 0x000fca00078e00ff */
[----:B------:R-:W-:-:S04]  /*ba50*/  IADD3 R250, R250, -0xd, RZ ;  /* 0xfffffff3fafa7810 */ /* 0x000fc80007ffe0ff */
[----:B------:R-:W-:Y:S01]  /*ba60*/  ISETP.GE.U32.AND P1, PT, R250, 0x7fffff74, PT ;  /* 0x7fffff74fa00780c */ /* 0x000fe20003f26070 */
[----:B------:R-:W-:-:S05]  /*ba70*/  IMAD.MOV.U32 R250, RZ, RZ, c[0x0][0x180] ;  /* 0x00006000fffa7624 */ /* 0x000fca00078e00ff */
[----:B------:R-:W-:-:S04]  /*ba80*/  IADD3 R250, R250, -0x11, RZ ;  /* 0xffffffeffafa7810 */ /* 0x000fc80007ffe0ff */
[----:B------:R-:W-:Y:S02]  /*ba90*/  ISETP.GE.U32.AND P4, PT, R250, 0x7fffff70, PT ;  /* 0x7fffff70fa00780c */ /* 0x000fe40003f86070 */
[----:B------:R-:W2:Y:S01]  /*baa0*/  LDL R250, [R1+0x1664] ;  /* 0x0016640001fa7983 */ /* 0x000ea20000100800 */
[----:B------:R-:W-:Y:S02]  /*bab0*/  @!P5 IMAD.MOV R0, RZ, RZ, -R0 ;  /* 0x000000ffff00d224 */ /* 0x000fe400078e0a00 */
[----:B------:R-:W-:Y:S01]  /*bac0*/  @!P3 IMAD.MOV R2, RZ, RZ, -R2 ;  /* 0x000000ffff02b224 */ /* 0x000fe200078e0a02 */
[----:B------:R-:W-:Y:S02]  /*bad0*/  ISETP.NE.AND P3, PT, RZ, c[0x0][0x17c], PT ;  /* 0x00005f00ff007a0c */ /* 0x000fe40003f65270 */
[----:B--2---:R-:W-:Y:S02]  /*bae0*/  ISETP.GE.AND P5, PT, R250, RZ, PT ;  /* 0x000000fffa00720c */ /* 0x004fe40003fa6270 */
[----:B------:R-:W-:-:S04]  /*baf0*/  LOP3.LUT R250, RZ, c[0x0][0x17c], RZ, 0x33, !PT ;  /* 0x00005f00fffa7a12 */ /* 0x000fc800078e33ff */
[----:B-----5:R-:W-:-:S05]  /*bb00*/  SEL R8, R250, R8, !P3 ;  /* 0x00000008fa087207 */ /* 0x020fca0005800000 */
[----:B------:R1:W-:Y:S04]  /*bb10*/  STL [R1+0x50], R8 ;  /* 0x0000500801007387 */ /* 0x0003e80000100800 */
[----:B-1----:R-:W2:Y:S01]  /*bb20*/  LDL.LU R8, [R1+0x1a3c] ;  /* 0x001a3c0001087983 */ /* 0x002ea20000300800 */
[C---:B---3--:R-:W-:Y:S02]  /*bb30*/  SEL R29, R250.reuse, R29, !P3 ;  /* 0x0000001dfa1d7207 */ /* 0x048fe40005800000 */
[C---:B------:R-:W-:Y:S02]  /*bb40*/  SEL R252, R250.reuse, R252, !P3 ;  /* 0x000000fcfafc7207 */ /* 0x040fe40005800000 */
[C---:B------:R-:W-:Y:S02]  /*bb50*/  SEL R7, R250.reuse, R7, !P3 ;  /* 0x00000007fa077207 */ /* 0x040fe40005800000 */
[----:B--2---:R-:W-:-:S05]  /*bb60*/  SEL R8, R250, R8, !P3 ;  /* 0x00000008fa087207 */ /* 0x004fca0005800000 */
[----:B------:R1:W-:Y:S04]  /*bb70*/  STL [R1+0x88], R8 ;  /* 0x0000880801007387 */ /* 0x0003e80000100800 */
[----:B-1----:R-:W2:Y:S04]  /*bb80*/  LDL.LU R8, [R1+0x4] ;  /* 0x0000040001087983 */ /* 0x002ea80000300800 */
[----:B------:R1:W-:Y:S04]  /*bb90*/  STL [R1+0x4c], R29 ;  /* 0x00004c1d01007387 */ /* 0x0003e80000100800 */
[----:B-1----:R-:W3:Y:S04]  /*bba0*/  LDL.LU R29, [R1+0x1a38] ;  /* 0x001a3800011d7983 */ /* 0x002ee80000300800 */
[----:B------:R1:W-:Y:S04]  /*bbb0*/  STL [R1+0x48], R252 ;  /* 0x000048fc01007387 */ /* 0x0003e80000100800 */
[----:B-1----:R-:W5:Y:S04]  /*bbc0*/  LDL.LU R252, [R1+0x1a34] ;  /* 0x001a340001fc7983 */ /* 0x002f680000300800 */
[----:B------:R1:W-:Y:S04]  /*bbd0*/  STL [R1+0x44], R7 ;  /* 0x0000440701007387 */ /* 0x0003e80000100800 */
[----:B-1----:R-:W3:Y:S01]  /*bbe0*/  LDL.LU R7, [R1+0x1a30] ;  /* 0x001a300001077983 */ /* 0x002ee20000300800 */
[----:B------:R-:W-:-:S02]  /*bbf0*/  SEL R26, R250, R26, !P3 ;  /* 0x0000001afa1a7207 */ /* 0x000fc40005800000 */
[C---:B------:R-:W-:Y:S02]  /*bc00*/  SEL R27, R250.reuse, R27, !P3 ;  /* 0x0000001bfa1b7207 */ /* 0x040fe40005800000 */
[C---:B------:R-:W-:Y:S02]  /*bc10*/  SEL R36, R250.reuse, R36, !P3 ;  /* 0x00000024fa247207 */ /* 0x040fe40005800000 */
[C---:B------:R-:W-:Y:S02]  /*bc20*/  SEL R37, R250.reuse, R37, !P3 ;  /* 0x00000025fa257207 */ /* 0x040fe40005800000 */
[C---:B------:R-:W-:Y:S02]  /*bc30*/  SEL R38, R250.reuse, R38, !P3 ;  /* 0x00000026fa267207 */ /* 0x040fe40005800000 */
[C---:B------:R-:W-:Y:S02]  /*bc40*/  SEL R39, R250.reuse, R39, !P3 ;  /* 0x00000027fa277207 */ /* 0x040fe40005800000 */
[----:B------:R-:W-:-:S02]  /*bc50*/  SEL R41, R250, R41, !P3 ;  /* 0x00000029fa297207 */ /* 0x000fc40005800000 */
[----:B--2---:R-:W-:-:S05]  /*bc60*/  SEL R8, R250, R8, !P3 ;  /* 0x00000008fa087207 */ /* 0x004fca0005800000 */
[----:B------:R3:W-:Y:S02]  /*bc70*/  STL [R1+0x40], R8 ;  /* 0x0000400801007387 */ /* 0x0007e40000100800 */
[C---:B---3--:R-:W-:Y:S02]  /*bc80*/  SEL R8, R250.reuse, R7, !P3 ;  /* 0x00000007fa087207 */ /* 0x048fe40005800000 */
[----:B------:R-:W2:Y:S04]  /*bc90*/  LDL.LU R7, [R1+0x1a2c] ;  /* 0x001a2c0001077983 */ /* 0x000ea80000300800 */
[----:B------:R5:W-:Y:S02]  /*bca0*/  STL [R1+0x3c], R8 ;  /* 0x00003c0801007387 */ /* 0x000be40000100800 */
[----:B-----5:R-:W-:-:S02]  /*bcb0*/  SEL R8, R250, R252, !P3 ;  /* 0x000000fcfa087207 */ /* 0x020fc40005800000 */
[----:B------:R-:W-:-:S03]  /*bcc0*/  SEL R252, R250, R29, !P3 ;  /* 0x0000001dfafc7207 */ /* 0x000fc60005800000 */
[----:B------:R1:W-:Y:S01]  /*bcd0*/  STL [R1+0x38], R8 ;  /* 0x0000380801007387 */ /* 0x0003e20000100800 */
[----:B----4-:R-:W-:-:S03]  /*bce0*/  SEL R29, R250, R161, !P3 ;  /* 0x000000a1fa1d7207 */ /* 0x010fc60005800000 */
[----:B------:R-:W-:Y:S01]  /*bcf0*/  STL [R1+0x34], R252 ;  /* 0x000034fc01007387 */ /* 0x000fe20000100800 */
[C---:B-1----:R-:W-:Y:S02]  /*bd00*/  SEL R8, R250.reuse, R40, !P3 ;  /* 0x00000028fa087207 */ /* 0x042fe40005800000 */
[----:B------:R-:W-:-:S03]  /*bd10*/  SEL R40, R250, R42, !P3 ;  /* 0x0000002afa287207 */ /* 0x000fc60005800000 */
[----:B------:R1:W-:Y:S04]  /*bd20*/  STL [R1+0x30], R8 ;  /* 0x0000300801007387 */ /* 0x0003e80000100800 */
[----:B------:R3:W-:Y:S01]  /*bd30*/  STL [R1+0x2c], R29 ;  /* 0x00002c1d01007387 */ /* 0x0007e20000100800 */
[----:B-1----:R-:W-:-:S03]  /*bd40*/  SEL R8, R250, R222, !P3 ;  /* 0x000000defa087207 */ /* 0x002fc60005800000 */
[----:B------:R1:W-:Y:S01]  /*bd50*/  STL [R1+0x28], R40 ;  /* 0x0000282801007387 */ /* 0x0003e20000100800 */
[----:B---3--:R-:W-:-:S03]  /*bd60*/  SEL R29, R250, R44, !P3 ;  /* 0x0000002cfa1d7207 */ /* 0x008fc60005800000 */
[----:B------:R3:W-:Y:S01]  /*bd70*/  STL [R1+0x24], R8 ;  /* 0x0000240801007387 */ /* 0x0007e20000100800 */
[----:B-1----:R-:W-:-:S03]  /*bd80*/  SEL R40, R250, R163, !P3 ;  /* 0x000000a3fa287207 */ /* 0x002fc60005800000 */
[----:B------:R1:W-:Y:S01]  /*bd90*/  STL [R1+0x20], R29 ;  /* 0x0000201d01007387 */ /* 0x0003e20000100800 */
[----:B---3--:R-:W-:-:S03]  /*bda0*/  SEL R8, R250, R46, !P3 ;  /* 0x0000002efa087207 */ /* 0x008fc60005800000 */
[----:B------:R-:W-:Y:S04]  /*bdb0*/  STL [R1+0x1c], R40 ;  /* 0x00001c2801007387 */ /* 0x000fe80000100800 */
[----:B------:R3:W-:Y:S01]  /*bdc0*/  STL [R1+0x18], R8 ;  /* 0x0000180801007387 */ /* 0x0007e20000100800 */
[C---:B-1----:R-:W-:Y:S02]  /*bdd0*/  SEL R29, R250.reuse, R24, !P3 ;  /* 0x00000018fa1d7207 */ /* 0x042fe40005800000 */
[----:B------:R-:W-:-:S03]  /*bde0*/  SEL R24, R250, R48, !P3 ;  /* 0x00000030fa187207 */ /* 0x000fc60005800000 */
[----:B------:R1:W-:Y:S01]  /*bdf0*/  STL [R1+0x14], R29 ;  /* 0x0000141d01007387 */ /* 0x0003e20000100800 */
[----:B---3--:R-:W-:-:S03]  /*be00*/  SEL R8, R250, R165, !P3 ;  /* 0x000000a5fa087207 */ /* 0x008fc60005800000 */
[----:B------:R3:W-:Y:S01]  /*be10*/  STL [R1+0x10], R24 ;  /* 0x0000101801007387 */ /* 0x0007e20000100800 */
[C---:B------:R-:W-:Y:S02]  /*be20*/  SEL R222, R250.reuse, R23, !P3 ;  /* 0x00000017fade7207 */ /* 0x040fe40005800000 */
[C---:B------:R-:W-:Y:S01]  /*be30*/  SEL R161, R250.reuse, R22, !P3 ;  /* 0x00000016faa17207 */ /* 0x040fe20005800000 */
[----:B------:R4:W-:Y:S01]  /*be40*/  STL [R1+0xc], R8 ;  /* 0x00000c0801007387 */ /* 0x0009e20000100800 */
[C---:B-1----:R-:W-:Y:S02]  /*be50*/  SEL R29, R250.reuse, R50, !P3 ;  /* 0x00000032fa1d7207 */ /* 0x042fe40005800000 */
[C---:B------:R-:W-:Y:S02]  /*be60*/  SEL R23, R250.reuse, R177, !P3 ;  /* 0x000000b1fa177207 */ /* 0x040fe40005800000 */
[C---:B---3--:R-:W-:Y:S02]  /*be70*/  SEL R24, R250.reuse, R224, !P3 ;  /* 0x000000e0fa187207 */ /* 0x048fe40005800000 */
[----:B------:R-:W-:-:S02]  /*be80*/  SEL R22, R250, R86, !P3 ;  /* 0x00000056fa167207 */ /* 0x000fc40005800000 */
[C---:B----4-:R-:W-:Y:S01]  /*be90*/  SEL R8, R250.reuse, R52, !P3 ;  /* 0x00000034fa087207 */ /* 0x050fe20005800000 */
[----:B------:R1:W-:Y:S01]  /*bea0*/  STL [R1+0x8], R29 ;  /* 0x0000081d01007387 */ /* 0x0003e20000100800 */
[----:B------:R-:W-:-:S03]  /*beb0*/  SEL R40, R250, R66, !P3 ;  /* 0x00000042fa287207 */ /* 0x000fc60005800000 */
[----:B------:R-:W-:Y:S01]  /*bec0*/  STL [R1+0x4], R24 ;  /* 0x0000041801007387 */ /* 0x000fe20000100800 */
[C---:B------:R-:W-:Y:S02]  /*bed0*/  SEL R42, R250.reuse, R173, !P3 ;  /* 0x000000adfa2a7207 */ /* 0x040fe40005800000 */
[C---:B------:R-:W-:Y:S01]  /*bee0*/  SEL R43, R250.reuse, R43, !P3 ;  /* 0x0000002bfa2b7207 */ /* 0x040fe20005800000 */
[----:B------:R-:W-:Y:S01]  /*bef0*/  STL [R1], R8 ;  /* 0x0000000801007387 */ /* 0x000fe20000100800 */
[C---:B------:R-:W-:Y:S02]  /*bf00*/  SEL R44, R250.reuse, R64, !P3 ;  /* 0x00000040fa2c7207 */ /* 0x040fe40005800000 */
[C---:B------:R-:W-:Y:S01]  /*bf10*/  SEL R45, R250.reuse, R45, !P3 ;  /* 0x0000002dfa2d7207 */ /* 0x040fe20005800000 */
[----:B------:R-:W-:Y:S01]  /*bf20*/  STL.64 [R1+0x19c8], R22 ;  /* 0x0019c81601007387 */ /* 0x000fe20000100a00 */
[C---:B------:R-:W-:Y:S02]  /*bf30*/  SEL R46, R250.reuse, R15, !P3 ;  /* 0x0000000ffa2e7207 */ /* 0x040fe40005800000 */
[C---:B------:R-:W-:Y:S01]  /*bf40*/  SEL R47, R250.reuse, R47, !P3 ;  /* 0x0000002ffa2f7207 */ /* 0x040fe20005800000 */
[----:B------:R-:W-:Y:S01]  /*bf50*/  STL.64 [R1+0x19d0], R26 ;  /* 0x0019d01a01007387 */ /* 0x000fe20000100a00 */
[----:B------:R-:W-:-:S02]  /*bf60*/  SEL R48, R250, R62, !P3 ;  /* 0x0000003efa307207 */ /* 0x000fc40005800000 */
[C---:B------:R-:W-:Y:S01]  /*bf70*/  SEL R49, R250.reuse, R49, !P3 ;  /* 0x00000031fa317207 */ /* 0x040fe20005800000 */
[----:B------:R-:W-:Y:S01]  /*bf80*/  STL.64 [R1+0x19c0], R36 ;  /* 0x0019c02401007387 */ /* 0x000fe20000100a00 */
        /* <DEDUP_REMOVED lines=23> */
[----:B------:R-:W-:Y:S04]  /*c100*/  STL.64 [R1+0x1a08], R52 ;  /* 0x001a083401007387 */ /* 0x000fe80000100a00 */
[----:B------:R-:W-:Y:S04]  /*c110*/  STL.64 [R1+0x1a10], R54 ;  /* 0x001a103601007387 */ /* 0x000fe80000100a00 */
[----:B------:R-:W-:Y:S04]  /*c120*/  STL.64 [R1+0x1a18], R56 ;  /* 0x001a183801007387 */ /* 0x000fe80000100a00 */
[----:B------:R-:W-:Y:S04]  /*c130*/  STL.64 [R1+0x1a20], R58 ;  /* 0x001a203a01007387 */ /* 0x000fe80000100a00 */
[----:B------:R-:W-:Y:S04]  /*c140*/  STL [R1+0x1a28], R74 ;  /* 0x001a284a01007387 */ /* 0x000fe80000100800 */
[----:B------:R-:W-:Y:S04]  /*c150*/  STL [R1+0x1980], R103 ;  /* 0x0019806701007387 */ /* 0x000fe80000100800 */
[----:B------:R3:W-:Y:S01]  /*c160*/  STL [R1+0x1984], R105 ;  /* 0x0019846901007387 */ /* 0x0007e20000100800 */
[----:B-1----:R-:W-:-:S02]  /*c170*/  SEL R29, R250, R10, !P3 ;  /* 0x0000000afa1d7207 */ /* 0x002fc40005800000 */
[C---:B------:R-:W-:Y:S02]  /*c180*/  SEL R10, R250.reuse, R121, !P3 ;  /* 0x00000079fa0a7207 */ /* 0x040fe40005800000 */
[C---:B---3--:R-:W-:Y:S02]  /*c190*/  SEL R105, R250.reuse, R111, !P3 ;  /* 0x0000006ffa697207 */ /* 0x048fe40005800000 */
[----:B------:R-:W-:-:S03]  /*c1a0*/  SEL R39, R250, R77, !P3 ;  /* 0x0000004dfa277207 */ /* 0x000fc60005800000 */
[----:B------:R1:W-:Y:S01]  /*c1b0*/  STL [R1+0x1988], R105 ;  /* 0x0019886901007387 */ /* 0x0003e20000100800 */
[C---:B------:R-:W-:Y:S02]  /*c1c0*/  SEL R38, R250.reuse, R157, !P3 ;  /* 0x0000009dfa267207 */ /* 0x040fe40005800000 */
[C---:B------:R-:W-:Y:S02]  /*c1d0*/  SEL R171, R250.reuse, R67, !P3 ;  /* 0x00000043faab7207 */ /* 0x040fe40005800000 */
[C---:B------:R-:W-:Y:S02]  /*c1e0*/  SEL R170, R250.reuse, R170, !P3 ;  /* 0x000000aafaaa7207 */ /* 0x040fe40005800000 */
[C---:B-1----:R-:W-:Y:S02]  /*c1f0*/  SEL R105, R250.reuse, R119, !P3 ;  /* 0x00000077fa697207 */ /* 0x042fe40005800000 */
[C---:B------:R-:W-:Y:S02]  /*c200*/  SEL R173, R250.reuse, R69, !P3 ;  /* 0x00000045faad7207 */ /* 0x040fe40005800000 */
[C---:B------:R-:W-:Y:S01]  /*c210*/  SEL R172, R250.reuse, R172, !P3 ;  /* 0x000000acfaac7207 */ /* 0x040fe20005800000 */
[----:B------:R-:W-:Y:S01]  /*c220*/  STL [R1+0x198c], R105 ;  /* 0x00198c6901007387 */ /* 0x000fe20000100800 */
[----:B------:R-:W-:-:S02]  /*c230*/  SEL R15, R250, R179, !P3 ;  /* 0x000000b3fa0f7207 */ /* 0x000fc40005800000 */
[C---:B------:R-:W-:Y:S01]  /*c240*/  SEL R177, R250.reuse, R71, !P3 ;  /* 0x00000047fab17207 */ /* 0x040fe20005800000 */
[----:B------:R1:W-:Y:S01]  /*c250*/  STL [R1+0x308], R10 ;  /* 0x0003080a01007387 */ /* 0x0003e20000100800 */
[C---:B------:R-:W-:Y:S02]  /*c260*/  SEL R176, R250.reuse, R176, !P3 ;  /* 0x000000b0fab07207 */ /* 0x040fe40005800000 */
[C---:B------:R-:W-:Y:S01]  /*c270*/  SEL R179, R250.reuse, R73, !P3 ;  /* 0x00000049fab37207 */ /* 0x040fe20005800000 */
[----:B------:R-:W-:Y:S01]  /*c280*/  STL.64 [R1+0x19b8], R38 ;  /* 0x0019b82601007387 */ /* 0x000fe20000100a00 */
[C---:B------:R-:W-:Y:S02]  /*c290*/  SEL R178, R250.reuse, R178, !P3 ;  /* 0x000000b2fab27207 */ /* 0x040fe40005800000 */
[C---:B------:R-:W-:Y:S01]  /*c2a0*/  SEL R11, R250.reuse, R11, !P3 ;  /* 0x0000000bfa0b7207 */ /* 0x040fe20005800000 */
[----:B------:R-:W-:Y:S01]  /*c2b0*/  STL.64 [R1+0x1990], R170 ;  /* 0x001990aa01007387 */ /* 0x000fe20000100a00 */
[----:B-1----:R-:W-:-:S03]  /*c2c0*/  SEL R10, R250, R34, !P3 ;  /* 0x00000022fa0a7207 */ /* 0x002fc60005800000 */
[----:B------:R-:W-:Y:S01]  /*c2d0*/  STL.64 [R1+0x1998], R172 ;  /* 0x001998ac01007387 */ /* 0x000fe20000100a00 */
[----:B------:R-:W-:-:S03]  /*c2e0*/  SEL R18, R250, R18, !P3 ;  /* 0x00000012fa127207 */ /* 0x000fc60005800000 */
[----:B------:R-:W-:Y:S04]  /*c2f0*/  STL.64 [R1+0x19a8], R176 ;  /* 0x0019a8b001007387 */ /* 0x000fe80000100a00 */
[----:B------:R-:W-:Y:S04]  /*c300*/  STL.64 [R1+0x19b0], R178 ;  /* 0x0019b0b201007387 */ /* 0x000fe80000100a00 */
[----:B------:R1:W-:Y:S04]  /*c310*/  STL [R1+0x43c], R11 ;  /* 0x00043c0b01007387 */ /* 0x0003e80000100800 */
[----:B------:R3:W-:Y:S01]  /*c320*/  STL [R1+0x440], R10 ;  /* 0x0004400a01007387 */ /* 0x0007e20000100800 */
[----:B------:R-:W-:-:S02]  /*c330*/  SEL R16, R250, R16, !P3 ;  /* 0x00000010fa107207 */ /* 0x000fc40005800000 */
[C---:B-1----:R-:W-:Y:S01]  /*c340*/  SEL R11, R250.reuse, R28, !P3 ;  /* 0x0000001cfa0b7207 */ /* 0x042fe20005800000 */
[----:B------:R-:W-:Y:S01]  /*c350*/  STL [R1+0x444], R18 ;  /* 0x0004441201007387 */ /* 0x000fe20000100800 */
[----:B---3--:R-:W-:-:S03]  /*c360*/  SEL R10, R250, R25, !P3 ;  /* 0x00000019fa0a7207 */ /* 0x008fc60005800000 */
[----:B------:R1:W-:Y:S01]  /*c370*/  STL [R1+0x448], R11 ;  /* 0x0004480b01007387 */ /* 0x0003e20000100800 */
[----:B------:R-:W-:-:S03]  /*c380*/  SEL R6, R250, R6, !P3 ;  /* 0x00000006fa067207 */ /* 0x000fc60005800000 */
[----:B------:R3:W-:Y:S01]  /*c390*/  STL [R1+0x44c], R10 ;  /* 0x00044c0a01007387 */ /* 0x0007e20000100800 */
[----:B-1----:R-:W-:-:S03]  /*c3a0*/  SEL R11, R250, R14, !P3 ;  /* 0x0000000efa0b7207 */ /* 0x002fc60005800000 */
[----:B------:R-:W-:Y:S01]  /*c3b0*/  STL [R1+0x450], R16 ;  /* 0x0004501001007387 */ /* 0x000fe20000100800 */
[C---:B---3--:R-:W-:Y:S02]  /*c3c0*/  SEL R10, R250.reuse, R9, !P3 ;  /* 0x00000009fa0a7207 */ /* 0x048fe40005800000 */
[C---:B------:R-:W-:Y:S01]  /*c3d0*/  SEL R9, R250.reuse, R251, !P3 ;  /* 0x000000fbfa097207 */ /* 0x040fe20005800000 */
[----:B------:R-:W-:Y:S01]  /*c3e0*/  STL [R1+0x454], R11 ;  /* 0x0004540b01007387 */ /* 0x000fe20000100800 */
[----:B------:R-:W-:-:S03]  /*c3f0*/  SEL R163, R250, R70, !P3 ;  /* 0x00000046faa37207 */ /* 0x000fc60005800000 */
[----:B------:R1:W-:Y:S01]  /*c400*/  STL [R1+0x458], R10 ;  /* 0x0004580a01007387 */ /* 0x0003e20000100800 */
[C---:B------:R-:W-:Y:S02]  /*c410*/  SEL R165, R250.reuse, R68, !P3 ;  /* 0x00000044faa57207 */ /* 0x040fe40005800000 */
[C---:B------:R-:W-:Y:S01]  /*c420*/  SEL R70, R250.reuse, R123, !P3 ;  /* 0x0000007bfa467207 */ /* 0x040fe20005800000 */
[----:B------:R3:W-:Y:S01]  /*c430*/  STL [R1+0x45c], R9 ;  /* 0x00045c0901007387 */ /* 0x0007e20000100800 */
[C---:B------:R-:W-:Y:S02]  /*c440*/  SEL R24, R250.reuse, R72, !P3 ;  /* 0x00000048fa187207 */ /* 0x040fe40005800000 */
[C---:B------:R-:W-:Y:S01]  /*c450*/  SEL R8, R250.reuse, R5, !P3 ;  /* 0x00000005fa087207 */ /* 0x040fe20005800000 */
[----:B------:R4:W-:Y:S01]  /*c460*/  STL [R1+0x460], R6 ;  /* 0x0004600601007387 */ /* 0x0009e20000100800 */
[C---:B-1----:R-:W-:Y:S02]  /*c470*/  SEL R10, R250.reuse, R31, !P3 ;  /* 0x0000001ffa0a7207 */ /* 0x042fe40005800000 */
[----:B------:R-:W-:-:S02]  /*c480*/  SEL R64, R250, R117, !P3 ;  /* 0x00000075fa407207 */ /* 0x000fc40005800000 */
[C---:B---3--:R-:W-:Y:S02]  /*c490*/  SEL R9, R250.reuse, R13, !P3 ;  /* 0x0000000dfa097207 */ /* 0x048fe40005800000 */
[C---:B------:R-:W-:Y:S02]  /*c4a0*/  SEL R71, R250.reuse, R127, !P3 ;  /* 0x0000007ffa477207 */ /* 0x040fe40005800000 */
[C---:B------:R-:W-:Y:S02]  /*c4b0*/  SEL R68, R250.reuse, R129, !P3 ;  /* 0x00000081fa447207 */ /* 0x040fe40005800000 */
[C---:B------:R-:W-:Y:S02]  /*c4c0*/  SEL R123, R250.reuse, R133, !P3 ;  /* 0x00000085fa7b7207 */ /* 0x040fe40005800000 */
[C---:B------:R-:W-:Y:S02]  /*c4d0*/  SEL R69, R250.reuse, R135, !P3 ;  /* 0x00000087fa457207 */ /* 0x040fe40005800000 */
[----:B------:R-:W-:-:S02]  /*c4e0*/  SEL R36, R250, R156, !P3 ;  /* 0x0000009cfa247207 */ /* 0x000fc40005800000 */
[C---:B----4-:R-:W-:Y:S02]  /*c4f0*/  SEL R6, R250.reuse, R20, !P3 ;  /* 0x00000014fa067207 */ /* 0x050fe40005800000 */
[C---:B------:R-:W-:Y:S02]  /*c500*/  SEL R169, R250.reuse, R169, !P3 ;  /* 0x000000a9faa97207 */ /* 0x040fe40005800000 */
[C---:B------:R-:W-:Y:S02]  /*c510*/  SEL R228, R250.reuse, R228, !P3 ;  /* 0x000000e4fae47207 */ /* 0x040fe40005800000 */
[C---:B------:R-:W-:Y:S02]  /*c520*/  SEL R175, R250.reuse, R175, !P3 ;  /* 0x000000affaaf7207 */ /* 0x040fe40005800000 */
[C---:B------:R-:W-:Y:S02]  /*c530*/  SEL R230, R250.reuse, R230, !P3 ;  /* 0x000000e6fae67207 */ /* 0x040fe40005800000 */
[----:B------:R-:W-:-:S02]  /*c540*/  SEL R76, R250, R76, !P3 ;  /* 0x0000004cfa4c7207 */ /* 0x000fc40005800000 */
[C---:B------:R-:W-:Y:S02]  /*c550*/  SEL R78, R250.reuse, R78, !P3 ;  /* 0x0000004efa4e7207 */ /* 0x040fe40005800000 */
        /* <DEDUP_REMOVED lines=152> */
[----:B------:R-:W-:Y:S01]  /*cee0*/  SEL R0, R250, R0, !P3 ;  /* 0x00000000fa007207 */ /* 0x000fe20005800000 */
[----:B------:R-:W-:Y:S01]  /*cef0*/  STL [R1+0x464], R10 ;  /* 0x0004640a01007387 */ /* 0x000fe20000100800 */
[----:B------:R-:W-:-:S03]  /*cf00*/  ISETP.NE.AND P3, PT, RZ, c[0x0][0x178], PT ;  /* 0x00005e00ff007a0c */ /* 0x000fc60003f65270 */
[----:B------:R-:W-:Y:S04]  /*cf10*/  STL [R1+0x468], R9 ;  /* 0x0004680901007387 */ /* 0x000fe80000100800 */
[----:B------:R-:W-:Y:S04]  /*cf20*/  STL [R1+0x46c], R6 ;  /* 0x00046c0601007387 */ /* 0x000fe80000100800 */
[----:B------:R-:W-:Y:S04]  /*cf30*/  STL [R1+0x470], R4 ;  /* 0x0004700401007387 */ /* 0x000fe80000100800 */
[----:B------:R-:W-:Y:S04]  /*cf40*/  STL [R1+0x478], R3 ;  /* 0x0004780301007387 */ /* 0x000fe80000100800 */
[----:B------:R-:W-:Y:S04]  /*cf50*/  STL [R1+0x474], R2 ;  /* 0x0004740201007387 */ /* 0x000fe80000100800 */
[----:B------:R2:W-:Y:S02]  /*cf60*/  STL [R1+0x47c], R0 ;  /* 0x00047c0001007387 */ /* 0x0005e40000100800 */
[----:B--2---:R-:W-:-:S04]  /*cf70*/  IMAD.MOV.U32 R0, RZ, RZ, R7 ;  /* 0x000000ffff007224 */ /* 0x004fc800078e0007 */
[----:B------:R-:W-:Y:S01]  /*cf80*/  @!P5 IMAD.MOV R0, RZ, RZ, -R0 ;  /* 0x000000ffff00d224 */ /* 0x000fe200078e0a00 */
[----:B------:R-:W-:-:S05]  /*cf90*/  @!P3 LOP3.LUT R0, RZ, c[0x0][0x178], RZ, 0x33, !PT ;  /* 0x00005e00ff00ba12 */ /* 0x000fca00078e33ff */
[----:B------:R-:W-:Y:S02]  /*cfa0*/  IMAD R0, R0, c[0x0][0x184], RZ ;  /* 0x0000610000007a24 */ /* 0x000fe400078e02ff */
[----:B------:R-:W-:-:S03]  /*cfb0*/  IMAD.MOV.U32 R95, RZ, RZ, c[0x0][0x188] ;  /* 0x00006200ff5f7624 */ /* 0x000fc600078e00ff */
[C---:B------:R-:W-:Y:S01]  /*cfc0*/  LEA R2, P3, R0.reuse, c[0x0][0x160], 0x2 ;  /* 0x0000580000027a11 */ /* 0x040fe200078610ff */
[C---:B------:R-:W-:Y:S02]  /*cfd0*/  IMAD.SHL.U32 R42, R95.reuse, 0x4, RZ ;  /* 0x000000045f2a7824 */ /* 0x040fe400078e00ff */
[C---:B------:R-:W-:Y:S01]  /*cfe0*/  IMAD.SHL.U32 R10, R95.reuse, 0x8, RZ ;  /* 0x000000085f0a7824 */ /* 0x040fe200078e00ff */
[----:B------:R-:W-:Y:S01]  /*cff0*/  LEA.HI.X.SX32 R3, R0, c[0x0][0x164], 0x2, P3 ;  /* 0x0000590000037a11 */ /* 0x000fe200018f16ff */
[C---:B------:R-:W-:Y:S01]  /*d000*/  IMAD R4, R95.reuse, 0x30, RZ ;  /* 0x000000305f047824 */ /* 0x040fe200078e02ff */
[CC--:B------:R-:W-:Y:S02]  /*d010*/  LEA R74, P3, R95.reuse, R2.reuse, 0x4 ;  /* 0x000000025f4a7211 */ /* 0x0c0fe400078620ff */
[CC--:B------:R-:W-:Y:S01]  /*d020*/  LEA R58, P5, R95.reuse, R2.reuse, 0x5 ;  /* 0x000000025f3a7211 */ /* 0x0c0fe200078a28ff */
[C---:B------:R-:W-:Y:S01]  /*d030*/  IMAD R41, R95.reuse, 0xc, RZ ;  /* 0x0000000c5f297824 */ /* 0x040fe200078e02ff */
[-C--:B------:R-:W-:Y:S01]  /*d040*/  LEA.HI.X.SX32 R75, R42, R3.reuse, 0x2, P3 ;  /* 0x000000032a4b7211 */ /* 0x080fe200018f16ff */
[C---:B------:R-:W-:Y:S01]  /*d050*/  IMAD.SHL.U32 R11, R95.reuse, 0x10, RZ ;  /* 0x000000105f0b7824 */ /* 0x040fe200078e00ff */
[-C--:B------:R-:W-:Y:S01]  /*d060*/  LEA.HI.X.SX32 R59, R10, R3.reuse, 0x2, P5 ;  /* 0x000000030a3b7211 */ /* 0x080fe200028f16ff */
[C---:B------:R-:W-:Y:S01]  /*d070*/  IMAD R6, R95.reuse, 0x50, RZ ;  /* 0x000000505f067824 */ /* 0x040fe200078e02ff */
[-C--:B------:R-:W-:Y:S01]  /*d080*/  IADD3 R56, P3, R4, R2.reuse, RZ ;  /* 0x0000000204387210 */ /* 0x080fe20007f7e0ff */
[C---:B------:R-:W-:Y:S01]  /*d090*/  IMAD R7, R95.reuse, 0x60, RZ ;  /* 0x000000605f077824 */ /* 0x040fe200078e02ff */
[CC--:B------:R-:W-:Y:S01]  /*d0a0*/  LEA R54, P5, R95.reuse, R2.reuse, 0x6 ;  /* 0x000000025f367211 */ /* 0x0c0fe200078a30ff */
[----:B------:R-:W-:Y:S01]  /*d0b0*/  IMAD R40, R95, 0x14, RZ ;  /* 0x000000145f287824 */ /* 0x000fe200078e02ff */
[-C--:B------:R-:W-:Y:S01]  /*d0c0*/  LEA.HI.X.SX32 R57, R41, R3.reuse, 0x2, P3 ;  /* 0x0000000329397211 */ /* 0x080fe200018f16ff */
[----:B------:R-:W-:Y:S01]  /*d0d0*/  IMAD R25, R95, 0x18, RZ ;  /* 0x000000185f197824 */ /* 0x000fe200078e02ff */
[----:B------:R-:W-:Y:S01]  /*d0e0*/  LEA.HI.X.SX32 R55, R11, R3, 0x2, P5 ;  /* 0x000000030b377211 */ /* 0x000fe200028f16ff */
[----:B------:R-:W-:Y:S01]  /*d0f0*/  IMAD R9, R95, 0x70, RZ ;  /* 0x000000705f097824 */ /* 0x000fe200078e02ff */
[----:B------:R-:W-:-:S02]  /*d100*/  IADD3 R52, P3, R6, R2, RZ ;  /* 0x0000000206347210 */ /* 0x000fc40007f7e0ff */
[-C--:B------:R-:W-:Y:S01]  /*d110*/  IADD3 R50, P5, R7, R2.reuse, RZ ;  /* 0x0000000207327210 */ /* 0x080fe20007fbe0ff */
[----:B------:R-:W1:Y:S01]  /*d120*/  S2R R86, SR_TID.X ;  /* 0x0000000000567919 */ /* 0x000e620000002100 */
[C---:B------:R-:W-:Y:S01]  /*d130*/  IMAD R27, R95.reuse, 0x1c, RZ ;  /* 0x0000001c5f1b7824 */ /* 0x040fe200078e02ff */
[-C--:B------:R-:W-:Y:S01]  /*d140*/  LEA.HI.X.SX32 R53, R40, R3.reuse, 0x2, P3 ;  /* 0x0000000328357211 */ /* 0x080fe200018f16ff */
[----:B------:R-:W-:Y:S01]  /*d150*/  IMAD.SHL.U32 R16, R95, 0x20, RZ ;  /* 0x000000205f107824 */ /* 0x000fe200078e00ff */
[-C--:B------:R-:W-:Y:S01]  /*d160*/  LEA.HI.X.SX32 R51, R25, R3.reuse, 0x2, P5 ;  /* 0x0000000319337211 */ /* 0x080fe200028f16ff */
[----:B------:R-:W-:Y:S01]  /*d170*/  IMAD R13, R95, 0x90, RZ ;  /* 0x000000905f0d7824 */ /* 0x000fe200078e02ff */
[-C--:B------:R-:W-:Y:S01]  /*d180*/  IADD3 R48, P3, R9, R2.reuse, RZ ;  /* 0x0000000209307210 */ /* 0x080fe20007f7e0ff */
[C---:B------:R-:W-:Y:S01]  /*d190*/  IMAD R14, R95.reuse, 0xa0, RZ ;  /* 0x000000a05f0e7824 */ /* 0x040fe200078e02ff */
[CC--:B------:R-:W-:Y:S01]  /*d1a0*/  LEA R46, P5, R95.reuse, R2.reuse, 0x7 ;  /* 0x000000025f2e7211 */ /* 0x0c0fe200078a38ff */
[----:B------:R-:W-:Y:S01]  /*d1b0*/  IMAD R26, R95, 0x24, RZ ;  /* 0x000000245f1a7824 */ /* 0x000fe200078e02ff */
[-C--:B------:R-:W-:Y:S01]  /*d1c0*/  LEA.HI.X.SX32 R49, R27, R3.reuse, 0x2, P3 ;  /* 0x000000031b317211 */ /* 0x080fe200018f16ff */
[C---:B------:R-:W-:Y:S01]  /*d1d0*/  IMAD R23, R95.reuse, 0x28, RZ ;  /* 0x000000285f177824 */ /* 0x040fe200078e02ff */
[----:B------:R-:W-:Y:S01]  /*d1e0*/  LEA.HI.X.SX32 R47, R16, R3, 0x2, P5 ;  /* 0x00000003102f7211 */ /* 0x000fe200028f16ff */
[----:B------:R-:W-:Y:S01]  /*d1f0*/  IMAD R0, R95, 0xc0, RZ ;  /* 0x000000c05f007824 */ /* 0x000fe200078e02ff */
[----:B------:R-:W-:-:S02]  /*d200*/  IADD3 R44, P3, R13, R2, RZ ;  /* 0x000000020d2c7210 */ /* 0x000fc40007f7e0ff */
[-C--:B------:R-:W-:Y:S01]  /*d210*/  IADD3 R42, P5, R14, R2.reuse, RZ ;  /* 0x000000020e2a7210 */ /* 0x080fe20007fbe0ff */
[C---:B------:R-:W-:Y:S01]  /*d220*/  IMAD R18, R95.reuse, 0xb0, RZ ;  /* 0x000000b05f127824 */ /* 0x040fe200078e02ff */
[-C--:B------:R-:W-:Y:S01]  /*d230*/  LEA.HI.X.SX32 R45, R26, R3.reuse, 0x2, P3 ;  /* 0x000000031a2d7211 */ /* 0x080fe200018f16ff */
[----:B------:R-:W-:Y:S01]  /*d240*/  IMAD R10, R95, 0xe0, RZ ;  /* 0x000000e05f0a7824 */ /* 0x000fe200078e02ff */
[-C--:B------:R-:W-:Y:S02]  /*d250*/  LEA.HI.X.SX32 R43, R23, R3.reuse, 0x2, P5 ;  /* 0x00000003172b7211 */ /* 0x080fe400028f16ff */
[-C--:B------:R-:W-:Y:S01]  /*d260*/  IADD3 R26, P5, R0, R2.reuse, RZ ;  /* 0x00000002001a7210 */ /* 0x080fe20007fbe0ff */
[C---:B------:R-:W-:Y:S01]  /*d270*/  IMAD R22, R95.reuse, 0x2c, RZ ;  /* 0x0000002c5f167824 */ /* 0x040fe200078e02ff */
[-C--:B------:R-:W-:Y:S01]  /*d280*/  IADD3 R40, P3, R18, R2.reuse, RZ ;  /* 0x0000000212287210 */ /* 0x080fe20007f7e0ff */
[C---:B------:R-:W-:Y:S01]  /*d290*/  IMAD R38, R95.reuse, 0x38, RZ ;  /* 0x000000385f267824 */ /* 0x040fe200078e02ff */
[-C--:B------:R-:W-:Y:S01]  /*d2a0*/  LEA.HI.X.SX32 R27, R4, R3.reuse, 0x2, P5 ;  /* 0x00000003041b7211 */ /* 0x080fe200028f16ff */
[C---:B------:R-:W-:Y:S01]  /*d2b0*/  IMAD R20, R95.reuse, 0xd0, RZ ;  /* 0x000000d05f147824 */ /* 0x040fe200078e02ff */
[-C--:B------:R-:W-:Y:S01]  /*d2c0*/  IADD3 R250, P5, R10, R2.reuse, RZ ;  /* 0x000000020afa7210 */ /* 0x080fe20007fbe0ff */
        /* <DEDUP_REMOVED lines=8> */
[----:B------:R-:W-:Y:S01]  /*d350*/  IMAD.MOV.U32 R248, RZ, RZ, c[0x0][0x180] ;  /* 0x00006000fff87624 */ /* 0x000fe200078e00ff */
[----:B-1----:R-:W-:Y:S01]  /*d360*/  LOP3.LUT R86, R86, 0xff, RZ, 0xc0, !PT ;  /* 0x000000ff56567812 */ /* 0x002fe200078ec0ff */
[----:B------:R-:W-:Y:S01]  /*d370*/  IMAD R34, R95, 0x3c, RZ ;  /* 0x0000003c5f227824 */ /* 0x000fe200078e02ff */
[-C--:B------:R-:W-:Y:S01]  /*d380*/  LEA.HI.X.SX32 R23, R39, R3.reuse, 0x2, P3 ;  /* 0x0000000327177211 */ /* 0x080fe200018f16ff */
[----:B------:R-:W-:Y:S01]  /*d390*/  IMAD R28, R95, 0x48, RZ ;  /* 0x000000485f1c7824 */ /* 0x000fe200078e02ff */
[----:B------:R-:W-:Y:S01]  /*d3a0*/  LEA.HI.X.SX32 R173, R25, R3, 0x2, P5 ;  /* 0x0000000319ad7211 */ /* 0x000fe200028f16ff */
[----:B------:R-:W-:Y:S01]  /*d3b0*/  IMAD R14, R95, 0x110, RZ ;  /* 0x000001105f0e7824 */ /* 0x000fe200078e02ff */
[-C--:B------:R-:W-:Y:S01]  /*d3c0*/  IADD3 R178, P3, R11, R2.reuse, RZ ;  /* 0x000000020bb27210 */ /* 0x080fe20007f7e0ff */
[----:B------:R-:W-:Y:S01]  /*d3d0*/  IMAD.SHL.U32 R16, R86, 0x4, RZ ;  /* 0x0000000456107824 */ /* 0x000fe200078e00ff */
[----:B------:R-:W-:-:S02]  /*d3e0*/  IADD3 R38, P5, R13, R2, RZ ;  /* 0x000000020d267210 */ /* 0x000fc40007fbe0ff */
[----:B------:R-:W-:Y:S01]  /*d3f0*/  IADD3 R0, R248, -0x19, RZ ;  /* 0xffffffe7f8007810 */ /* 0x000fe20007ffe0ff */
[----:B------:R-:W-:Y:S01]  /*d400*/  IMAD R31, R95, 0x44, RZ ;  /* 0x000000445f1f7824 */ /* 0x000fe200078e02ff */
[-C--:B------:R-:W-:Y:S02]  /*d410*/  LEA.HI.X.SX32 R179, R34, R3.reuse, 0x2, P3 ;  /* 0x0000000322b37211 */ /* 0x080fe400018f16ff */
[----:B------:R-:W-:Y:S02]  /*d420*/  LEA.HI.X.SX32 R39, R28, R3, 0x2, P5 ;  /* 0x000000031c277211 */ /* 0x000fe400028f16ff */
[----:B------:R-:W-:Y:S02]  /*d430*/  IADD3 R170, P3, R14, R2, RZ ;  /* 0x000000020eaa7210 */ /* 0x000fe40007f7e0ff */
[----:B------:R-:W-:Y:S02]  /*d440*/  ISETP.GE.U32.AND P5, PT, R0, 0x7fffff68, PT ;  /* 0x7fffff680000780c */ /* 0x000fe40003fa6070 */
[----:B------:R-:W-:-:S02]  /*d450*/  IADD3 R4, R248, -0x15, RZ ;  /* 0xffffffebf8047810 */ /* 0x000fc40007ffe0ff */
[----:B------:R-:W-:Y:S01]  /*d460*/  IADD3 R0, R16, 0x100000, RZ ;  /* 0x0010000010007810 */ /* 0x000fe20007ffe0ff */
[----:B------:R-:W-:Y:S01]  /*d470*/  ULDC.64 UR8, c[0x0][0x118] ;  /* 0x0000460000087ab9 */ /* 0x000fe20000000a00 */
[----:B------:R-:W-:Y:S02]  /*d480*/  IADD3 R10, R248, -0x1d, RZ ;  /* 0xffffffe3f80a7810 */ /* 0x000fe40007ffe0ff */
[----:B------:R-:W-:Y:S01]  /*d490*/  LEA.HI.X.SX32 R171, R31, R3, 0x2, P3 ;  /* 0x000000031fab7211 */ /* 0x000fe200018f16ff */
[----:B------:R1:W-:Y:S01]  /*d4a0*/  LDGSTS.E [R0+-0x80000], [R2.64], !P6 ;  /* 0x8000000002007fae */ /* 0x0003e2000f121848 */
[----:B------:R-:W-:Y:S02]  /*d4b0*/  ISETP.GE.U32.AND P3, PT, R4, 0x7fffff6c, PT ;  /* 0x7fffff6c0400780c */ /* 0x000fe40003f66070 */
[----:B------:R-:W-:Y:S02]  /*d4c0*/  IADD3 R4, R16, 0x100000, RZ ;  /* 0x0010000010047810 */ /* 0x000fe40007ffe0ff */
[----:B------:R-:W-:-:S02]  /*d4d0*/  ISETP.GE.U32.AND P6, PT, R10, 0x7fffff64, PT ;  /* 0x7fffff640a00780c */ /* 0x000fc40003fc6070 */
[----:B------:R-:W-:Y:S01]  /*d4e0*/  IADD3 R10, R248, -0x21, RZ ;  /* 0xffffffdff80a7810 */ /* 0x000fe20007ffe0ff */
[----:B------:R2:W-:Y:S03]  /*d4f0*/  LDGSTS.E [R4+-0x7f000], [R74.64], !P2 ;  /* 0x810000004a047fae */ /* 0x0005e6000d121848 */
[----:B------:R-:W-:Y:S01]  /*d500*/  ISETP.GE.U32.AND P2, PT, R10, 0x7fffff60, PT ;  /* 0x7fffff600a00780c */ /* 0x000fe20003f46070 */
[----:B------:R1:W-:Y:S01]  /*d510*/  LDGSTS.E [R0+-0x7e000], [R58.64], !P0 ;  /* 0x820000003a007fae */ /* 0x0003e2000c121848 */
[----:B------:R-:W-:-:S03]  /*d520*/  IADD3 R10, R248, -0x25, RZ ;  /* 0xffffffdbf80a7810 */ /* 0x000fc60007ffe0ff */
[----:B------:R3:W-:Y:S01]  /*d530*/  LDGSTS.E [R4+-0x7d000], [R56.64], !P1 ;  /* 0x8300000038047fae */ /* 0x0007e2000c921848 */
[----:B------:R-:W-:Y:S02]  /*d540*/  ISETP.GE.U32.AND P0, PT, R10, 0x7fffff5c, PT ;  /* 0x7fffff5c0a00780c */ /* 0x000fe40003f06070 */
        /* <DEDUP_REMOVED lines=17> */
[----:B------:R2:W-:Y:S01]  /*d660*/  STL.64 [R1+0x810], R74 ;  /* 0x0008104a01007387 */ /* 0x0005e20000100a00 */
[----:B------:R-:W-:-:S03]  /*d670*/  IADD3 R10, R248, -0x3d, RZ ;  /* 0xffffffc3f80a7810 */ /* 0x000fc60007ffe0ff */
[----:B------:R1:W-:Y:S01]  /*d680*/  LDGSTS.E [R4+-0x75000], [R40.64], !P4 ;  /* 0x8b00000028047fae */ /* 0x0003e2000e121848 */
[----:B------:R-:W-:Y:S02]  /*d690*/  ISETP.GE.U32.AND P2, PT, R10, 0x7fffff44, PT ;  /* 0x7fffff440a00780c */ /* 0x000fe40003f46070 */
[----:B------:R-:W-:Y:S01]  /*d6a0*/  IADD3 R10, R248, -0x41, RZ ;  /* 0xffffffbff80a7810 */ /* 0x000fe20007ffe0ff */
[----:B------:R1:W-:Y:S03]  /*d6b0*/  STL.64 [R1+0x808], R58 ;  /* 0x0008083a01007387 */ /* 0x0003e60000100a00 */
[----:B------:R-:W-:Y:S01]  /*d6c0*/  ISETP.GE.U32.AND P0, PT, R10, 0x7fffff40, PT ;  /* 0x7fffff400a00780c */ /* 0x000fe20003f06070 */
[----:B------:R1:W-:Y:S01]  /*d6d0*/  LDGSTS.E [R0+-0x74000], [R26.64], !P3 ;  /* 0x8c0000001a007fae */ /* 0x0003e2000d921848 */
[----:B------:R-:W-:-:S03]  /*d6e0*/  IADD3 R10, R248, -0x45, RZ ;  /* 0xffffffbbf80a7810 */ /* 0x000fc60007ffe0ff */
[----:B------:R3:W-:Y:S01]  /*d6f0*/  STL.64 [R1+0x800], R56 ;  /* 0x0008003801007387 */ /* 0x0007e20000100a00 */
[----:B------:R-:W-:Y:S02]  /*d700*/  ISETP.GE.U32.AND P1, PT, R10, 0x7fffff3c, PT ;  /* 0x7fffff3c0a00780c */ /* 0x000fe40003f26070 */
[----:B------:R-:W-:Y:S01]  /*d710*/  IADD3 R10, R248, -0x49, RZ ;  /* 0xffffffb7f80a7810 */ /* 0x000fe20007ffe0ff */
[----:B------:R1:W-:Y:S03]  /*d720*/  STL.64 [R1+0x7f8], R54 ;  /* 0x0007f83601007387 */ /* 0x0003e60000100a00 */
[----:B------:R-:W-:Y:S01]  /*d730*/  ISETP.GE.U32.AND P4, PT, R10, 0x7fffff38, PT ;  /* 0x7fffff380a00780c */ /* 0x000fe20003f86070 */
[----:B------:R4:W-:Y:S01]  /*d740*/  STL.64 [R1+0x7f0], R52 ;  /* 0x0007f03401007387 */ /* 0x0009e20000100a00 */
[----:B------:R-:W-:-:S03]  /*d750*/  IADD3 R10, R248, -0x4d, RZ ;  /* 0xffffffb3f80a7810 */ /* 0x000fc60007ffe0ff */
[----:B------:R1:W-:Y:S01]  /*d760*/  STL.64 [R1+0x7e8], R50 ;  /* 0x0007e83201007387 */ /* 0x0003e20000100a00 */
[----:B------:R-:W-:-:S03]  /*d770*/  ISETP.GE.U32.AND P3, PT, R10, 0x7fffff34, PT ;  /* 0x7fffff340a00780c */ /* 0x000fc60003f66070 */
[----:B------:R-:W-:Y:S01]  /*d780*/  STL.64 [R1+0x7e0], R48 ;  /* 0x0007e03001007387 */ /* 0x000fe20000100a00 */
[----:B------:R-:W-:-:S03]  /*d790*/  IADD3 R10, R248, -0x51, RZ ;  /* 0xffffffaff80a7810 */ /* 0x000fc60007ffe0ff */
[----:B------:R-:W-:Y:S04]  /*d7a0*/  STL.64 [R1+0x7d8], R46 ;  /* 0x0007d82e01007387 */ /* 0x000fe80000100a00 */
[----:B------:R-:W-:Y:S04]  /*d7b0*/  STL.64 [R1+0x7d0], R44 ;  /* 0x0007d02c01007387 */ /* 0x000fe80000100a00 */
[----:B------:R-:W-:Y:S04]  /*d7c0*/  STL.64 [R1+0x7c8], R42 ;  /* 0x0007c82a01007387 */ /* 0x000fe80000100a00 */
[----:B------:R-:W-:Y:S04]  /*d7d0*/  STL.64 [R1+0x7c0], R40 ;  /* 0x0007c02801007387 */ /* 0x000fe80000100a00 */
[----:B------:R-:W-:Y:S04]  /*d7e0*/  STL.64 [R1+0x7b8], R26 ;  /* 0x0007b81a01007387 */ /* 0x000fe80000100a00 */
[----:B------:R1:W-:Y:S01]  /*d7f0*/  LDGSTS.E [R4+-0x73000], [R22.64], !P5 ;  /* 0x8d00000016047fae */ /* 0x0003e2000e921848 */
[----:B------:R-:W-:-:S02]  /*d800*/  ISETP.GE.U32.AND P5, PT, R10, 0x7fffff30, PT ;  /* 0x7fffff300a00780c */ /* 0x000fc40003fa6070 */
[----:B------:R-:W-:Y:S01]  /*d810*/  IADD3 R10, R248, -0x55, RZ ;  /* 0xffffffabf80a7810 */ /* 0x000fe20007ffe0ff */
[----:B------:R-:W-:Y:S04]  /*d820*/  STL.64 [R1+0x7b0], R22 ;  /* 0x0007b01601007387 */ /* 0x000fe80000100a00 */
[----:B------:R-:W-:Y:S04]  /*d830*/  STL.64 [R1+0x7a8], R250 ;  /* 0x0007a8fa01007387 */ /* 0x000fe80000100a00 */
[----:B------:R-:W-:Y:S04]  /*d840*/  STL.64 [R1+0x7a0], R178 ;  /* 0x0007a0b201007387 */ /* 0x000fe80000100a00 */
[----:B------:R1:W-:Y:S01]  /*d850*/  LDGSTS.E [R0+-0x72000], [R250.64], !P6 ;  /* 0x8e000000fa007fae */ /* 0x0003e2000f121848 */
[----:B------:R-:W-:-:S03]  /*d860*/  ISETP.GE.U32.AND P6, PT, R10, 0x7fffff2c, PT ;  /* 0x7fffff2c0a00780c */ /* 0x000fc60003fc6070 */
[----:B------:R-:W-:Y:S01]  /*d870*/  STL.64 [R1+0x798], R172 ;  /* 0x000798ac01007387 */ /* 0x000fe20000100a00 */
[----:B------:R-:W-:-:S03]  /*d880*/  IADD3 R10, R248, -0x59, RZ ;  /* 0xffffffa7f80a7810 */ /* 0x000fc60007ffe0ff */
[----:B------:R1:W-:Y:S04]  /*d890*/  LDGSTS.E [R4+-0x71000], [R178.64], !P2 ;  /* 0x8f000000b2047fae */ /* 0x0003e8000d121848 */
[----:B------:R1:W-:Y:S04]  /*d8a0*/  STL.64 [R1+0x790], R170 ;  /* 0x000790aa01007387 */ /* 0x0003e80000100a00 */
[----:B------:R1:W-:Y:S04]  /*d8b0*/  LDGSTS.E [R0+-0x70000], [R172.64], !P0 ;  /* 0x90000000ac007fae */ /* 0x0003e8000c121848 */
[----:B------:R3:W-:Y:S01]  /*d8c0*/  STL.64 [R1+0x788], R38 ;  /* 0x0007882601007387 */ /* 0x0007e20000100a00 */
[----:B------:R-:W-:-:S03]  /*d8d0*/  IMAD R13, R95, 0x4c, RZ ;  /* 0x0000004c5f0d7824 */ /* 0x000fc600078e02ff */
[----:B--2---:R-:W2:Y:S01]  /*d8e0*/  LDL.LU R74, [R1+0x1a28] ;  /* 0x001a2800014a7983 */ /* 0x004ea20000300800 */
[----:B-1----:R-:W-:-:S03]  /*d8f0*/  IMAD R0, R95, 0x130, RZ ;  /* 0x000001305f007824 */ /* 0x002fc600078e02ff */
[----:B------:R-:W2:Y:S01]  /*d900*/  LDL.LU.64 R58, [R1+0x1a20] ;  /* 0x001a2000013a7983 */ /* 0x000ea20000300a00 */
[----:B------:R-:W-:Y:S01]  /*d910*/  ISETP.GE.U32.AND P2, PT, R10, 0x7fffff28, PT ;  /* 0x7fffff280a00780c */ /* 0x000fe20003f46070 */
[----:B------:R-:W-:Y:S02]  /*d920*/  IMAD R11, R95, 0x140, RZ ;  /* 0x000001405f0b7824 */ /* 0x000fe400078e02ff */
[----:B---3--:R-:W3:Y:S01]  /*d930*/  LDL.LU.64 R56, [R1+0x1a18] ;  /* 0x001a180001387983 */ /* 0x008ee20000300a00 */
[----:B------:R-:W-:-:S03]  /*d940*/  IADD3 R10, R248, -0x5d, RZ ;  /* 0xffffffa3f80a7810 */ /* 0x000fc60007ffe0ff */
[----:B------:R-:W2:Y:S04]  /*d950*/  LDL.LU.64 R54, [R1+0x1a10] ;  /* 0x001a100001367983 */ /* 0x000ea80000300a00 */
[----:B------:R1:W-:Y:S04]  /*d960*/  LDGSTS.E [R4+-0x6f000], [R170.64], !P1 ;  /* 0x91000000aa047fae */ /* 0x0003e8000c921848 */
[----:B----4-:R-:W4:Y:S04]  /*d970*/  LDL.LU.64 R52, [R1+0x1a08] ;  /* 0x001a080001347983 */ /* 0x010f280000300a00 */
[----:B------:R-:W2:Y:S01]  /*d980*/  LDL.LU.64 R50, [R1+0x1a00] ;  /* 0x001a000001327983 */ /* 0x000ea20000300a00 */
[----:B-1----:R-:W-:-:S03]  /*d990*/  IADD3 R170, P1, R0, R2, RZ ;  /* 0x0000000200aa7210 */ /* 0x002fc60007f3e0ff */
[----:B-----5:R-:W5:Y:S01]  /*d9a0*/  LDL.LU.64 R48, [R1+0x19f8] ;  /* 0x0019f80001307983 */ /* 0x020f620000300a00 */
[----:B------:R-:W-:Y:S02]  /*d9b0*/  IADD3 R0, R16, 0x100000, RZ ;  /* 0x0010000010007810 */ /* 0x000fe40007ffe0ff */
[----:B------:R-:W-:Y:S01]  /*d9c0*/  LEA.HI.X.SX32 R171, R13, R3, 0x2, P1 ;  /* 0x000000030dab7211 */ /* 0x000fe200008f16ff */
[----:B------:R-:W2:Y:S01]  /*d9d0*/  LDL.LU.64 R46, [R1+0x19f0] ;  /* 0x0019f000012e7983 */ /* 0x000ea20000300a00 */
[----:B------:R-:W-:-:S03]  /*d9e0*/  ISETP.GE.U32.AND P0, PT, R10, 0x7fffff24, PT ;  /* 0x7fffff240a00780c */ /* 0x000fc60003f06070 */
[----:B------:R-:W2:Y:S01]  /*d9f0*/  LDL.LU.64 R44, [R1+0x19e8] ;  /* 0x0019e800012c7983 */ /* 0x000ea20000300a00 */
[----:B------:R-:W-:-:S03]  /*da00*/  IADD3 R10, R248, -0x61, RZ ;  /* 0xffffff9ff80a7810 */ /* 0x000fc60007ffe0ff */
[----:B------:R1:W-:Y:S04]  /*da10*/  LDGSTS.E [R4+-0x6e000], [R38.64], !P4 ;  /* 0x9200000026047fae */ /* 0x0003e8000e121848 */
[----:B------:R-:W2:Y:S04]  /*da20*/  LDL.LU.64 R42, [R1+0x19e0] ;  /* 0x0019e000012a7983 */ /* 0x000ea80000300a00 */
[----:B------:R-:W2:Y:S01]  /*da30*/  LDL.LU.64 R40, [R1+0x19d8] ;  /* 0x0019d80001287983 */ /* 0x000ea20000300a00 */
[----:B-1----:R-:W-:Y:S01]  /*da40*/  IADD3 R38, P4, R11, R2, RZ ;  /* 0x000000020b267210 */ /* 0x002fe20007f9e0ff */
[----:B------:R-:W-:-:S02]  /*da50*/  IMAD R4, R95, 0x150, RZ ;  /* 0x000001505f047824 */ /* 0x000fc400078e02ff */
[----:B------:R-:W2:Y:S01]  /*da60*/  LDL.LU.64 R26, [R1+0x19d0] ;  /* 0x0019d000011a7983 */ /* 0x000ea20000300a00 */
[----:B------:R-:W-:Y:S02]  /*da70*/  ISETP.GE.U32.AND P1, PT, R10, 0x7fffff20, PT ;  /* 0x7fffff200a00780c */ /* 0x000fe40003f26070 */
[----:B------:R-:W-:Y:S01]  /*da80*/  LEA.HI.X.SX32 R39, R6, R3, 0x2, P4 ;  /* 0x0000000306277211 */ /* 0x000fe200020f16ff */
[----:B------:R-:W2:Y:S01]  /*da90*/  LDL.LU.64 R22, [R1+0x19c8] ;  /* 0x0019c80001167983 */ /* 0x000ea20000300a00 */
[C---:B------:R-:W-:Y:S01]  /*daa0*/  IADD3 R10, R248.reuse, -0x65, RZ ;  /* 0xffffff9bf80a7810 */ /* 0x040fe20007ffe0ff */
[----:B------:R-:W-:Y:S02]  /*dab0*/  IMAD R11, R95, 0x54, RZ ;  /* 0x000000545f0b7824 */ /* 0x000fe400078e02ff */
[----:B------:R1:W-:Y:S04]  /*dac0*/  STL.64 [R1+0x780], R170 ;  /* 0x000780aa01007387 */ /* 0x0003e80000100a00 */
[----:B------:R1:W-:Y:S01]  /*dad0*/  LDGSTS.E [R0+-0x6d000], [R170.64], !P3 ;  /* 0x93000000aa007fae */ /* 0x0003e2000d921848 */
[----:B------:R-:W-:-:S02]  /*dae0*/  IADD3 R6, R248, -0x69, RZ ;  /* 0xffffff97f8067810 */ /* 0x000fc40007ffe0ff */
[----:B------:R-:W-:Y:S01]  /*daf0*/  ISETP.GE.U32.AND P3, PT, R10, 0x7fffff1c, PT ;  /* 0x7fffff1c0a00780c */ /* 0x000fe20003f66070 */
[----:B------:R1:W-:Y:S01]  /*db00*/  STL.64 [R1+0x778], R38 ;  /* 0x0007782601007387 */ /* 0x0003e20000100a00 */
[----:B------:R-:W-:-:S03]  /*db10*/  IMAD R10, R95, 0x58, RZ ;  /* 0x000000585f0a7824 */ /* 0x000fc600078e02ff */
[----:B------:R1:W-:Y:S02]  /*db20*/  LDGSTS.E [R0+-0x6c000], [R38.64], !P5 ;  /* 0x9400000026007fae */ /* 0x0003e4000e921848 */
[----:B-1----:R-:W-:Y:S01]  /*db30*/  IADD3 R170, P4, R4, R2, RZ ;  /* 0x0000000204aa7210 */ /* 0x002fe20007f9e0ff */
[----:B------:R-:W-:-:S03]  /*db40*/  IMAD R4, R95, 0x160, RZ ;  /* 0x000001605f047824 */ /* 0x000fc600078e02ff */
[-C--:B------:R-:W-:Y:S02]  /*db50*/  LEA.HI.X.SX32 R171, R11, R3.reuse, 0x2, P4 ;  /* 0x000000030bab7211 */ /* 0x080fe400020f16ff */
[----:B------:R-:W-:Y:S02]  /*db60*/  ISETP.GE.U32.AND P4, PT, R6, 0x7fffff18, PT ;  /* 0x7fffff180600780c */ /* 0x000fe40003f86070 */
[-C--:B------:R-:W-:Y:S01]  /*db70*/  IADD3 R38, P5, R4, R2.reuse, RZ ;  /* 0x0000000204267210 */ /* 0x080fe20007fbe0ff */
[C---:B------:R-:W-:Y:S01]  /*db80*/  IMAD R4, R95.reuse, 0x170, RZ ;  /* 0x000001705f047824 */ /* 0x040fe200078e02ff */
[----:B------:R-:W-:Y:S01]  /*db90*/  IADD3 R6, R248, -0x6d, RZ ;  /* 0xffffff93f8067810 */ /* 0x000fe20007ffe0ff */
[----:B------:R1:W-:Y:S01]  /*dba0*/  LDGSTS.E [R0+-0x6b000], [R170.64], !P6 ;  /* 0x95000000aa007fae */ /* 0x0003e2000f121848 */
[----:B------:R-:W-:Y:S01]  /*dbb0*/  LEA.HI.X.SX32 R39, R10, R3, 0x2, P5 ;  /* 0x000000030a277211 */ /* 0x000fe200028f16ff */
[C---:B------:R-:W-:Y:S01]  /*dbc0*/  IMAD R13, R95.reuse, 0x5c, RZ ;  /* 0x0000005c5f0d7824 */ /* 0x040fe200078e02ff */
[----:B------:R-:W-:Y:S01]  /*dbd0*/  IADD3 R10, P6, R4, R2, RZ ;  /* 0x00000002040a7210 */ /* 0x000fe20007fde0ff */
[----:B------:R-:W-:Y:S01]  /*dbe0*/  IMAD R4, R95, 0x180, RZ ;  /* 0x000001805f047824 */ /* 0x000fe200078e02ff */
[----:B------:R-:W-:Y:S01]  /*dbf0*/  ISETP.GE.U32.AND P5, PT, R6, 0x7fffff14, PT ;  /* 0x7fffff140600780c */ /* 0x000fe20003fa6070 */
[----:B------:R1:W-:Y:S01]  /*dc00*/  STL.64 [R1+0x770], R170 ;  /* 0x000770aa01007387 */ /* 0x0003e20000100a00 */
[----:B------:R-:W-:-:S02]  /*dc10*/  IADD3 R6, R248, -0x71, RZ ;  /* 0xffffff8ff8067810 */ /* 0x000fc40007ffe0ff */
[-C--:B------:R-:W-:Y:S01]  /*dc20*/  LEA.HI.X.SX32 R11, R13, R3.reuse, 0x2, P6 ;  /* 0x000000030d0b7211 */ /* 0x080fe200030f16ff */
[----:B------:R1:W-:Y:S01]  /*dc30*/  LDGSTS.E [R0+-0x6a000], [R38.64], !P2 ;  /* 0x9600000026007fae */ /* 0x0003e2000d121848 */
[----:B------:R-:W-:Y:S02]  /*dc40*/  ISETP.GE.U32.AND P2, PT, R6, 0x7fffff10, PT ;  /* 0x7fffff100600780c */ /* 0x000fe40003f46070 */
[----:B------:R-:W-:Y:S01]  /*dc50*/  IADD3 R6, R248, -0x75, RZ ;  /* 0xffffff8bf8067810 */ /* 0x000fe20007ffe0ff */
[----:B------:R1:W-:Y:S02]  /*dc60*/  STL.64 [R1+0x768], R38 ;  /* 0x0007682601007387 */ /* 0x0003e40000100a00 */
[----:B-1----:R-:W-:Y:S01]  /*dc70*/  IADD3 R170, P6, R4, R2, RZ ;  /* 0x0000000204aa7210 */ /* 0x002fe20007fde0ff */
[----:B------:R-:W-:Y:S01]  /*dc80*/  IMAD R4, R95, 0x190, RZ ;  /* 0x000001905f047824 */ /* 0x000fe200078e02ff */
[----:B------:R1:W-:Y:S02]  /*dc90*/  STL.64 [R1+0x760], R10 ;  /* 0x0007600a01007387 */ /* 0x0003e40000100a00 */
[----:B------:R-:W-:-:S02]  /*dca0*/  LEA.HI.X.SX32 R171, R7, R3, 0x2, P6 ;  /* 0x0000000307ab7211 */ /* 0x000fc400030f16ff */
[----:B------:R1:W-:Y:S01]  /*dcb0*/  LDGSTS.E [R0+-0x69000], [R10.64], !P0 ;  /* 0x970000000a007fae */ /* 0x0003e2000c121848 */
[----:B------:R-:W-:Y:S01]  /*dcc0*/  ISETP.GE.U32.AND P0, PT, R6, 0x7fffff0c, PT ;  /* 0x7fffff0c0600780c */ /* 0x000fe20003f06070 */
[C---:B------:R-:W-:Y:S01]  /*dcd0*/  IMAD R6, R95.reuse, 0x1a0, RZ ;  /* 0x000001a05f067824 */ /* 0x040fe200078e02ff */
[-C--:B------:R-:W-:Y:S01]  /*dce0*/  IADD3 R38, P6, R4, R2.reuse, RZ ;  /* 0x0000000204267210 */ /* 0x080fe20007fde0ff */
[C---:B------:R-:W-:Y:S02]  /*dcf0*/  IMAD R13, R95.reuse, 0x68, RZ ;  /* 0x000000685f0d7824 */ /* 0x040fe400078e02ff */
[----:B-1----:R-:W-:Y:S01]  /*dd00*/  IMAD R10, R95, 0x64, RZ ;  /* 0x000000645f0a7824 */ /* 0x002fe200078e02ff */
[----:B------:R-:W-:Y:S04]  /*dd10*/  STL.64 [R1+0x758], R170 ;  /* 0x000758aa01007387 */ /* 0x000fe80000100a00 */
[----:B------:R-:W-:Y:S01]  /*dd20*/  LEA.HI.X.SX32 R39, R10, R3, 0x2, P6 ;  /* 0x000000030a277211 */ /* 0x000fe200030f16ff */
[----:B------:R1:W-:Y:S01]  /*dd30*/  LDGSTS.E [R0+-0x68000], [R170.64], !P1 ;  /* 0x98000000aa007fae */ /* 0x0003e2000c921848 */
[----:B------:R-:W-:-:S03]  /*dd40*/  IADD3 R10, P6, R6, R2, RZ ;  /* 0x00000002060a7210 */ /* 0x000fc60007fde0ff */
[----:B------:R-:W-:Y:S01]  /*dd50*/  STL.64 [R1+0x750], R38 ;  /* 0x0007502601007387 */ /* 0x000fe20000100a00 */
[----:B------:R-:W-:Y:S02]  /*dd60*/  LEA.HI.X.SX32 R11, R13, R3, 0x2, P6 ;  /* 0x000000030d0b7211 */ /* 0x000fe400030f16ff */
[----:B------:R-:W-:Y:S01]  /*dd70*/  IADD3 R4, R16, 0x100000, RZ ;  /* 0x0010000010047810 */ /* 0x000fe20007ffe0ff */
[----:B------:R1:W-:Y:S04]  /*dd80*/  LDGSTS.E [R0+-0x67000], [R38.64], !P3 ;  /* 0x9900000026007fae */ /* 0x0003e8000d921848 */
[----:B------:R1:W-:Y:S04]  /*dd90*/  STL.64 [R1+0x748], R10 ;  /* 0x0007480a01007387 */ /* 0x0003e80000100a00 */
[----:B------:R-:W2:Y:S04]  /*dda0*/  LDL.LU R93, [R1+0x50] ;  /* 0x00005000015d7983 */ /* 0x000ea80000300800 */
[----:B------:R-:W3:Y:S04]  /*ddb0*/  LDL.LU R77, [R1+0x4c] ;  /* 0x00004c00014d7983 */ /* 0x000ee80000300800 */
[----:B------:R-:W3:Y:S04]  /*ddc0*/  LDL.LU R75, [R1+0x48] ;  /* 0x00004800014b7983 */ /* 0x000ee80000300800 */
[----:B------:R-:W3:Y:S01]  /*ddd0*/  LDL.LU R86, [R1+0x44] ;  /* 0x0000440001567983 */ /* 0x000ee20000300800 */
[----:B------:R-:W-:-:S02]  /*dde0*/  IADD3 R7, R248, -0x79, RZ ;  /* 0xffffff87f8077810 */ /* 0x000fc40007ffe0ff */
[----:B------:R-:W-:Y:S01]  /*ddf0*/  IADD3 R6, R248, -0x7d, RZ ;  /* 0xffffff83f8067810 */ /* 0x000fe20007ffe0ff */
[----:B------:R1:W-:Y:S01]  /*de00*/  LDGSTS.E [R4+-0x66000], [R10.64], !P4 ;  /* 0x9a0000000a047fae */ /* 0x0003e2000e121848 */
[----:B------:R-:W-:Y:S01]  /*de10*/  ISETP.GE.U32.AND P1, PT, R7, 0x7fffff08, PT ;  /* 0x7fffff080700780c */ /* 0x000fe20003f26070 */
[C---:B-1----:R-:W-:Y:S01]  /*de20*/  IMAD R0, R95.reuse, 0x1b0, RZ ;  /* 0x000001b05f007824 */ /* 0x042fe200078e02ff */
[----:B------:R-:W-:Y:S01]  /*de30*/  ISETP.GE.U32.AND P3, PT, R6, 0x7fffff04, PT ;  /* 0x7fffff040600780c */ /* 0x000fe20003f66070 */
[C---:B------:R-:W-:Y:S02]  /*de40*/  IMAD R7, R95.reuse, 0x74, RZ ;  /* 0x000000745f077824 */ /* 0x040fe400078e02ff */
[C---:B------:R-:W-:Y:S02]  /*de50*/  IMAD R6, R95.reuse, 0x1d0, RZ ;  /* 0x000001d05f067824 */ /* 0x040fe400078e02ff */
[C---:B------:R-:W-:Y:S02]  /*de60*/  IMAD R4, R95.reuse, 0x1c0, RZ ;  /* 0x000001c05f047824 */ /* 0x040fe400078e02ff */
[----:B------:R-:W-:-:S02]  /*de70*/  IMAD R10, R95, 0x6c, RZ ;  /* 0x0000006c5f0a7824 */ /* 0x000fc400078e02ff */
[----:B------:R-:W1:Y:S01]  /*de80*/  S2R R95, SR_TID.X ;  /* 0x00000000005f7919 */ /* 0x000e620000002100 */
[-C--:B------:R-:W-:Y:S02]  /*de90*/  IADD3 R170, P6, R0, R2.reuse, RZ ;  /* 0x0000000200aa7210 */ /* 0x080fe40007fde0ff */
[-C--:B------:R-:W-:Y:S02]  /*dea0*/  IADD3 R38, P4, R4, R2.reuse, RZ ;  /* 0x0000000204267210 */ /* 0x080fe40007f9e0ff */
[-C--:B------:R-:W-:Y:S02]  /*deb0*/  LEA.HI.X.SX32 R171, R10, R3.reuse, 0x2, P6 ;  /* 0x000000030aab7211 */ /* 0x080fe400030f16ff */
[----:B------:R-:W-:Y:S02]  /*dec0*/  IADD3 R10, P6, R6, R2, RZ ;  /* 0x00000002060a7210 */ /* 0x000fe40007fde0ff */
[-C--:B------:R-:W-:Y:S02]  /*ded0*/  LEA.HI.X.SX32 R39, R9, R3.reuse, 0x2, P4 ;  /* 0x0000000309277211 */ /* 0x080fe400020f16ff */
[----:B------:R-:W-:Y:S01]  /*dee0*/  LEA.HI.X.SX32 R11, R7, R3, 0x2, P6 ;  /* 0x00000003070b7211 */ /* 0x000fe200030f16ff */
[----:B------:R-:W-:Y:S01]  /*def0*/  STL.64 [R1+0x740], R170 ;  /* 0x000740aa01007387 */ /* 0x000fe20000100a00 */
[----:B------:R-:W-:-:S03]  /*df00*/  IMAD.MOV.U32 R157, RZ, RZ, R91 ;  /* 0x000000ffff9d7224 */ /* 0x000fc600078e005b */
[----:B------:R2:W-:Y:S01]  /*df10*/  STL.64 [R1+0x738], R38 ;  /* 0x0007382601007387 */ /* 0x0005e20000100a00 */
[----:B------:R-:W-:-:S03]  /*df20*/  IMAD.MOV.U32 R147, RZ, RZ, R89 ;  /* 0x000000ffff937224 */ /* 0x000fc600078e0059 */
[----:B------:R-:W-:Y:S01]  /*df30*/  STL.64 [R1+0x730], R10 ;  /* 0x0007300a01007387 */ /* 0x000fe20000100a00 */
[----:B------:R-:W-:Y:S01]  /*df40*/  IMAD.MOV.U32 R143, RZ, RZ, R87 ;  /* 0x000000ffff8f7224 */ /* 0x000fe200078e0057 */
[----:B-1----:R-:W-:Y:S01]  /*df50*/  LOP3.LUT R6, R95, 0x7f, RZ, 0xc0, !PT ;  /* 0x0000007f5f067812 */ /* 0x002fe200078ec0ff */
[----:B------:R-:W-:Y:S02]  /*df60*/  IMAD.MOV.U32 R139, RZ, RZ, R85 ;  /* 0x000000ffff8b7224 */ /* 0x000fe400078e0055 */
[----:B------:R-:W-:Y:S02]  /*df70*/  IMAD.MOV.U32 R137, RZ, RZ, R83 ;  /* 0x000000ffff897224 */ /* 0x000fe400078e0053 */
[----:B------:R-:W-:Y:S02]  /*df80*/  IMAD.MOV.U32 R149, RZ, RZ, R113 ;  /* 0x000000ffff957224 */ /* 0x000fe400078e0071 */
[----:B------:R-:W-:Y:S02]  /*df90*/  IMAD.MOV.U32 R119, RZ, RZ, R81 ;  /* 0x000000ffff777224 */ /* 0x000fe400078e0051 */
[----:B------:R-:W-:-:S02]  /*dfa0*/  IMAD.MOV.U32 R113, RZ, RZ, R79 ;  /* 0x000000ffff717224 */ /* 0x000fc400078e004f */
[----:B------:R-:W-:Y:S02]  /*dfb0*/  IMAD.MOV.U32 R153, RZ, RZ, R73 ;  /* 0x000000ffff997224 */ /* 0x000fe400078e0049 */
[----:B------:R-:W-:Y:S02]  /*dfc0*/  IMAD.MOV.U32 R154, RZ, RZ, R72 ;  /* 0x000000ffff9a7224 */ /* 0x000fe400078e0048 */
[----:B------:R-:W-:Y:S02]  /*dfd0*/  IMAD.MOV.U32 R145, RZ, RZ, R71 ;  /* 0x000000ffff917224 */ /* 0x000fe400078e0047 */
[----:B------:R-:W-:Y:S02]  /*dfe0*/  IMAD.MOV.U32 R125, RZ, RZ, R70 ;  /* 0x000000ffff7d7224 */ /* 0x000fe400078e0046 */
[----:B------:R-:W-:Y:S02]  /*dff0*/  IMAD.MOV.U32 R141, RZ, RZ, R69 ;  /* 0x000000ffff8d7224 */ /* 0x000fe400078e0045 */
[----:B------:R-:W-:-:S02]  /*e000*/  IMAD.MOV.U32 R131, RZ, RZ, R68 ;  /* 0x000000ffff837224 */ /* 0x000fc400078e0044 */
[----:B------:R-:W-:Y:S02]  /*e010*/  IMAD.MOV.U32 R159, RZ, RZ, R67 ;  /* 0x000000ffff9f7224 */ /* 0x000fe400078e0043 */
[----:B------:R-:W-:Y:S02]  /*e020*/  IMAD R67, R252, c[0x0][0x190], RZ ;  /* 0x00006400fc437a24 */ /* 0x000fe400078e02ff */
[----:B--2---:R-:W-:Y:S02]  /*e030*/  IMAD R101, R93, c[0x0][0x190], RZ ;  /* 0x000064005d657a24 */ /* 0x004fe400078e02ff */
[----:B------:R-:W2:Y:S04]  /*e040*/  LDL.LU R93, [R1+0x40] ;  /* 0x00004000015d7983 */ /* 0x000ea80000300800 */
[----:B------:R-:W2:Y:S04]  /*e050*/  LDL.LU R91, [R1+0x3c] ;  /* 0x00003c00015b7983 */ /* 0x000ea80000300800 */
[----:B------:R-:W2:Y:S01]  /*e060*/  LDL.LU R89, [R1+0x38] ;  /* 0x0000380001597983 */ /* 0x000ea20000300800 */
[----:B---3--:R-:W-:-:S03]  /*e070*/  IMAD R95, R86, c[0x0][0x190], RZ ;  /* 0x00006400565f7a24 */ /* 0x008fc600078e02ff */
[----:B------:R-:W3:Y:S04]  /*e080*/  LDL.LU R87, [R1+0x34] ;  /* 0x0000340001577983 */ /* 0x000ee80000300800 */
[----:B------:R-:W2:Y:S01]  /*e090*/  LDL.LU R86, [R1+0x30] ;  /* 0x0000300001567983 */ /* 0x000ea20000300800 */
[----:B------:R-:W-:-:S03]  /*e0a0*/  IMAD R99, R77, c[0x0][0x190], RZ ;  /* 0x000064004d637a24 */ /* 0x000fc600078e02ff */
[----:B------:R-:W2:Y:S01]  /*e0b0*/  LDL.LU R85, [R1+0x2c] ;  /* 0x00002c0001557983 */ /* 0x000ea20000300800 */
[----:B------:R-:W-:-:S03]  /*e0c0*/  IMAD R97, R75, c[0x0][0x190], RZ ;  /* 0x000064004b617a24 */ /* 0x000fc600078e02ff */
[----:B------:R-:W2:Y:S04]  /*e0d0*/  LDL.LU R83, [R1+0x28] ;  /* 0x0000280001537983 */ /* 0x000ea80000300800 */
        /* <DEDUP_REMOVED lines=9> */
[----:B------:R-:W2:Y:S04]  /*e170*/  LDL.LU R68, [R1] ;  /* 0x0000000001447983 */ /* 0x000ea80000300800 */
[----:B------:R-:W2:Y:S01]  /*e180*/  LDL.LU R252, [R1+0x88] ;  /* 0x0000880001fc7983 */ /* 0x000ea20000300800 */
[----:B------:R-:W-:-:S02]  /*e190*/  IADD3 R4, R16, 0x100000, RZ ;  /* 0x0010000010047810 */ /* 0x000fc40007ffe0ff */
[----:B------:R-:W-:-:S03]  /*e1a0*/  IADD3 R0, R16, 0x100000, RZ ;  /* 0x0010000010007810 */ /* 0x000fc60007ffe0ff */
[----:B------:R1:W-:Y:S04]  /*e1b0*/  LDGSTS.E [R4+-0x65000], [R170.64], !P5 ;  /* 0x9b000000aa047fae */ /* 0x0003e8000e921848 */
[----:B------:R1:W-:Y:S01]  /*e1c0*/  LDGSTS.E [R0+-0x64000], [R38.64], !P2 ;  /* 0x9c00000026007fae */ /* 0x0003e2000d121848 */
[----:B------:R-:W-:Y:S02]  /*e1d0*/  IMAD.MOV.U32 R250, RZ, RZ, R119 ;  /* 0x000000fffffa7224 */ /* 0x000fe400078e0077 */
[----:B------:R-:W-:Y:S01]  /*e1e0*/  IMAD.MOV.U32 R178, RZ, RZ, R133 ;  /* 0x000000ffffb27224 */ /* 0x000fe200078e0085 */
[----:B------:R4:W-:Y:S01]  /*e1f0*/  LDGSTS.E [R4+-0x63000], [R10.64], !P0 ;  /* 0x9d0000000a047fae */ /* 0x0009e2000c121848 */
[----:B------:R-:W-:Y:S02]  /*e200*/  IMAD.MOV.U32 R119, RZ, RZ, R115 ;  /* 0x000000ffff777224 */ /* 0x000fe400078e0073 */
[----:B-1----:R-:W-:-:S02]  /*e210*/  IMAD.MOV.U32 R0, RZ, RZ, 0x7f ;  /* 0x0000007fff007424 */ /* 0x002fc400078e00ff */
[----:B------:R-:W-:Y:S02]  /*e220*/  IMAD.MOV.U32 R176, RZ, RZ, R139 ;  /* 0x000000ffffb07224 */ /* 0x000fe400078e008b */
[----:B------:R-:W-:Y:S01]  /*e230*/  IMAD.MOV.U32 R115, RZ, RZ, R109 ;  /* 0x000000ffff737224 */ /* 0x000fe200078e006d */
[----:B------:R-:W-:Y:S01]  /*e240*/  IADD3 R7, R0, c[0x0][0x180], RZ ;  /* 0x0000600000077a10 */ /* 0x000fe20007ffe0ff */
[----:B------:R-:W-:Y:S02]  /*e250*/  IMAD R0, R6, c[0x0][0x18c], RZ ;  /* 0x0000630006007a24 */ /* 0x000fe400078e02ff */
[----:B------:R-:W-:Y:S02]  /*e260*/  IMAD.MOV.U32 R173, RZ, RZ, R143 ;  /* 0x000000ffffad7224 */ /* 0x000fe400078e008f */
[----:B------:R-:W-:Y:S02]  /*e270*/  IMAD.MOV.U32 R251, RZ, RZ, R121 ;  /* 0x000000fffffb7224 */ /* 0x000fe400078e0079 */
[----:B------:R-:W-:-:S02]  /*e280*/  IMAD.MOV.U32 R109, RZ, RZ, R60 ;  /* 0x000000ffff6d7224 */ /* 0x000fc400078e003c */
[----:B------:R-:W-:Y:S02]  /*e290*/  IMAD R34, R228, c[0x0][0x190], RZ ;  /* 0x00006400e4227a24 */ /* 0x000fe400078e02ff */
[----:B------:R-:W-:Y:S02]  /*e2a0*/  IMAD.MOV.U32 R38, RZ, RZ, R157 ;  /* 0x000000ffff267224 */ /* 0x000fe400078e009d */
[----:B------:R-:W-:Y:S02]  /*e2b0*/  IMAD.MOV.U32 R171, RZ, RZ, R147 ;  /* 0x000000ffffab7224 */ /* 0x000fe400078e0093 */
[----:B------:R-:W-:Y:S02]  /*e2c0*/  IMAD.MOV.U32 R121, RZ, RZ, R64 ;  /* 0x000000ffff797224 */ /* 0x000fe400078e0040 */
[----:B------:R-:W-:Y:S02]  /*e2d0*/  IMAD R60, R169, c[0x0][0x190], RZ ;  /* 0x00006400a93c7a24 */ /* 0x000fe400078e02ff */
[----:B------:R-:W-:Y:S01]  /*e2e0*/  IMAD.MOV.U32 R228, RZ, RZ, R250 ;  /* 0x000000ffffe47224 */ /* 0x000fe200078e00fa */
[----:B----4-:R-:W-:Y:S01]  /*e2f0*/  IADD3 R4, R248, -0x80, RZ ;  /* 0xffffff80f8047810 */ /* 0x010fe20007ffe0ff */
[----:B------:R-:W-:-:S02]  /*e300*/  IMAD.MOV.U32 R179, RZ, RZ, R137 ;  /* 0x000000ffffb37224 */ /* 0x000fc400078e0089 */
[----:B------:R-:W-:Y:S02]  /*e310*/  IMAD.MOV.U32 R157, RZ, RZ, R113 ;  /* 0x000000ffff9d7224 */ /* 0x000fe400078e0071 */
[----:B------:R-:W-:Y:S02]  /*e320*/  IMAD R64, R222, c[0x0][0x190], RZ ;  /* 0x00006400de407a24 */ /* 0x000fe400078e02ff */
[----:B------:R-:W-:Y:S02]  /*e330*/  IMAD R147, R5, c[0x0][0x190], RZ ;  /* 0x0000640005937a24 */ /* 0x000fe400078e02ff */
[----:B------:R-:W-:Y:S01]  /*e340*/  IMAD.MOV.U32 R169, RZ, RZ, R178 ;  /* 0x000000ffffa97224 */ /* 0x000fe200078e00b2 */
[----:B------:R-:W-:Y:S01]  /*e350*/  LEA R248, P5, R0, c[0x0][0x168], 0x2 ;  /* 0x00005a0000f87a11 */ /* 0x000fe200078a10ff */
[----:B------:R-:W-:Y:S02]  /*e360*/  IMAD.MOV.U32 R172, RZ, RZ, R141 ;  /* 0x000000ffffac7224 */ /* 0x000fe400078e008d */
[----:B------:R-:W-:-:S02]  /*e370*/  IMAD.MOV.U32 R113, RZ, RZ, R107 ;  /* 0x000000ffff717224 */ /* 0x000fc400078e006b */
[----:B------:R-:W-:Y:S02]  /*e380*/  IMAD.MOV.U32 R222, RZ, RZ, R176 ;  /* 0x000000ffffde7224 */ /* 0x000fe400078e00b0 */
[----:B------:R-:W-:Y:S02]  /*e390*/  IMAD.MOV.U32 R170, RZ, RZ, R145 ;  /* 0x000000ffffaa7224 */ /* 0x000fe400078e0091 */
[----:B------:R-:W-:Y:S02]  /*e3a0*/  IMAD.MOV.U32 R107, RZ, RZ, R62 ;  /* 0x000000ffff6b7224 */ /* 0x000fe400078e003e */
[----:B------:R-:W-:Y:S02]  /*e3b0*/  IMAD R31, R175, c[0x0][0x190], RZ ;  /* 0x00006400af1f7a24 */ /* 0x000fe400078e02ff */
[----:B------:R-:W-:Y:S02]  /*e3c0*/  IMAD.MOV.U32 R250, RZ, RZ, R173 ;  /* 0x000000fffffa7224 */ /* 0x000fe400078e00ad */
[----:B------:R-:W-:-:S02]  /*e3d0*/  IMAD.MOV.U32 R160, RZ, RZ, R149 ;  /* 0x000000ffffa07224 */ /* 0x000fc400078e0095 */
[----:B------:R-:W-:Y:S02]  /*e3e0*/  IMAD.MOV.U32 R39, RZ, RZ, R66 ;  /* 0x000000ffff277224 */ /* 0x000fe400078e0042 */
[----:B------:R-:W-:Y:S02]  /*e3f0*/  IMAD R62, R167, c[0x0][0x190], RZ ;  /* 0x00006400a73e7a24 */ /* 0x000fe400078e02ff */
[----:B------:R-:W-:Y:S02]  /*e400*/  IMAD.MOV.U32 R176, RZ, RZ, R171 ;  /* 0x000000ffffb07224 */ /* 0x000fe400078e00ab */
[----:B------:R-:W-:Y:S02]  /*e410*/  IMAD.MOV.U32 R175, RZ, RZ, R228 ;  /* 0x000000ffffaf7224 */ /* 0x000fe400078e00e4 */
[----:B------:R-:W-:Y:S02]  /*e420*/  IMAD R66, R224, c[0x0][0x190], RZ ;  /* 0x00006400e0427a24 */ /* 0x000fe400078e02ff */
[----:B------:R-:W-:-:S02]  /*e430*/  IMAD.MOV.U32 R167, RZ, RZ, R179 ;  /* 0x000000ffffa77224 */ /* 0x000fc400078e00b3 */
[----:B------:R-:W-:Y:S02]  /*e440*/  IMAD.MOV.U32 R173, RZ, RZ, R38 ;  /* 0x000000ffffad7224 */ /* 0x000fe400078e0026 */
[----:B------:R-:W-:Y:S01]  /*e450*/  IMAD.MOV.U32 R228, RZ, RZ, R169 ;  /* 0x000000ffffe47224 */ /* 0x000fe200078e00a9 */
[----:B------:R-:W-:Y:S01]  /*e460*/  LEA.HI.X.SX32 R0, R0, c[0x0][0x16c], 0x2, P5 ;  /* 0x00005b0000007a11 */ /* 0x000fe200028f16ff */
[----:B------:R-:W-:Y:S02]  /*e470*/  IMAD.MOV.U32 R224, RZ, RZ, R172 ;  /* 0x000000ffffe07224 */ /* 0x000fe400078e00ac */
[----:B------:R-:W-:Y:S02]  /*e480*/  IMAD.MOV.U32 R171, RZ, RZ, R153 ;  /* 0x000000ffffab7224 */ /* 0x000fe400078e0099 */
[----:B------:R-:W-:Y:S02]  /*e490*/  IMAD.MOV.U32 R38, RZ, RZ, R36 ;  /* 0x000000ffff267224 */ /* 0x000fe400078e0024 */
[----:B------:R-:W-:-:S02]  /*e4a0*/  IMAD.MOV.U32 R169, RZ, RZ, R222 ;  /* 0x000000ffffa97224 */ /* 0x000fc400078e00de */
[----:B------:R-:W-:Y:S02]  /*e4b0*/  IMAD.MOV.U32 R133, RZ, RZ, R32 ;  /* 0x000000ffff857224 */ /* 0x000fe400078e0020 */
[----:B------:R-:W-:Y:S02]  /*e4c0*/  IMAD.MOV.U32 R222, RZ, RZ, R250 ;  /* 0x000000ffffde7224 */ /* 0x000fe400078e00fa */
[----:B------:R-:W-:Y:S02]  /*e4d0*/  IMAD R32, R165, c[0x0][0x190], RZ ;  /* 0x00006400a5207a24 */ /* 0x000fe400078e02ff */
[----:B------:R-:W-:Y:S02]  /*e4e0*/  IMAD.MOV.U32 R172, RZ, RZ, R160 ;  /* 0x000000ffffac7224 */ /* 0x000fe400078e00a0 */
[----:B------:R-:W-:Y:S02]  /*e4f0*/  IMAD.MOV.U32 R250, RZ, RZ, R176 ;  /* 0x000000fffffa7224 */ /* 0x000fe400078e00b0 */
[----:B------:R-:W-:-:S02]  /*e500*/  IMAD.MOV.U32 R165, RZ, RZ, R167 ;  /* 0x000000ffffa57224 */ /* 0x000fc400078e00a7 */
[----:B------:R-:W-:Y:S01]  /*e510*/  IMAD.MOV.U32 R176, RZ, RZ, R173 ;  /* 0x000000ffffb07224 */ /* 0x000fe200078e00ad */
[C---:B------:R-:W-:Y:S01]  /*e520*/  LEA R178, P5, R101.reuse, R248, 0x2 ;  /* 0x000000f865b27211 */ /* 0x040fe200078a10ff */
[----:B------:R-:W-:Y:S02]  /*e530*/  IMAD.MOV.U32 R160, RZ, RZ, R37 ;  /* 0x000000ffffa07224 */ /* 0x000fe400078e0025 */
[----:B------:R-:W-:Y:S02]  /*e540*/  IMAD.MOV.U32 R167, RZ, RZ, R224 ;  /* 0x000000ffffa77224 */ /* 0x000fe400078e00e0 */
[----:B------:R-:W-:Y:S02]  /*e550*/  IMAD.MOV.U32 R173, RZ, RZ, R171 ;  /* 0x000000ffffad7224 */ /* 0x000fe400078e00ab */
[----:B------:R-:W-:Y:S01]  /*e560*/  IMAD.MOV.U32 R171, RZ, RZ, R38 ;  /* 0x000000ffffab7224 */ /* 0x000fe200078e0026 */
[----:B------:R-:W-:Y:S01]  /*e570*/  LEA.HI.X.SX32 R179, R101, R0, 0x2, P5 ;  /* 0x0000000065b37211 */ /* 0x000fe200028f16ff */
[----:B--2---:R-:W-:-:S02]  /*e580*/  IMAD R5, R252, c[0x0][0x190], RZ ;  /* 0x00006400fc057a24 */ /* 0x004fc400078e02ff */
[----:B------:R-:W-:Y:S02]  /*e590*/  IMAD.MOV.U32 R252, RZ, RZ, R251 ;  /* 0x000000fffffc7224 */ /* 0x000fe400078e00fb */
[----:B------:R-:W-:Y:S01]  /*e5a0*/  IMAD.MOV.U32 R251, RZ, RZ, R170 ;  /* 0x000000fffffb7224 */ /* 0x000fe200078e00aa */
[C---:B------:R-:W-:Y:S01]  /*e5b0*/  LEA R36, P6, R5.reuse, R248, 0x2 ;  /* 0x000000f805247211 */ /* 0x040fe200078c10ff */
[----:B------:R-:W-:Y:S02]  /*e5c0*/  IMAD.MOV.U32 R170, RZ, RZ, R154 ;  /* 0x000000ffffaa7224 */ /* 0x000fe400078e009a */
[----:B------:R-:W-:Y:S01]  /*e5d0*/  IMAD.MOV.U32 R224, RZ, RZ, R251 ;  /* 0x000000ffffe07224 */ /* 0x000fe200078e00fb */
[----:B------:R-:W-:Y:S01]  /*e5e0*/  LEA.HI.X.SX32 R37, R5, R0, 0x2, P6 ;  /* 0x0000000005257211 */ /* 0x000fe200030f16ff */
[----:B------:R-:W-:Y:S01]  /*e5f0*/  IMAD.MOV.U32 R251, RZ, RZ, R172 ;  /* 0x000000fffffb7224 */ /* 0x000fe200078e00ac */
[----:B------:R-:W-:Y:S01]  /*e600*/  LEA R38, P6, R99, R248, 0x2 ;  /* 0x000000f863267211 */ /* 0x000fe200078c10ff */
[----:B------:R-:W-:-:S02]  /*e610*/  IMAD.MOV.U32 R172, RZ, RZ, R170 ;  /* 0x000000ffffac7224 */ /* 0x000fc400078e00aa */
[----:B------:R-:W-:Y:S02]  /*e620*/  IMAD.MOV.U32 R170, RZ, RZ, R160 ;  /* 0x000000ffffaa7224 */ /* 0x000fe400078e00a0 */
[----:B------:R-:W-:Y:S01]  /*e630*/  IMAD.MOV.U32 R160, RZ, RZ, R39 ;  /* 0x000000ffffa07224 */ /* 0x000fe200078e0027 */
[----:B------:R-:W-:Y:S01]  /*e640*/  LEA.HI.X.SX32 R39, R99, R0, 0x2, P6 ;  /* 0x0000000063277211 */ /* 0x000fe200030f16ff */
[----:B------:R1:W-:Y:S04]  /*e650*/  STL.64 [R1+0x718], R36 ;  /* 0x0007182401007387 */ /* 0x0003e80000100a00 */
[----:B-1----:R-:W2:Y:S04]  /*e660*/  LDL.LU.64 R36, [R1+0x19c0] ;  /* 0x0019c00001247983 */ /* 0x002ea80000300a00 */
[----:B------:R-:W-:Y:S04]  /*e670*/  STL.64 [R1+0x2e8], R178 ;  /* 0x0002e8b201007387 */ /* 0x000fe80000100a00 */
[----:B------:R1:W-:Y:S04]  /*e680*/  STL.64 [R1+0x2e0], R38 ;  /* 0x0002e02601007387 */ /* 0x0003e80000100a00 */
[----:B-1----:R-:W4:Y:S01]  /*e690*/  LDL.LU.64 R38, [R1+0x19b8] ;  /* 0x0019b80001267983 */ /* 0x002f220000300a00 */
[----:B------:R-:W-:-:S02]  /*e6a0*/  IMAD R18, R230, c[0x0][0x190], RZ ;  /* 0x00006400e6127a24 */ /* 0x000fc400078e02ff */
[----:B------:R-:W-:Y:S02]  /*e6b0*/  IMAD R28, R163, c[0x0][0x190], RZ ;  /* 0x00006400a31c7a24 */ /* 0x000fe400078e02ff */
[----:B------:R-:W-:Y:S01]  /*e6c0*/  IMAD.MOV.U32 R230, RZ, RZ, R175 ;  /* 0x000000ffffe67224 */ /* 0x000fe200078e00af */
[----:B------:R-:W-:Y:S01]  /*e6d0*/  ISETP.GT.AND P0, PT, R7, 0x7f, PT ;  /* 0x0000007f0700780c */ /* 0x000fe20003f04270 */
[----:B------:R-:W-:Y:S02]  /*e6e0*/  IMAD.MOV.U32 R163, RZ, RZ, R165 ;  /* 0x000000ffffa37224 */ /* 0x000fe400078e00a5 */
[----:B------:R-:W-:Y:S02]  /*e6f0*/  IMAD.MOV.U32 R175, RZ, RZ, R169 ;  /* 0x000000ffffaf7224 */ /* 0x000fe400078e00a9 */
[----:B------:R-:W-:Y:S02]  /*e700*/  IMAD.MOV.U32 R165, RZ, RZ, R167 ;  /* 0x000000ffffa57224 */ /* 0x000fe400078e00a7 */
[----:B------:R-:W-:Y:S01]  /*e710*/  IMAD.MOV.U32 R169, RZ, RZ, R222 ;  /* 0x000000ffffa97224 */ /* 0x000fe200078e00de */
[----:B------:R-:W-:Y:S01]  /*e720*/  LEA R178, P5, R97, R248, 0x2 ;  /* 0x000000f861b27211 */ /* 0x000fe200078a10ff */
[----:B------:R-:W-:-:S02]  /*e730*/  IMAD R7, R232, c[0x0][0x190], RZ ;  /* 0x00006400e8077a24 */ /* 0x000fc400078e02ff */
[----:B------:R-:W-:Y:S02]  /*e740*/  IMAD.MOV.U32 R167, RZ, RZ, R250 ;  /* 0x000000ffffa77224 */ /* 0x000fe400078e00fa */
[----:B------:R-:W-:Y:S02]  /*e750*/  IMAD.MOV.U32 R222, RZ, RZ, R251 ;  /* 0x000000ffffde7224 */ /* 0x000fe400078e00fb */
        /* <DEDUP_REMOVED lines=8> */
[----:B------:R-:W-:Y:S02]  /*e7e0*/  IMAD.MOV.U32 R230, RZ, RZ, R175 ;  /* 0x000000ffffe67224 */ /* 0x000fe400078e00af */
[----:B------:R-:W-:-:S02]  /*e7f0*/  IMAD.MOV.U32 R173, RZ, RZ, R171 ;  /* 0x000000ffffad7224 */ /* 0x000fc400078e00ab */
[----:B------:R-:W-:Y:S02]  /*e800*/  IMAD.MOV.U32 R170, RZ, RZ, R160 ;  /* 0x000000ffffaa7224 */ /* 0x000fe400078e00a0 */
[----:B------:R-:W-:Y:S02]  /*e810*/  IMAD.MOV.U32 R175, RZ, RZ, R165 ;  /* 0x000000ffffaf7224 */ /* 0x000fe400078e00a5 */
[----:B------:R-:W-:Y:S01]  /*e820*/  IMAD.MOV.U32 R163, RZ, RZ, R169 ;  /* 0x000000ffffa37224 */ /* 0x000fe200078e00a9 */
[----:B------:R-:W-:Y:S01]  /*e830*/  LEA.HI.X.SX32 R179, R97, R0, 0x2, P5 ;  /* 0x0000000061b37211 */ /* 0x000fe200028f16ff */
[----:B------:R-:W-:Y:S02]  /*e840*/  IMAD.MOV.U32 R165, RZ, RZ, R167 ;  /* 0x000000ffffa57224 */ /* 0x000fe400078e00a7 */
[----:B------:R-:W-:Y:S02]  /*e850*/  IMAD.MOV.U32 R169, RZ, RZ, R222 ;  /* 0x000000ffffa97224 */ /* 0x000fe400078e00de */
[----:B------:R-:W-:-:S02]  /*e860*/  IMAD.MOV.U32 R171, RZ, RZ, R159 ;  /* 0x000000ffffab7224 */ /* 0x000fc400078e009f */
[----:B------:R-:W-:Y:S02]  /*e870*/  IMAD.MOV.U32 R167, RZ, RZ, R250 ;  /* 0x000000ffffa77224 */ /* 0x000fe400078e00fa */
[----:B------:R-:W-:Y:S02]  /*e880*/  IMAD.MOV.U32 R222, RZ, RZ, R251 ;  /* 0x000000ffffde7224 */ /* 0x000fe400078e00fb */
[----:B------:R-:W-:Y:S01]  /*e890*/  IMAD.MOV.U32 R250, RZ, RZ, R176 ;  /* 0x000000fffffa7224 */ /* 0x000fe200078e00b0 */
[----:B------:R-:W-:Y:S01]  /*e8a0*/  LEA R176, P5, R93, R248, 0x2 ;  /* 0x000000f85db07211 */ /* 0x000fe200078a10ff */
[----:B------:R-:W-:Y:S02]  /*e8b0*/  IMAD.MOV.U32 R251, RZ, RZ, R172 ;  /* 0x000000fffffb7224 */ /* 0x000fe400078e00ac */
[----:B------:R-:W-:Y:S02]  /*e8c0*/  IMAD.MOV.U32 R172, RZ, RZ, R173 ;  /* 0x000000ffffac7224 */ /* 0x000fe400078e00ad */
[----:B------:R-:W-:Y:S01]  /*e8d0*/  IMAD.MOV.U32 R173, RZ, RZ, R170 ;  /* 0x000000ffffad7224 */ /* 0x000fe200078e00aa */
[----:B------:R1:W-:Y:S01]  /*e8e0*/  STL.64 [R1+0x2d8], R178 ;  /* 0x0002d8b201007387 */ /* 0x0003e20000100a00 */
[----:B------:R-:W-:-:S02]  /*e8f0*/  IMAD.MOV.U32 R170, RZ, RZ, R171 ;  /* 0x000000ffffaa7224 */ /* 0x000fc400078e00ab */
[----:B------:R-:W-:Y:S01]  /*e900*/  IMAD R25, R161, c[0x0][0x190], RZ ;  /* 0x00006400a1197a24 */ /* 0x000fe200078e02ff */
[----:B-1----:R-:W3:Y:S04]  /*e910*/  LDL.LU.64 R178, [R1+0x19b0] ;  /* 0x0019b00001b27983 */ /* 0x002ee80000300a00 */
[----:B------:R1:W-:Y:S01]  /*e920*/  STL [R1+0x2c8], R176 ;  /* 0x0002c8b001007387 */ /* 0x0003e20000100800 */
[----:B--2---:R-:W-:Y:S02]  /*e930*/  IMAD R161, R36, c[0x0][0x190], RZ ;  /* 0x0000640024a17a24 */ /* 0x004fe400078e02ff */
[----:B------:R-:W-:Y:S02]  /*e940*/  IMAD.MOV.U32 R36, RZ, RZ, R176 ;  /* 0x000000ffff247224 */ /* 0x000fe400078e00b0 */
[----:B----4-:R-:W-:Y:S01]  /*e950*/  IMAD.MOV.U32 R160, RZ, RZ, R38 ;  /* 0x000000ffffa07224 */ /* 0x010fe200078e0026 */
[----:B------:R-:W-:Y:S01]  /*e960*/  LEA R38, P6, R95, R248, 0x2 ;  /* 0x000000f85f267211 */ /* 0x000fe200078c10ff */
[----:B------:R-:W-:-:S02]  /*e970*/  IMAD.MOV.U32 R159, RZ, RZ, R39 ;  /* 0x000000ffff9f7224 */ /* 0x000fc400078e0027 */
[----:B------:R-:W-:Y:S01]  /*e980*/  IMAD.MOV.U32 R171, RZ, RZ, R160 ;  /* 0x000000ffffab7224 */ /* 0x000fe200078e00a0 */
[----:B------:R-:W-:Y:S01]  /*e990*/  LEA.HI.X.SX32 R39, R95, R0, 0x2, P6 ;  /* 0x000000005f277211 */ /* 0x000fe200030f16ff */
[----:B------:R-:W-:Y:S02]  /*e9a0*/  IMAD R160, R37, c[0x0][0x190], RZ ;  /* 0x0000640025a07a24 */ /* 0x000fe400078e02ff */
[----:B------:R-:W-:Y:S02]  /*e9b0*/  IMAD.MOV.U32 R37, RZ, RZ, R177 ;  /* 0x000000ffff257224 */ /* 0x000fe400078e00b1 */
[----:B-1----:R-:W2:Y:S04]  /*e9c0*/  LDL.LU.64 R176, [R1+0x19a8] ;  /* 0x0019a80001b07983 */ /* 0x002ea80000300a00 */
[----:B------:R1:W-:Y:S04]  /*e9d0*/  STL.64 [R1+0x2d0], R38 ;  /* 0x0002d02601007387 */ /* 0x0003e80000100a00 */
[----:B-1----:R-:W4:Y:S01]  /*e9e0*/  LDL.LU.64 R38, [R1+0x19a0] ;  /* 0x0019a00001267983 */ /* 0x002f220000300a00 */
[----:B------:R-:W-:Y:S01]  /*e9f0*/  IMAD R13, R54, c[0x0][0x190], RZ ;  /* 0x00006400360d7a24 */ /* 0x000fe200078e02ff */
[----:B------:R-:W-:Y:S01]  /*ea00*/  ISETP.GE.AND P2, PT, R6, R4, PT ;  /* 0x000000040600720c */ /* 0x000fe20003f46270 */
[----:B------:R-:W-:-:S02]  /*ea10*/  IMAD R54, R126, c[0x0][0x190], RZ ;  /* 0x000064007e367a24 */ /* 0x000fc400078e02ff */
[----:B------:R-:W-:Y:S02]  /*ea20*/  IMAD R4, R183, c[0x0][0x190], RZ ;  /* 0x00006400b7047a24 */ /* 0x000fe400078e02ff */
[----:B------:R-:W-:Y:S02]  /*ea30*/  IMAD.MOV.U32 R126, RZ, RZ, R232 ;  /* 0x000000ffff7e7224 */ /* 0x000fe400078e00e8 */
[----:B------:R-:W-:Y:S02]  /*ea40*/  IMAD.MOV.U32 R183, RZ, RZ, R181 ;  /* 0x000000ffffb77224 */ /* 0x000fe400078e00b5 */
[----:B------:R-:W-:Y:S02]  /*ea50*/  IMAD R20, R74, c[0x0][0x190], RZ ;  /* 0x000064004a147a24 */ /* 0x000fe400078e02ff */
[----:B------:R-:W-:Y:S02]  /*ea60*/  IMAD.MOV.U32 R232, RZ, RZ, R230 ;  /* 0x000000ffffe87224 */ /* 0x000fe400078e00e6 */
[----:B------:R-:W-:-:S02]  /*ea70*/  IMAD R74, R19, c[0x0][0x190], RZ ;  /* 0x00006400134a7a24 */ /* 0x000fc400078e02ff */
        /* <DEDUP_REMOVED lines=8> */
[----:B------:R-:W-:Y:S02]  /*eb00*/  IMAD.MOV.U32 R169, RZ, RZ, R222 ;  /* 0x000000ffffa97224 */ /* 0x000fe400078e00de */
[----:B------:R-:W-:Y:S02]  /*eb10*/  IMAD.MOV.U32 R232, RZ, RZ, R181 ;  /* 0x000000ffffe87224 */ /* 0x000fe400078e00b5 */
[----:B------:R-:W-:Y:S02]  /*eb20*/  IMAD.MOV.U32 R167, RZ, RZ, R250 ;  /* 0x000000ffffa77224 */ /* 0x000fe400078e00fa */
[----:B------:R-:W-:-:S02]  /*eb30*/  IMAD.MOV.U32 R181, RZ, RZ, R230 ;  /* 0x000000ffffb57224 */ /* 0x000fc400078e00e6 */
[----:B------:R-:W-:Y:S02]  /*eb40*/  IMAD R89, R89, c[0x0][0x190], RZ ;  /* 0x0000640059597a24 */ /* 0x000fe400078e02ff */
[----:B------:R-:W-:Y:S02]  /*eb50*/  IMAD.MOV.U32 R222, RZ, RZ, R251 ;  /* 0x000000ffffde7224 */ /* 0x000fe400078e00fb */
[----:B------:R-:W-:Y:S02]  /*eb60*/  IMAD.MOV.U32 R230, RZ, RZ, R163 ;  /* 0x000000ffffe67224 */ /* 0x000fe400078e00a3 */
[----:B------:R-:W-:Y:S02]  /*eb70*/  IMAD.MOV.U32 R250, RZ, RZ, R172 ;  /* 0x000000fffffa7224 */ /* 0x000fe400078e00ac */
[----:B------:R-:W-:Y:S01]  /*eb80*/  IMAD.MOV.U32 R163, RZ, RZ, R165 ;  /* 0x000000ffffa37224 */ /* 0x000fe200078e00a5 */
[----:B------:R-:W-:Y:S01]  /*eb90*/  LEA R172, P6, R91, R248, 0x2 ;  /* 0x000000f85bac7211 */ /* 0x000fe200078c10ff */
[----:B------:R-:W-:Y:S01]  /*eba0*/  IMAD.MOV.U32 R251, RZ, RZ, R173 ;  /* 0x000000fffffb7224 */ /* 0x000fe200078e00ad */
[----:B------:R-:W-:Y:S01]  /*ebb0*/  LEA.HI.X.SX32 R37, R93, R0, 0x2, P5 ;  /* 0x000000005d257211 */ /* 0x000fe200028f16ff */
[----:B------:R-:W-:-:S02]  /*ebc0*/  IMAD.MOV.U32 R165, RZ, RZ, R169 ;  /* 0x000000ffffa57224 */ /* 0x000fc400078e00a9 */
[----:B------:R-:W-:Y:S01]  /*ebd0*/  IMAD.MOV.U32 R169, RZ, RZ, R167 ;  /* 0x000000ffffa97224 */ /* 0x000fe200078e00a7 */
[----:B------:R-:W-:Y:S01]  /*ebe0*/  LEA R36, P5, R89, R248, 0x2 ;  /* 0x000000f859247211 */ /* 0x000fe200078a10ff */
[----:B------:R-:W-:Y:S02]  /*ebf0*/  IMAD R14, R78, c[0x0][0x190], RZ ;  /* 0x000064004e0e7a24 */ /* 0x000fe400078e02ff */
[----:B------:R-:W-:Y:S02]  /*ec00*/  IMAD.MOV.U32 R167, RZ, RZ, R222 ;  /* 0x000000ffffa77224 */ /* 0x000fe400078e00de */
[----:B------:R-:W-:Y:S02]  /*ec10*/  IMAD R78, R130, c[0x0][0x190], RZ ;  /* 0x00006400824e7a24 */ /* 0x000fe400078e02ff */
[----:B------:R-:W-:Y:S01]  /*ec20*/  IMAD.MOV.U32 R222, RZ, RZ, R250 ;  /* 0x000000ffffde7224 */ /* 0x000fe200078e00fa */
[----:B------:R-:W-:Y:S01]  /*ec30*/  LEA.HI.X.SX32 R173, R91, R0, 0x2, P6 ;  /* 0x000000005bad7211 */ /* 0x000fe200030f16ff */
[----:B------:R-:W-:-:S02]  /*ec40*/  IMAD.MOV.U32 R250, RZ, RZ, R251 ;  /* 0x000000fffffa7224 */ /* 0x000fc400078e00fb */
[----:B------:R-:W-:Y:S01]  /*ec50*/  IMAD.MOV.U32 R130, RZ, RZ, R19 ;  /* 0x000000ffff827224 */ /* 0x000fe200078e0013 */
[----:B------:R1:W-:Y:S01]  /*ec60*/  STL [R1+0x2cc], R37 ;  /* 0x0002cc2501007387 */ /* 0x0003e20000100800 */
[----:B------:R-:W-:Y:S02]  /*ec70*/  IMAD.MOV.U32 R251, RZ, RZ, R170 ;  /* 0x000000fffffb7224 */ /* 0x000fe400078e00aa */
[----:B------:R-:W-:Y:S02]  /*ec80*/  IMAD.MOV.U32 R19, RZ, RZ, R183 ;  /* 0x000000ffff137224 */ /* 0x000fe400078e00b7 */
[----:B---3--:R-:W-:Y:S02]  /*ec90*/  IMAD R87, R87, c[0x0][0x190], RZ ;  /* 0x0000640057577a24 */ /* 0x008fe400078e02ff */
[----:B------:R-:W-:Y:S02]  /*eca0*/  IMAD R16, R76, c[0x0][0x190], RZ ;  /* 0x000064004c107a24 */ /* 0x000fe400078e02ff */
[----:B------:R-:W-:Y:S01]  /*ecb0*/  IMAD.MOV.U32 R170, RZ, RZ, R171 ;  /* 0x000000ffffaa7224 */ /* 0x000fe200078e00ab */
[----:B-1----:R-:W-:Y:S01]  /*ecc0*/  LEA.HI.X.SX32 R37, R89, R0, 0x2, P5 ;  /* 0x0000000059257211 */ /* 0x002fe200028f16ff */
[----:B------:R-:W-:-:S02]  /*ecd0*/  IMAD.MOV.U32 R183, RZ, RZ, R181 ;  /* 0x000000ffffb77224 */ /* 0x000fc400078e00b5 */
[----:B------:R-:W-:Y:S02]  /*ece0*/  IMAD R76, R128, c[0x0][0x190], RZ ;  /* 0x00006400804c7a24 */ /* 0x000fe400078e02ff */
[----:B------:R-:W-:Y:S02]  /*ecf0*/  IMAD.MOV.U32 R181, RZ, RZ, R163 ;  /* 0x000000ffffb57224 */ /* 0x000fe400078e00a3 */
[----:B------:R-:W-:Y:S02]  /*ed00*/  IMAD R86, R86, c[0x0][0x190], RZ ;  /* 0x0000640056567a24 */ /* 0x000fe400078e02ff */
[----:B------:R-:W-:Y:S02]  /*ed10*/  IMAD.MOV.U32 R128, RZ, RZ, R126 ;  /* 0x000000ffff807224 */ /* 0x000fe400078e007e */
[----:B------:R-:W-:Y:S01]  /*ed20*/  IMAD.MOV.U32 R163, RZ, RZ, R165 ;  /* 0x000000ffffa37224 */ /* 0x000fe200078e00a5 */
[----:B------:R1:W-:Y:S01]  /*ed30*/  STL.64 [R1+0x2c0], R172 ;  /* 0x0002c0ac01007387 */ /* 0x0003e20000100a00 */
[----:B------:R-:W-:-:S02]  /*ed40*/  IMAD.MOV.U32 R126, RZ, RZ, R232 ;  /* 0x000000ffff7e7224 */ /* 0x000fc400078e00e8 */
[----:B------:R-:W-:Y:S02]  /*ed50*/  IMAD.MOV.U32 R165, RZ, RZ, R250 ;  /* 0x000000ffffa57224 */ /* 0x000fe400078e00fa */
[----:B------:R-:W-:Y:S02]  /*ed60*/  IMAD.MOV.U32 R171, RZ, RZ, R159 ;  /* 0x000000ffffab7224 */ /* 0x000fe400078e009f */
[----:B------:R-:W-:Y:S02]  /*ed70*/  IMAD.MOV.U32 R232, RZ, RZ, R230 ;  /* 0x000000ffffe87224 */ /* 0x000fe400078e00e6 */
[----:B------:R-:W-:Y:S01]  /*ed80*/  IMAD.MOV.U32 R250, RZ, RZ, R170 ;  /* 0x000000fffffa7224 */ /* 0x000fe200078e00aa */
[----:B------:R-:W-:Y:S01]  /*ed90*/  LEA R170, P6, R87, R248, 0x2 ;  /* 0x000000f857aa7211 */ /* 0x000fe200078c10ff */
[----:B------:R-:W-:Y:S01]  /*eda0*/  IMAD.MOV.U32 R230, RZ, RZ, R167 ;  /* 0x000000ffffe67224 */ /* 0x000fe200078e00a7 */
[----:B-1----:R-:W3:Y:S01]  /*edb0*/  LDL.LU.64 R172, [R1+0x1998] ;  /* 0x0019980001ac7983 */ /* 0x002ee20000300a00 */
[----:B------:R-:W-:-:S02]  /*edc0*/  IMAD.MOV.U32 R167, RZ, RZ, R222 ;  /* 0x000000ffffa77224 */ /* 0x000fc400078e00de */
[----:B------:R-:W-:Y:S01]  /*edd0*/  IMAD.MOV.U32 R222, RZ, RZ, R251 ;  /* 0x000000ffffde7224 */ /* 0x000fe200078e00fb */
[----:B------:R1:W-:Y:S01]  /*ede0*/  STL.64 [R1+0x2b8], R36 ;  /* 0x0002b82401007387 */ /* 0x0003e20000100a00 */
[----:B------:R-:W-:Y:S01]  /*edf0*/  IMAD.MOV.U32 R251, RZ, RZ, R171 ;  /* 0x000000fffffb7224 */ /* 0x000fe200078e00ab */
[----:B------:R-:W-:Y:S01]  /*ee00*/  LEA.HI.X.SX32 R171, R87, R0, 0x2, P6 ;  /* 0x0000000057ab7211 */ /* 0x000fe200030f16ff */
[----:B------:R-:W-:Y:S02]  /*ee10*/  IMAD R85, R85, c[0x0][0x190], RZ ;  /* 0x0000640055557a24 */ /* 0x000fe400078e02ff */
[----:B------:R-:W-:Y:S01]  /*ee20*/  IMAD R83, R83, c[0x0][0x190], RZ ;  /* 0x0000640053537a24 */ /* 0x000fe200078e02ff */
[C---:B-1----:R-:W-:Y:S01]  /*ee30*/  LEA R36, P5, R86.reuse, R248, 0x2 ;  /* 0x000000f856247211 */ /* 0x042fe200078a10ff */
[----:B------:R1:W-:Y:S03]  /*ee40*/  STL.64 [R1+0x2b0], R170 ;  /* 0x0002b0aa01007387 */ /* 0x0003e60000100a00 */
[----:B------:R-:W-:Y:S01]  /*ee50*/  LEA.HI.X.SX32 R37, R86, R0, 0x2, P5 ;  /* 0x0000000056257211 */ /* 0x000fe200028f16ff */
[----:B------:R-:W-:-:S02]  /*ee60*/  IMAD R11, R80, c[0x0][0x190], RZ ;  /* 0x00006400500b7a24 */ /* 0x000fc400078e02ff */
[----:B------:R-:W-:Y:S02]  /*ee70*/  IMAD R80, R132, c[0x0][0x190], RZ ;  /* 0x0000640084507a24 */ /* 0x000fe400078e02ff */
[----:B------:R-:W-:Y:S01]  /*ee80*/  IMAD.MOV.U32 R132, RZ, RZ, R251 ;  /* 0x000000ffff847224 */ /* 0x000fe200078e00fb */
[----:B-1----:R-:W2:Y:S01]  /*ee90*/  LDL.LU.64 R170, [R1+0x1990] ;  /* 0x0019900001aa7983 */ /* 0x002ea20000300a00 */
[----:B------:R-:W-:-:S03]  /*eea0*/  IMAD.MOV.U32 R251, RZ, RZ, R157 ;  /* 0x000000fffffb7224 */ /* 0x000fc600078e009d */
[----:B------:R1:W-:Y:S01]  /*eeb0*/  STL.64 [R1+0x2a8], R36 ;  /* 0x0002a82401007387 */ /* 0x0003e20000100a00 */
[----:B------:R-:W-:Y:S02]  /*eec0*/  IMAD R81, R81, c[0x0][0x190], RZ ;  /* 0x0000640051517a24 */ /* 0x000fe400078e02ff */
[----:B------:R-:W-:Y:S01]  /*eed0*/  IMAD R79, R79, c[0x0][0x190], RZ ;  /* 0x000064004f4f7a24 */ /* 0x000fe200078e02ff */
[----:B-1----:R-:W-:-:S04]  /*eee0*/  LEA R36, P5, R83, R248, 0x2 ;  /* 0x000000f853247211 */ /* 0x002fc800078a10ff */
[----:B------:R-:W-:Y:S01]  /*eef0*/  LEA.HI.X.SX32 R37, R83, R0, 0x2, P5 ;  /* 0x0000000053257211 */ /* 0x000fe200028f16ff */
[----:B------:R-:W-:Y:S02]  /*ef00*/  IMAD R77, R77, c[0x0][0x190], RZ ;  /* 0x000064004d4d7a24 */ /* 0x000fe400078e02ff */
[----:B------:R-:W-:Y:S02]  /*ef10*/  IMAD R75, R75, c[0x0][0x190], RZ ;  /* 0x000064004b4b7a24 */ /* 0x000fe400078e02ff */
[----:B------:R-:W-:Y:S02]  /*ef20*/  IMAD R73, R73, c[0x0][0x190], RZ ;  /* 0x0000640049497a24 */ /* 0x000fe400078e02ff */
[----:B------:R-:W-:Y:S02]  /*ef30*/  IMAD R72, R72, c[0x0][0x190], RZ ;  /* 0x0000640048487a24 */ /* 0x000fe400078e02ff */
[----:B------:R-:W-:Y:S02]  /*ef40*/  IMAD R71, R71, c[0x0][0x190], RZ ;  /* 0x0000640047477a24 */ /* 0x000fe400078e02ff */
[----:B------:R-:W-:-:S02]  /*ef50*/  IMAD R70, R70, c[0x0][0x190], RZ ;  /* 0x0000640046467a24 */ /* 0x000fc400078e02ff */
[----:B------:R-:W-:Y:S02]  /*ef60*/  IMAD R69, R69, c[0x0][0x190], RZ ;  /* 0x0000640045457a24 */ /* 0x000fe400078e02ff */
[----:B------:R-:W-:Y:S02]  /*ef70*/  IMAD R68, R68, c[0x0][0x190], RZ ;  /* 0x0000640044447a24 */ /* 0x000fe400078e02ff */
[----:B------:R-:W-:Y:S02]  /*ef80*/  IMAD R58, R58, c[0x0][0x190], RZ ;  /* 0x000064003a3a7a24 */ /* 0x000fe400078e02ff */
[----:B------:R-:W-:Y:S02]  /*ef90*/  IMAD R56, R56, c[0x0][0x190], RZ ;  /* 0x0000640038387a24 */ /* 0x000fe400078e02ff */
[----:B------:R-:W-:Y:S02]  /*efa0*/  IMAD R52, R52, c[0x0][0x190], RZ ;  /* 0x0000640034347a24 */ /* 0x000fe400078e02ff */
[----:B------:R-:W-:-:S02]  /*efb0*/  IMAD R50, R50, c[0x0][0x190], RZ ;  /* 0x0000640032327a24 */ /* 0x000fc400078e02ff */
[----:B-----5:R-:W-:Y:S02]  /*efc0*/  IMAD R48, R48, c[0x0][0x190], RZ ;  /* 0x0000640030307a24 */ /* 0x020fe400078e02ff */
[----:B------:R-:W-:Y:S02]  /*efd0*/  IMAD R46, R46, c[0x0][0x190], RZ ;  /* 0x000064002e2e7a24 */ /* 0x000fe400078e02ff */
[----:B------:R-:W-:Y:S02]  /*efe0*/  IMAD R44, R44, c[0x0][0x190], RZ ;  /* 0x000064002c2c7a24 */ /* 0x000fe400078e02ff */
[----:B------:R-:W-:Y:S02]  /*eff0*/  IMAD R42, R42, c[0x0][0x190], RZ ;  /* 0x000064002a2a7a24 */ /* 0x000fe400078e02ff */
[----:B----4-:R-:W-:Y:S01]  /*f000*/  IMAD R159, R38, c[0x0][0x190], RZ ;  /* 0x00006400269f7a24 */ /* 0x010fe200078e02ff */
[----:B------:R-:W-:Y:S01]  /*f010*/  LEA R38, P6, R85, R248, 0x2 ;  /* 0x000000f855267211 */ /* 0x000fe200078c10ff */
[----:B------:R-:W-:-:S03]  /*f020*/  IMAD R157, R39, c[0x0][0x190], RZ ;  /* 0x00006400279d7a24 */ /* 0x000fc600078e02ff */
[----:B------:R-:W-:-:S05]  /*f030*/  LEA.HI.X.SX32 R39, R85, R0, 0x2, P6 ;  /* 0x0000000055277211 */ /* 0x000fca00030f16ff */
[----:B------:R1:W-:Y:S04]  /*f040*/  STL.64 [R1+0x2a0], R38 ;  /* 0x0002a02601007387 */ /* 0x0003e80000100a00 */
[----:B------:R4:W-:Y:S01]  /*f050*/  STL.64 [R1+0x298], R36 ;  /* 0x0002982401007387 */ /* 0x0009e20000100a00 */
[-C--:B-1----:R-:W-:Y:S02]  /*f060*/  LEA R38, P6, R81, R248.reuse, 0x2 ;  /* 0x000000f851267211 */ /* 0x082fe400078c10ff */
[----:B----4-:R-:W-:Y:S02]  /*f070*/  LEA R36, P5, R79, R248, 0x2 ;  /* 0x000000f84f247211 */ /* 0x010fe400078a10ff */
[-C--:B------:R-:W-:Y:S02]  /*f080*/  LEA.HI.X.SX32 R39, R81, R0.reuse, 0x2, P6 ;  /* 0x0000000051277211 */ /* 0x080fe400030f16ff */
[----:B------:R-:W-:-:S03]  /*f090*/  LEA.HI.X.SX32 R37, R79, R0, 0x2, P5 ;  /* 0x000000004f257211 */ /* 0x000fc600028f16ff */
        /* <DEDUP_REMOVED lines=8> */
[CC--:B-1----:R-:W-:Y:S02]  /*f120*/  LEA R38, P6, R73.reuse, R248.reuse, 0x2 ;  /* 0x000000f849267211 */ /* 0x0c2fe400078c10ff */
[C---:B----4-:R-:W-:Y:S02]  /*f130*/  LEA R36, P5, R72.reuse, R248, 0x2 ;  /* 0x000000f848247211 */ /* 0x050fe400078a10ff */
        /* <DEDUP_REMOVED lines=46> */
[----:B------:R-:W-:Y:S01]  /*f420*/  IMAD R40, R40, c[0x0][0x190], RZ ;  /* 0x0000640028287a24 */ /* 0x000fe200078e02ff */
[-C--:B-1----:R-:W-:Y:S02]  /*f430*/  LEA R38, P6, R46, R248.reuse, 0x2 ;  /* 0x000000f82e267211 */ /* 0x082fe400078c10ff */
[----:B----4-:R-:W-:Y:S02]  /*f440*/  LEA R36, P5, R44, R248, 0x2 ;  /* 0x000000f82c247211 */ /* 0x010fe400078a10ff */
[----:B------:R-:W-:-:S02]  /*f450*/  LEA.HI.X.SX32 R39, R46, R0, 0x2, P6 ;  /* 0x000000002e277211 */ /* 0x000fc400030f16ff */
        /* <DEDUP_REMOVED lines=12> */
[----:B------:R-:W-:Y:S01]  /*f520*/  LEA.HI.X.SX32 R37, R32, R0, 0x2, P5 ;  /* 0x0000000020257211 */ /* 0x000fe200028f16ff */
[----:B------:R-:W-:-:S02]  /*f530*/  IMAD R24, R24, c[0x0][0x190], RZ ;  /* 0x0000640018187a24 */ /* 0x000fc400078e02ff */
[----:B------:R1:W-:Y:S04]  /*f540*/  STL.64 [R1+0x1d0], R38 ;  /* 0x0001d02601007387 */ /* 0x0003e80000100a00 */
[----:B------:R4:W-:Y:S01]  /*f550*/  STL.64 [R1+0x1c8], R36 ;  /* 0x0001c82401007387 */ /* 0x0009e20000100a00 */
[CC--:B-1----:R-:W-:Y:S02]  /*f560*/  LEA R38, P6, R31.reuse, R248.reuse, 0x2 ;  /* 0x000000f81f267211 */ /* 0x0c2fe400078c10ff */
[----:B----4-:R-:W-:Y:S02]  /*f570*/  LEA R36, P5, R28, R248, 0x2 ;  /* 0x000000f81c247211 */ /* 0x010fe400078a10ff */
[----:B------:R-:W-:Y:S02]  /*f580*/  LEA.HI.X.SX32 R39, R31, R0, 0x2, P6 ;  /* 0x000000001f277211 */ /* 0x000fe400030f16ff */
[----:B------:R-:W-:-:S02]  /*f590*/  LEA R34, P6, R25, R248, 0x2 ;  /* 0x000000f819227211 */ /* 0x000fc400078c10ff */
[----:B------:R-:W-:Y:S02]  /*f5a0*/  LEA.HI.X.SX32 R37, R28, R0, 0x2, P5 ;  /* 0x000000001c257211 */ /* 0x000fe400028f16ff */
[C---:B------:R-:W-:Y:S01]  /*f5b0*/  LEA R32, P5, R24.reuse, R248, 0x2 ;  /* 0x000000f818207211 */ /* 0x040fe200078a10ff */
[----:B------:R-:W-:Y:S01]  /*f5c0*/  IMAD R154, R35, c[0x0][0x190], RZ ;  /* 0x00006400239a7a24 */ /* 0x000fe200078e02ff */
[-C--:B------:R-:W-:Y:S01]  /*f5d0*/  LEA.HI.X.SX32 R35, R25, R0.reuse, 0x2, P6 ;  /* 0x0000000019237211 */ /* 0x080fe200030f16ff */
[----:B------:R-:W-:Y:S01]  /*f5e0*/  IMAD R149, R33, c[0x0][0x190], RZ ;  /* 0x0000640021957a24 */ /* 0x000fe200078e02ff */
[----:B------:R-:W-:Y:S01]  /*f5f0*/  LEA.HI.X.SX32 R33, R24, R0, 0x2, P5 ;  /* 0x0000000018217211 */ /* 0x000fe200028f16ff */
[----:B------:R-:W-:Y:S01]  /*f600*/  IMAD R23, R23, c[0x0][0x190], RZ ;  /* 0x0000640017177a24 */ /* 0x000fe200078e02ff */
[----:B------:R-:W-:Y:S04]  /*f610*/  STL.64 [R1+0x1c0], R38 ;  /* 0x0001c02601007387 */ /* 0x000fe80000100a00 */
[----:B------:R-:W-:Y:S04]  /*f620*/  STL.64 [R1+0x1b8], R36 ;  /* 0x0001b82401007387 */ /* 0x000fe80000100a00 */
[----:B------:R1:W-:Y:S01]  /*f630*/  STL.64 [R1+0x1b0], R34 ;  /* 0x0001b02201007387 */ /* 0x0003e20000100a00 */
[----:B------:R-:W-:-:S03]  /*f640*/  IMAD R9, R82, c[0x0][0x190], RZ ;  /* 0x0000640052097a24 */ /* 0x000fc600078e02ff */
[----:B------:R4:W-:Y:S01]  /*f650*/  STL.64 [R1+0x1a8], R32 ;  /* 0x0001a82001007387 */ /* 0x0009e20000100a00 */
[----:B------:R-:W-:Y:S01]  /*f660*/  IMAD R82, R134, c[0x0][0x190], RZ ;  /* 0x0000640086527a24 */ /* 0x000fe200078e02ff */
[----:B------:R-:W-:Y:S01]  /*f670*/  ISETP.GE.AND P4, PT, R6, c[0x0][0x180], PT ;  /* 0x0000600006007a0c */ /* 0x000fe20003f86270 */
[----:B------:R-:W-:Y:S01]  /*f680*/  IMAD.MOV.U32 R134, RZ, RZ, R132 ;  /* 0x000000ffff867224 */ /* 0x000fe200078e0084 */
[CC--:B-1----:R-:W-:Y:S02]  /*f690*/  LEA R34, P6, R23.reuse, R248.reuse, 0x2 ;  /* 0x000000f817227211 */ /* 0x0c2fe400078c10ff */
[C---:B----4-:R-:W-:Y:S02]  /*f6a0*/  LEA R32, P5, R20.reuse, R248, 0x2 ;  /* 0x000000f814207211 */ /* 0x050fe400078a10ff */
[-C--:B------:R-:W-:Y:S01]  /*f6b0*/  LEA.HI.X.SX32 R35, R23, R0.reuse, 0x2, P6 ;  /* 0x0000000017237211 */ /* 0x080fe200030f16ff */
[----:B------:R-:W-:Y:S01]  /*f6c0*/  IMAD.MOV.U32 R132, RZ, RZ, R251 ;  /* 0x000000ffff847224 */ /* 0x000fe200078e00fb */
[----:B------:R-:W-:Y:S01]  /*f6d0*/  LEA.HI.X.SX32 R33, R20, R0, 0x2, P5 ;  /* 0x0000000014217211 */ /* 0x000fe200028f16ff */
[----:B------:R-:W-:-:S02]  /*f6e0*/  IMAD R6, R84, c[0x0][0x190], RZ ;  /* 0x0000640054067a24 */ /* 0x000fc400078e02ff */
[----:B------:R-:W-:Y:S01]  /*f6f0*/  IMAD R84, R27, c[0x0][0x190], RZ ;  /* 0x000064001b547a24 */ /* 0x000fe200078e02ff */
[----:B------:R-:W-:Y:S01]  /*f700*/  STL.64 [R1+0x1a0], R34 ;  /* 0x0001a02201007387 */ /* 0x000fe20000100a00 */
[----:B------:R-:W-:Y:S01]  /*f710*/  IMAD.MOV.U32 R27, RZ, RZ, R134 ;  /* 0x000000ffff1b7224 */ /* 0x000fe200078e0086 */
[C---:B------:R-:W-:Y:S01]  /*f720*/  LEA R24, P6, R18.reuse, R248, 0x2 ;  /* 0x000000f812187211 */ /* 0x040fe200078c10ff */
[----:B------:R-:W-:Y:S01]  /*f730*/  IMAD.MOV.U32 R134, RZ, RZ, R132 ;  /* 0x000000ffff867224 */ /* 0x000fe200078e0084 */
[----:B------:R1:W-:Y:S01]  /*f740*/  STL.64 [R1+0x198], R32 ;  /* 0x0001982001007387 */ /* 0x0003e20000100a00 */
[----:B------:R-:W-:Y:S02]  /*f750*/  IMAD.MOV.U32 R132, RZ, RZ, R130 ;  /* 0x000000ffff847224 */ /* 0x000fe400078e0082 */
[----:B------:R-:W-:Y:S01]  /*f760*/  IMAD.MOV.U32 R130, RZ, RZ, R128 ;  /* 0x000000ffff827224 */ /* 0x000fe200078e0080 */
[----:B------:R-:W-:Y:S01]  /*f770*/  LEA.HI.X.SX32 R25, R18, R0, 0x2, P6 ;  /* 0x0000000012197211 */ /* 0x000fe200030f16ff */
[----:B------:R-:W-:-:S02]  /*f780*/  IMAD.MOV.U32 R128, RZ, RZ, R19 ;  /* 0x000000ffff807224 */ /* 0x000fc400078e0013 */
[----:B------:R-:W-:Y:S01]  /*f790*/  IMAD.MOV.U32 R19, RZ, RZ, R126 ;  /* 0x000000ffff137224 */ /* 0x000fe200078e007e */
[C---:B-1----:R-:W-:Y:S01]  /*f7a0*/  LEA R32, P5, R16.reuse, R248, 0x2 ;  /* 0x000000f810207211 */ /* 0x042fe200078a10ff */
[----:B------:R-:W-:Y:S02]  /*f7b0*/  IMAD.MOV.U32 R126, RZ, RZ, R183 ;  /* 0x000000ffff7e7224 */ /* 0x000fe400078e00b7 */
[----:B------:R-:W-:Y:S01]  /*f7c0*/  IMAD.MOV.U32 R183, RZ, RZ, R181 ;  /* 0x000000ffffb77224 */ /* 0x000fe200078e00b5 */
[----:B------:R-:W-:Y:S01]  /*f7d0*/  LEA.HI.X.SX32 R33, R16, R0, 0x2, P5 ;  /* 0x0000000010217211 */ /* 0x000fe200028f16ff */
[----:B------:R-:W-:Y:S01]  /*f7e0*/  IMAD.MOV.U32 R181, RZ, RZ, R230 ;  /* 0x000000ffffb57224 */ /* 0x000fe200078e00e6 */
[----:B------:R1:W-:Y:S01]  /*f7f0*/  STL.64 [R1+0x190], R24 ;  /* 0x0001901801007387 */ /* 0x0003e20000100a00 */
[----:B------:R-:W-:Y:S02]  /*f800*/  IMAD.MOV.U32 R230, RZ, RZ, R165 ;  /* 0x000000ffffe67224 */ /* 0x000fe400078e00a5 */
[----:B------:R-:W-:Y:S01]  /*f810*/  IMAD.MOV.U32 R165, RZ, RZ, R222 ;  /* 0x000000ffffa57224 */ /* 0x000fe200078e00de */
[----:B------:R-:W-:Y:S01]  /*f820*/  STL.64 [R1+0x188], R32 ;  /* 0x0001882001007387 */ /* 0x000fe20000100a00 */
[----:B------:R-:W-:-:S03]  /*f830*/  IMAD.MOV.U32 R222, RZ, RZ, R250 ;  /* 0x000000ffffde7224 */ /* 0x000fc600078e00fa */
[----:B------:R-:W4:Y:S01]  /*f840*/  LDL.LU R250, [R1+0x308] ;  /* 0x0003080001fa7983 */ /* 0x000f220000300800 */
[----:B------:R-:W-:Y:S02]  /*f850*/  IMAD R15, R15, c[0x0][0x190], RZ ;  /* 0x000064000f0f7a24 */ /* 0x000fe400078e02ff */
[----:B------:R-:W-:Y:S02]  /*f860*/  IMAD R91, R27, c[0x0][0x190], RZ ;  /* 0x000064001b5b7a24 */ /* 0x000fe400078e02ff */
[----:B------:R-:W-:Y:S01]  /*f870*/  IMAD.MOV.U32 R27, RZ, RZ, R134 ;  /* 0x000000ffff1b7224 */ /* 0x000fe200078e0086 */
[CC--:B-1----:R-:W-:Y:S01]  /*f880*/  LEA R24, P6, R15.reuse, R248.reuse, 0x2 ;  /* 0x000000f80f187211 */ /* 0x0c2fe200078c10ff */
[----:B------:R-:W-:Y:S01]  /*f890*/  IMAD.MOV.U32 R134, RZ, RZ, R132 ;  /* 0x000000ffff867224 */ /* 0x000fe200078e0084 */
[----:B------:R-:W-:Y:S01]  /*f8a0*/  LEA R20, P5, R14, R248, 0x2 ;  /* 0x000000f80e147211 */ /* 0x000fe200078a10ff */
[----:B------:R-:W-:Y:S02]  /*f8b0*/  IMAD.MOV.U32 R132, RZ, RZ, R130 ;  /* 0x000000ffff847224 */ /* 0x000fe400078e0082 */
[----:B------:R-:W-:Y:S01]  /*f8c0*/  IMAD.MOV.U32 R130, RZ, RZ, R128 ;  /* 0x000000ffff827224 */ /* 0x000fe200078e0080 */
[----:B------:R-:W-:Y:S01]  /*f8d0*/  LEA.HI.X.SX32 R25, R15, R0, 0x2, P6 ;  /* 0x000000000f197211 */ /* 0x000fe200030f16ff */
[----:B------:R-:W-:-:S02]  /*f8e0*/  IMAD.MOV.U32 R128, RZ, RZ, R19 ;  /* 0x000000ffff807224 */ /* 0x000fc400078e0013 */
[----:B------:R-:W-:Y:S01]  /*f8f0*/  IMAD R153, R21, c[0x0][0x190], RZ ;  /* 0x0000640015997a24 */ /* 0x000fe200078e02ff */
[----:B------:R-:W-:Y:S01]  /*f900*/  LEA.HI.X.SX32 R21, R14, R0, 0x2, P5 ;  /* 0x000000000e157211 */ /* 0x000fe200028f16ff */
[----:B------:R-:W-:Y:S02]  /*f910*/  IMAD.MOV.U32 R19, RZ, RZ, R126 ;  /* 0x000000ffff137224 */ /* 0x000fe400078e007e */
[----:B------:R-:W-:Y:S02]  /*f920*/  IMAD.MOV.U32 R126, RZ, RZ, R183 ;  /* 0x000000ffff7e7224 */ /* 0x000fe400078e00b7 */
[----:B------:R-:W-:Y:S02]  /*f930*/  IMAD.MOV.U32 R183, RZ, RZ, R181 ;  /* 0x000000ffffb77224 */ /* 0x000fe400078e00b5 */
[----:B------:R-:W-:Y:S01]  /*f940*/  IMAD.MOV.U32 R181, RZ, RZ, R230 ;  /* 0x000000ffffb57224 */ /* 0x000fe200078e00e6 */
[----:B------:R1:W-:Y:S01]  /*f950*/  STL.64 [R1+0x180], R24 ;  /* 0x0001801801007387 */ /* 0x0003e20000100a00 */
[----:B------:R-:W-:-:S03]  /*f960*/  IMAD.MOV.U32 R230, RZ, RZ, R165 ;  /* 0x000000ffffe67224 */ /* 0x000fc600078e00a5 */
[----:B------:R5:W-:Y:S01]  /*f970*/  STL.64 [R1+0x178], R20 ;  /* 0x0001781401007387 */ /* 0x000be20000100a00 */
[----:B----4-:R-:W-:Y:S02]  /*f980*/  IMAD.MOV.U32 R165, RZ, RZ, R250 ;  /* 0x000000ffffa57224 */ /* 0x010fe400078e00fa */
[----:B------:R-:W-:Y:S02]  /*f990*/  IMAD.MOV.U32 R250, RZ, RZ, R105 ;  /* 0x000000fffffa7224 */ /* 0x000fe400078e0069 */
[----:B------:R-:W4:Y:S01]  /*f9a0*/  LDL.LU R105, [R1+0x198c] ;  /* 0x00198c0001697983 */ /* 0x000f220000300800 */
[-C--:B-1----:R-:W-:Y:S02]  /*f9b0*/  LEA R24, P6, R13, R248.reuse, 0x2 ;  /* 0x000000f80d187211 */ /* 0x082fe400078c10ff */
[----:B-----5:R-:W-:Y:S01]  /*f9c0*/  LEA R20, P5, R11, R248, 0x2 ;  /* 0x000000f80b147211 */ /* 0x020fe200078a10ff */
[----:B------:R-:W-:Y:S01]  /*f9d0*/  IMAD R143, R12, c[0x0][0x190], RZ ;  /* 0x000064000c8f7a24 */ /* 0x000fe200078e02ff */
[----:B------:R-:W-:-:S02]  /*f9e0*/  LEA.HI.X.SX32 R25, R13, R0, 0x2, P6 ;  /* 0x000000000d197211 */ /* 0x000fc400030f16ff */
[C---:B------:R-:W-:Y:S02]  /*f9f0*/  LEA R14, P6, R10.reuse, R248, 0x2 ;  /* 0x000000f80a0e7211 */ /* 0x040fe400078c10ff */
[----:B------:R-:W-:Y:S02]  /*fa00*/  LEA.HI.X.SX32 R21, R11, R0, 0x2, P5 ;  /* 0x000000000b157211 */ /* 0x000fe400028f16ff */
[C---:B------:R-:W-:Y:S02]  /*fa10*/  LEA R12, P5, R9.reuse, R248, 0x2 ;  /* 0x000000f8090c7211 */ /* 0x040fe400078a10ff */
[-C--:B------:R-:W-:Y:S02]  /*fa20*/  LEA.HI.X.SX32 R15, R10, R0.reuse, 0x2, P6 ;  /* 0x000000000a0f7211 */ /* 0x080fe400030f16ff */
[----:B------:R-:W-:Y:S01]  /*fa30*/  LEA.HI.X.SX32 R13, R9, R0, 0x2, P5 ;  /* 0x00000000090d7211 */ /* 0x000fe200028f16ff */
[----:B------:R-:W-:Y:S01]  /*fa40*/  STL.64 [R1+0x170], R24 ;  /* 0x0001701801007387 */ /* 0x000fe20000100a00 */
[----:B------:R-:W-:-:S03]  /*fa50*/  IMAD R95, R132, c[0x0][0x190], RZ ;  /* 0x00006400845f7a24 */ /* 0x000fc600078e02ff */
[----:B------:R-:W-:Y:S01]  /*fa60*/  STL.64 [R1+0x168], R20 ;  /* 0x0001681401007387 */ /* 0x000fe20000100a00 */
[----:B------:R-:W-:-:S03]  /*fa70*/  IMAD.MOV.U32 R132, RZ, RZ, R130 ;  /* 0x000000ffff847224 */ /* 0x000fc600078e0082 */
[----:B------:R1:W-:Y:S01]  /*fa80*/  STL.64 [R1+0x160], R14 ;  /* 0x0001600e01007387 */ /* 0x0003e20000100a00 */
[----:B------:R-:W-:-:S03]  /*fa90*/  IMAD.MOV.U32 R130, RZ, RZ, R128 ;  /* 0x000000ffff827224 */ /* 0x000fc600078e0080 */
[----:B------:R5:W-:Y:S01]  /*faa0*/  STL.64 [R1+0x158], R12 ;  /* 0x0001580c01007387 */ /* 0x000be20000100a00 */
[----:B------:R-:W-:Y:S02]  /*fab0*/  IMAD.MOV.U32 R128, RZ, RZ, R19 ;  /* 0x000000ffff807224 */ /* 0x000fe400078e0013 */
[----:B------:R-:W-:Y:S01]  /*fac0*/  IMAD.MOV.U32 R19, RZ, RZ, R126 ;  /* 0x000000ffff137224 */ /* 0x000fe200078e007e */
[CC--:B-1----:R-:W-:Y:S02]  /*fad0*/  LEA R14, P6, R7.reuse, R248.reuse, 0x2 ;  /* 0x000000f8070e7211 */ /* 0x0c2fe400078c10ff */
[C---:B-----5:R-:W-:Y:S01]  /*fae0*/  LEA R12, P5, R6.reuse, R248, 0x2 ;  /* 0x000000f8060c7211 */ /* 0x060fe200078a10ff */
[----:B------:R-:W-:Y:S01]  /*faf0*/  IMAD.MOV.U32 R126, RZ, RZ, R183 ;  /* 0x000000ffff7e7224 */ /* 0x000fe200078e00b7 */
[-C--:B------:R-:W-:Y:S01]  /*fb00*/  LEA.HI.X.SX32 R15, R7, R0.reuse, 0x2, P6 ;  /* 0x00000000070f7211 */ /* 0x080fe200030f16ff */
[----:B------:R-:W-:Y:S01]  /*fb10*/  IMAD.MOV.U32 R183, RZ, RZ, R181 ;  /* 0x000000ffffb77224 */ /* 0x000fe200078e00b5 */
[----:B------:R-:W-:Y:S01]  /*fb20*/  LEA.HI.X.SX32 R13, R6, R0, 0x2, P5 ;  /* 0x00000000060d7211 */ /* 0x000fe200028f16ff */
[----:B------:R-:W-:-:S02]  /*fb30*/  IMAD.MOV.U32 R181, RZ, RZ, R230 ;  /* 0x000000ffffb57224 */ /* 0x000fc400078e00e6 */
[----:B------:R-:W-:Y:S01]  /*fb40*/  IMAD.MOV.U32 R230, RZ, RZ, R135 ;  /* 0x000000ffffe67224 */ /* 0x000fe200078e0087 */
[----:B------:R-:W-:Y:S01]  /*fb50*/  STL.64 [R1+0x150], R14 ;  /* 0x0001500e01007387 */ /* 0x000fe20000100a00 */
[----:B------:R-:W-:-:S03]  /*fb60*/  IMAD.MOV.U32 R135, RZ, RZ, R123 ;  /* 0x000000ffff877224 */ /* 0x000fc600078e007b */
[----:B------:R1:W-:Y:S01]  /*fb70*/  STL.64 [R1+0x148], R12 ;  /* 0x0001480c01007387 */ /* 0x0003e20000100a00 */
[----:B----4-:R-:W-:-:S03]  /*fb80*/  IMAD.MOV.U32 R123, RZ, RZ, R105 ;  /* 0x000000ffff7b7224 */ /* 0x010fc600078e0069 */
[----:B------:R-:W4:Y:S01]  /*fb90*/  LDL.LU R105, [R1+0x1988] ;  /* 0x0019880001697983 */ /* 0x000f220000300800 */
[----:B------:R-:W-:Y:S01]  /*fba0*/  LEA R10, P6, R4, R248, 0x2 ;  /* 0x000000f8040a7211 */ /* 0x000fe200078c10ff */
[----:B------:R-:W-:Y:S02]  /*fbb0*/  IMAD R22, R22, c[0x0][0x190], RZ ;  /* 0x0000640016167a24 */ /* 0x000fe400078e02ff */
[----:B------:R-:W-:Y:S01]  /*fbc0*/  IMAD R29, R29, c[0x0][0x190], RZ ;  /* 0x000064001d1d7a24 */ /* 0x000fe200078e02ff */
[----:B------:R-:W-:Y:S01]  /*fbd0*/  LEA.HI.X.SX32 R11, R4, R0, 0x2, P6 ;  /* 0x00000000040b7211 */ /* 0x000fe200030f16ff */
[----:B------:R-:W-:Y:S01]  /*fbe0*/  IMAD R88, R88, c[0x0][0x190], RZ ;  /* 0x0000640058587a24 */ /* 0x000fe200078e02ff */
[----:B-1----:R-:W-:-:S03]  /*fbf0*/  LEA R12, P5, R22, R248, 0x2 ;  /* 0x000000f8160c7211 */ /* 0x002fc600078a10ff */
[----:B------:R1:W-:Y:S01]  /*fc00*/  STL.64 [R1+0x140], R10 ;  /* 0x0001400a01007387 */ /* 0x0003e20000100a00 */
[----:B------:R-:W-:Y:S01]  /*fc10*/  LEA.HI.X.SX32 R13, R22, R0, 0x2, P5 ;  /* 0x00000000160d7211 */ /* 0x000fe200028f16ff */
[----:B------:R-:W-:Y:S01]  /*fc20*/  IMAD R185, R185, c[0x0][0x190], RZ ;  /* 0x00006400b9b97a24 */ /* 0x000fe200078e02ff */
[----:B------:R-:W-:Y:S01]  /*fc30*/  LEA R6, P5, R88, R248, 0x2 ;  /* 0x000000f858067211 */ /* 0x000fe200078a10ff */
[----:B------:R-:W-:-:S03]  /*fc40*/  IMAD R90, R90, c[0x0][0x190], RZ ;  /* 0x000064005a5a7a24 */ /* 0x000fc600078e02ff */
[----:B------:R-:W-:Y:S02]  /*fc50*/  LEA.HI.X.SX32 R7, R88, R0, 0x2, P5 ;  /* 0x0000000058077211 */ /* 0x000fe400028f16ff */
[----:B-1----:R-:W-:-:S04]  /*fc60*/  LEA R10, P6, R29, R248, 0x2 ;  /* 0x000000f81d0a7211 */ /* 0x002fc800078c10ff */
[----:B------:R-:W-:Y:S01]  /*fc70*/  LEA.HI.X.SX32 R11, R29, R0, 0x2, P6 ;  /* 0x000000001d0b7211 */ /* 0x000fe200030f16ff */
[----:B------:R-:W-:Y:S01]  /*fc80*/  STL.64 [R1+0x138], R12 ;  /* 0x0001380c01007387 */ /* 0x000fe20000100a00 */
[----:B------:R-:W-:-:S03]  /*fc90*/  LEA R4, P6, R185, R248, 0x2 ;  /* 0x000000f8b9047211 */ /* 0x000fc600078c10ff */
[----:B------:R-:W-:Y:S01]  /*fca0*/  STL.64 [R1+0x130], R10 ;  /* 0x0001300a01007387 */ /* 0x000fe20000100a00 */
[----:B------:R-:W-:Y:S01]  /*fcb0*/  LEA.HI.X.SX32 R5, R185, R0, 0x2, P6 ;  /* 0x00000000b9057211 */ /* 0x000fe200030f16ff */
[----:B------:R-:W-:Y:S02]  /*fcc0*/  IMAD R234, R234, c[0x0][0x190], RZ ;  /* 0x00006400eaea7a24 */ /* 0x000fe400078e02ff */
[----:B------:R1:W-:Y:S01]  /*fcd0*/  STL.64 [R1+0x128], R6 ;  /* 0x0001280601007387 */ /* 0x0003e20000100a00 */
[----:B------:R-:W-:Y:S02]  /*fce0*/  IMAD R141, R140, c[0x0][0x190], RZ ;  /* 0x000064008c8d7a24 */ /* 0x000fe400078e02ff */
[----:B------:R-:W-:Y:S01]  /*fcf0*/  IMAD R92, R92, c[0x0][0x190], RZ ;  /* 0x000064005c5c7a24 */ /* 0x000fe200078e02ff */
[----:B------:R5:W-:Y:S01]  /*fd00*/  STL.64 [R1+0x120], R4 ;  /* 0x0001200401007387 */ /* 0x000be20000100a00 */
[----:B------:R-:W-:Y:S01]  /*fd10*/  IMAD R140, R128, c[0x0][0x190], RZ ;  /* 0x00006400808c7a24 */ /* 0x000fe200078e02ff */
[----:B-1----:R-:W-:Y:S01]  /*fd20*/  LEA R6, P5, R90, R248, 0x2 ;  /* 0x000000f85a067211 */ /* 0x002fe200078a10ff */
[----:B------:R-:W-:-:S03]  /*fd30*/  IMAD.MOV.U32 R128, RZ, RZ, R19 ;  /* 0x000000ffff807224 */ /* 0x000fc600078e0013 */
[----:B------:R-:W-:Y:S01]  /*fd40*/  LEA.HI.X.SX32 R7, R90, R0, 0x2, P5 ;  /* 0x000000005a077211 */ /* 0x000fe200028f16ff */
[----:B------:R-:W-:Y:S01]  /*fd50*/  IMAD.MOV.U32 R19, RZ, RZ, R126 ;  /* 0x000000ffff137224 */ /* 0x000fe200078e007e */
[C---:B-----5:R-:W-:Y:S01]  /*fd60*/  LEA R4, P6, R234.reuse, R248, 0x2 ;  /* 0x000000f8ea047211 */ /* 0x060fe200078c10ff */
[----:B------:R-:W-:Y:S02]  /*fd70*/  IMAD.MOV.U32 R126, RZ, RZ, R183 ;  /* 0x000000ffff7e7224 */ /* 0x000fe400078e00b7 */
[----:B------:R1:W-:Y:S01]  /*fd80*/  STL.64 [R1+0x118], R6 ;  /* 0x0001180601007387 */ /* 0x0003e20000100a00 */
[----:B------:R-:W-:Y:S01]  /*fd90*/  IMAD.MOV.U32 R183, RZ, RZ, R181 ;  /* 0x000000ffffb77224 */ /* 0x000fe200078e00b5 */
[----:B------:R-:W-:Y:S01]  /*fda0*/  LEA.HI.X.SX32 R5, R234, R0, 0x2, P6 ;  /* 0x00000000ea057211 */ /* 0x000fe200030f16ff */
[----:B------:R-:W-:Y:S02]  /*fdb0*/  IMAD.MOV.U32 R181, RZ, RZ, R175 ;  /* 0x000000ffffb57224 */ /* 0x000fe400078e00af */
[----:B------:R-:W-:-:S02]  /*fdc0*/  IMAD R187, R187, c[0x0][0x190], RZ ;  /* 0x00006400bbbb7a24 */ /* 0x000fc400078e02ff */
[----:B------:R-:W-:Y:S02]  /*fdd0*/  IMAD.MOV.U32 R175, RZ, RZ, R127 ;  /* 0x000000ffffaf7224 */ /* 0x000fe400078e007f */
[----:B------:R-:W-:Y:S01]  /*fde0*/  IMAD.MOV.U32 R127, RZ, RZ, R117 ;  /* 0x000000ffff7f7224 */ /* 0x000fe200078e0075 */
[----:B-1----:R-:W-:Y:S01]  /*fdf0*/  LEA R6, P5, R92, R248, 0x2 ;  /* 0x000000f85c067211 */ /* 0x002fe200078a10ff */
[----:B------:R-:W-:Y:S02]  /*fe00*/  IMAD R101, R128, c[0x0][0x190], RZ ;  /* 0x0000640080657a24 */ /* 0x000fe400078e02ff */
[----:B------:R-:W-:Y:S01]  /*fe10*/  IMAD.MOV.U32 R128, RZ, RZ, R19 ;  /* 0x000000ffff807224 */ /* 0x000fe200078e0013 */
[----:B------:R-:W-:Y:S01]  /*fe20*/  LEA.HI.X.SX32 R7, R92, R0, 0x2, P5 ;  /* 0x000000005c077211 */ /* 0x000fe200028f16ff */
[----:B------:R-:W-:Y:S02]  /*fe30*/  IMAD.MOV.U32 R19, RZ, RZ, R126 ;  /* 0x000000ffff137224 */ /* 0x000fe400078e007e */
[----:B------:R-:W-:-:S02]  /*fe40*/  IMAD.MOV.U32 R126, RZ, RZ, R183 ;  /* 0x000000ffff7e7224 */ /* 0x000fc400078e00b7 */
[----:B------:R-:W-:Y:S02]  /*fe50*/  IMAD.MOV.U32 R183, RZ, RZ, R232 ;  /* 0x000000ffffb77224 */ /* 0x000fe400078e00e8 */
[----:B------:R-:W-:Y:S02]  /*fe60*/  IMAD.MOV.U32 R232, RZ, RZ, R163 ;  /* 0x000000ffffe87224 */ /* 0x000fe400078e00a3 */
[----:B------:R-:W-:Y:S02]  /*fe70*/  IMAD.MOV.U32 R163, RZ, RZ, R103 ;  /* 0x000000ffffa37224 */ /* 0x000fe400078e0067 */
        /* <DEDUP_REMOVED lines=22> */
[----:B------:R-:W-:Y:S02]  /*ffe0*/  IMAD.MOV.U32 R126, RZ, RZ, R183 ;  /* 0x000000ffff7e7224 */ /* 0x000fe400078e00b7 */
[----:B------:R-:W-:Y:S02]  /*fff0*/  IMAD R145, R146, c[0x0][0x190], RZ ;  /* 0x0000640092917a24 */ /* 0x000fe400078e02ff */
[----:B------:R-:W-:Y:S02]  /*10000*/  IMAD R114, R114, c[0x0][0x190], RZ ;  /* 0x0000640072727a24 */ /* 0x000fe400078e02ff */
[----:B------:R-:W-:Y:S02]  /*10010*/  IMAD R146, R134, c[0x0][0x190], RZ ;  /* 0x0000640086927a24 */ /* 0x000fe400078e02ff */
[----:B------:R-:W-:-:S02]  /*10020*/  IMAD R134, R19, c[0x0][0x190], RZ ;  /* 0x0000640013867a24 */ /* 0x000fc400078e02ff */
[----:B------:R-:W-:Y:S02]  /*10030*/  IMAD R99, R130, c[0x0][0x190], RZ ;  /* 0x0000640082637a24 */ /* 0x000fe400078e02ff */
[----:B------:R-:W-:Y:S02]  /*10040*/  IMAD.MOV.U32 R19, RZ, RZ, R126 ;  /* 0x000000ffff137224 */ /* 0x000fe400078e007e */
[----:B------:R-:W-:Y:S02]  /*10050*/  IMAD.MOV.U32 R130, RZ, RZ, R181 ;  /* 0x000000ffff827224 */ /* 0x000fe400078e00b5 */
[----:B------:R-:W-:Y:S02]  /*10060*/  IMAD R240, R240, c[0x0][0x190], RZ ;  /* 0x00006400f0f07a24 */ /* 0x000fe400078e02ff */
[----:B------:R-:W-:Y:S02]  /*10070*/  IMAD R139, R138, c[0x0][0x190], RZ ;  /* 0x000064008a8b7a24 */ /* 0x000fe400078e02ff */
[----:B------:R-:W-:-:S02]  /*10080*/  IMAD.MOV.U32 R251, RZ, RZ, R156 ;  /* 0x000000fffffb7224 */ /* 0x000fc400078e009c */
[----:B------:R-:W-:Y:S02]  /*10090*/  IMAD.MOV.U32 R181, RZ, RZ, R250 ;  /* 0x000000ffffb57224 */ /* 0x000fe400078e00fa */
[----:B------:R-:W-:Y:S02]  /*100a0*/  IMAD R116, R116, c[0x0][0x190], RZ ;  /* 0x0000640074747a24 */ /* 0x000fe400078e02ff */
[----:B------:R-:W-:Y:S02]  /*100b0*/  IMAD R138, R128, c[0x0][0x190], RZ ;  /* 0x00006400808a7a24 */ /* 0x000fe400078e02ff */
[----:B------:R-:W-:Y:S02]  /*100c0*/  IMAD.MOV.U32 R128, RZ, RZ, R19 ;  /* 0x000000ffff807224 */ /* 0x000fe400078e0013 */
[----:B------:R-:W-:Y:S02]  /*100d0*/  IMAD.MOV.U32 R19, RZ, RZ, R224 ;  /* 0x000000ffff137224 */ /* 0x000fe400078e00e0 */
[----:B------:R-:W-:-:S02]  /*100e0*/  IMAD.MOV.U32 R224, RZ, RZ, R251 ;  /* 0x000000ffffe07224 */ /* 0x000fc400078e00fb */
[----:B------:R-:W-:Y:S02]  /*100f0*/  IMAD R199, R199, c[0x0][0x190], RZ ;  /* 0x00006400c7c77a24 */ /* 0x000fe400078e02ff */
[----:B------:R-:W-:Y:S02]  /*10100*/  IMAD R118, R118, c[0x0][0x190], RZ ;  /* 0x0000640076767a24 */ /* 0x000fe400078e02ff */
[----:B------:R-:W-:Y:S02]  /*10110*/  IMAD R26, R26, c[0x0][0x190], RZ ;  /* 0x000064001a1a7a24 */ /* 0x000fe400078e02ff */
[----:B------:R-:W-:Y:S02]  /*10120*/  IMAD R120, R120, c[0x0][0x190], RZ ;  /* 0x0000640078787a24 */ /* 0x000fe400078e02ff */
[----:B------:R-:W-:Y:S02]  /*10130*/  IMAD R201, R201, c[0x0][0x190], RZ ;  /* 0x00006400c9c97a24 */ /* 0x000fe400078e02ff */
[----:B------:R-:W-:-:S02]  /*10140*/  IMAD R122, R122, c[0x0][0x190], RZ ;  /* 0x000064007a7a7a24 */ /* 0x000fc400078e02ff */
[----:B----4-:R-:W-:Y:S02]  /*10150*/  IMAD.MOV.U32 R117, RZ, RZ, R105 ;  /* 0x000000ffff757224 */ /* 0x010fe400078e0069 */
[----:B------:R-:W4:Y:S04]  /*10160*/  LDL.LU R105, [R1+0x1984] ;  /* 0x0019840001697983 */ /* 0x000f280000300800 */
[----:B------:R1:W-:Y:S04]  /*10170*/  STL.64 [R1+0x110], R4 ;  /* 0x0001100401007387 */ /* 0x0003e80000100a00 */
[----:B------:R5:W-:Y:S04]  /*10180*/  STL.64 [R1+0x108], R6 ;  /* 0x0001080601007387 */ /* 0x000be80000100a00 */
[----:B------:R-:W2:Y:S01]  /*10190*/  LDL.LU R103, [R1+0x1980] ;  /* 0x0019800001677983 */ /* 0x000ea20000300800 */
[----:B-1----:R-:W-:-:S04]  /*101a0*/  LEA R4, P6, R187, R248, 0x2 ;  /* 0x000000f8bb047211 */ /* 0x002fc800078c10ff */
[----:B------:R-:W-:Y:S02]  /*101b0*/  LEA.HI.X.SX32 R5, R187, R0, 0x2, P6 ;  /* 0x00000000bb057211 */ /* 0x000fe400030f16ff */
[----:B-----5:R-:W-:-:S03]  /*101c0*/  LEA R6, P5, R94, R248, 0x2 ;  /* 0x000000f85e067211 */ /* 0x020fc600078a10ff */
[----:B------:R1:W-:Y:S01]  /*101d0*/  STL.64 [R1+0x100], R4 ;  /* 0x0001000401007387 */ /* 0x0003e20000100a00 */
[----:B------:R-:W-:Y:S02]  /*101e0*/  LEA.HI.X.SX32 R7, R94, R0, 0x2, P5 ;  /* 0x000000005e077211 */ /* 0x000fe400028f16ff */
[----:B-1----:R-:W-:-:S04]  /*101f0*/  LEA R4, P6, R17, R248, 0x2 ;  /* 0x000000f811047211 */ /* 0x002fc800078c10ff */
[----:B------:R-:W-:Y:S01]  /*10200*/  LEA.HI.X.SX32 R5, R17, R0, 0x2, P6 ;  /* 0x0000000011057211 */ /* 0x000fe200030f16ff */
[----:B------:R1:W-:Y:S04]  /*10210*/  STL.64 [R1+0xf8], R6 ;  /* 0x0000f80601007387 */ /* 0x0003e80000100a00 */
[----:B------:R5:W-:Y:S01]  /*10220*/  STL.64 [R1+0xf0], R4 ;  /* 0x0000f00401007387 */ /* 0x000be20000100a00 */
[CC--:B-1----:R-:W-:Y:S02]  /*10230*/  LEA R6, P5, R96.reuse, R248.reuse, 0x2 ;  /* 0x000000f860067211 */ /* 0x0c2fe400078a10ff */
[----:B-----5:R-:W-:Y:S02]  /*10240*/  LEA R4, P6, R189, R248, 0x2 ;  /* 0x000000f8bd047211 */ /* 0x020fe400078c10ff */
[----:B------:R-:W-:-:S02]  /*10250*/  LEA.HI.X.SX32 R7, R96, R0, 0x2, P5 ;  /* 0x0000000060077211 */ /* 0x000fc400028f16ff */
[----:B------:R-:W-:-:S03]  /*10260*/  LEA.HI.X.SX32 R5, R189, R0, 0x2, P6 ;  /* 0x00000000bd057211 */ /* 0x000fc600030f16ff */
[----:B------:R1:W-:Y:S04]  /*10270*/  STL.64 [R1+0xe8], R6 ;  /* 0x0000e80601007387 */ /* 0x0003e80000100a00 */
[----:B------:R5:W-:Y:S01]  /*10280*/  STL.64 [R1+0xe0], R4 ;  /* 0x0000e00401007387 */ /* 0x000be20000100a00 */
[-C--:B-1----:R-:W-:Y:S02]  /*10290*/  LEA R6, P5, R98, R248.reuse, 0x2 ;  /* 0x000000f862067211 */ /* 0x082fe400078a10ff */
[----:B-----5:R-:W-:Y:S02]  /*102a0*/  LEA R4, P6, R236, R248, 0x2 ;  /* 0x000000f8ec047211 */ /* 0x020fe400078c10ff */
[-C--:B------:R-:W-:Y:S02]  /*102b0*/  LEA.HI.X.SX32 R7, R98, R0.reuse, 0x2, P5 ;  /* 0x0000000062077211 */ /* 0x080fe400028f16ff */
[----:B------:R-:W-:-:S03]  /*102c0*/  LEA.HI.X.SX32 R5, R236, R0, 0x2, P6 ;  /* 0x00000000ec057211 */ /* 0x000fc600030f16ff */
[----:B------:R1:W-:Y:S04]  /*102d0*/  STL.64 [R1+0xd8], R6 ;  /* 0x0000d80601007387 */ /* 0x0003e80000100a00 */
[----:B------:R5:W-:Y:S01]  /*102e0*/  STL.64 [R1+0xd0], R4 ;  /* 0x0000d00401007387 */ /* 0x000be20000100a00 */
[CC--:B-1----:R-:W-:Y:S02]  /*102f0*/  LEA R6, P5, R100.reuse, R248.reuse, 0x2 ;  /* 0x000000f864067211 */ /* 0x0c2fe400078a10ff */
[C---:B-----5:R-:W-:Y:S02]  /*10300*/  LEA R4, P6, R191.reuse, R248, 0x2 ;  /* 0x000000f8bf047211 */ /* 0x060fe400078c10ff */
[-C--:B------:R-:W-:Y:S02]  /*10310*/  LEA.HI.X.SX32 R7, R100, R0.reuse, 0x2, P5 ;  /* 0x0000000064077211 */ /* 0x080fe400028f16ff */
        /* <DEDUP_REMOVED lines=36> */
[----:B------:R-:W-:-:S02]  /*10560*/  LEA.HI.X.SX32 R5, R197, R0, 0x2, P6 ;  /* 0x00000000c5057211 */ /* 0x000fc400030f16ff */
[C---:B------:R-:W-:Y:S01]  /*10570*/  LEA R250, P5, R114.reuse, R248, 0x2 ;  /* 0x000000f872fa7211 */ /* 0x040fe200078a10ff */
[----:B------:R1:W-:Y:S03]  /*10580*/  STL.64 [R1+0x68], R6 ;  /* 0x0000680601007387 */ /* 0x0003e60000100a00 */
[----:B------:R-:W-:Y:S01]  /*10590*/  LEA.HI.X.SX32 R251, R114, R0, 0x2, P5 ;  /* 0x0000000072fb7211 */ /* 0x000fe200028f16ff */
[----:B------:R5:W-:Y:S01]  /*105a0*/  STL.64 [R1+0x60], R4 ;  /* 0x0000600401007387 */ /* 0x000be20000100a00 */
[-C--:B-1----:R-:W-:Y:S02]  /*105b0*/  LEA R6, P5, R116, R248.reuse, 0x2 ;  /* 0x000000f874067211 */ /* 0x082fe400078a10ff */
[----:B-----5:R-:W-:Y:S02]  /*105c0*/  LEA R4, P6, R240, R248, 0x2 ;  /* 0x000000f8f0047211 */ /* 0x020fe400078c10ff */
[----:B------:R-:W-:-:S02]  /*105d0*/  LEA.HI.X.SX32 R7, R116, R0, 0x2, P5 ;  /* 0x0000000074077211 */ /* 0x000fc400028f16ff */
[----:B------:R-:W-:Y:S02]  /*105e0*/  LEA.HI.X.SX32 R5, R240, R0, 0x2, P6 ;  /* 0x00000000f0057211 */ /* 0x000fe400030f16ff */
[CC--:B------:R-:W-:Y:S02]  /*105f0*/  LEA R8, P6, R199.reuse, R248.reuse, 0x2 ;  /* 0x000000f8c7087211 */ /* 0x0c0fe400078c10ff */
[----:B------:R-:W-:Y:S02]  /*10600*/  LEA R10, P5, R118, R248, 0x2 ;  /* 0x000000f8760a7211 */ /* 0x000fe400078a10ff */
[----:B------:R-:W-:Y:S02]  /*10610*/  LEA.HI.X.SX32 R9, R199, R0, 0x2, P6 ;  /* 0x00000000c7097211 */ /* 0x000fe400030f16ff */
[----:B------:R-:W-:Y:S02]  /*10620*/  LEA R12, P6, R26, R248, 0x2 ;  /* 0x000000f81a0c7211 */ /* 0x000fe400078c10ff */
[----:B------:R-:W-:-:S02]  /*10630*/  LEA.HI.X.SX32 R11, R118, R0, 0x2, P5 ;  /* 0x00000000760b7211 */ /* 0x000fc400028f16ff */
[----:B------:R-:W-:Y:S01]  /*10640*/  LEA R14, P5, R120, R248, 0x2 ;  /* 0x000000f8780e7211 */ /* 0x000fe200078a10ff */
[----:B------:R-:W-:Y:S01]  /*10650*/  IMAD R242, R242, c[0x0][0x190], RZ ;  /* 0x00006400f2f27a24 */ /* 0x000fe200078e02ff */
[----:B------:R-:W-:Y:S01]  /*10660*/  LEA.HI.X.SX32 R13, R26, R0, 0x2, P6 ;  /* 0x000000001a0d7211 */ /* 0x000fe200030f16ff */
[----:B------:R-:W-:Y:S01]  /*10670*/  IMAD R124, R124, c[0x0][0x190], RZ ;  /* 0x000064007c7c7a24 */ /* 0x000fe200078e02ff */
[----:B------:R-:W-:Y:S02]  /*10680*/  LEA R16, P6, R201, R248, 0x2 ;  /* 0x000000f8c9107211 */ /* 0x000fe400078c10ff */
[----:B------:R-:W-:Y:S01]  /*10690*/  LEA.HI.X.SX32 R15, R120, R0, 0x2, P5 ;  /* 0x00000000780f7211 */ /* 0x000fe200028f16ff */
[----:B------:R-:W-:Y:S01]  /*106a0*/  IMAD R93, R27, c[0x0][0x190], RZ ;  /* 0x000064001b5d7a24 */ /* 0x000fe200078e02ff */
[----:B------:R-:W-:Y:S01]  /*106b0*/  LEA R18, P5, R122, R248, 0x2 ;  /* 0x000000f87a127211 */ /* 0x000fe200078a10ff */
[----:B------:R-:W-:Y:S01]  /*106c0*/  IMAD.MOV.U32 R27, RZ, RZ, R130 ;  /* 0x000000ffff1b7224 */ /* 0x000fe200078e0082 */
[----:B------:R-:W-:Y:S01]  /*106d0*/  LEA.HI.X.SX32 R17, R201, R0, 0x2, P6 ;  /* 0x00000000c9117211 */ /* 0x000fe200030f16ff */
[----:B------:R-:W-:Y:S01]  /*106e0*/  IMAD.MOV.U32 R130, RZ, RZ, R19 ;  /* 0x000000ffff827224 */ /* 0x000fe200078e0013 */
[----:B------:R-:W-:Y:S01]  /*106f0*/  LEA R20, P6, R242, R248, 0x2 ;  /* 0x000000f8f2147211 */ /* 0x000fe200078c10ff */
[----:B------:R-:W-:Y:S01]  /*10700*/  IMAD R203, R203, c[0x0][0x190], RZ ;  /* 0x00006400cbcb7a24 */ /* 0x000fe200078e02ff */
[----:B------:R-:W-:-:S02]  /*10710*/  LEA.HI.X.SX32 R19, R122, R0, 0x2, P5 ;  /* 0x000000007a137211 */ /* 0x000fc400028f16ff */
[----:B------:R-:W-:Y:S02]  /*10720*/  LEA R22, P5, R124, R248, 0x2 ;  /* 0x000000f87c167211 */ /* 0x000fe400078a10ff */
[----:B------:R-:W-:Y:S02]  /*10730*/  LEA.HI.X.SX32 R21, R242, R0, 0x2, P6 ;  /* 0x00000000f2157211 */ /* 0x000fe400030f16ff */
[C---:B------:R-:W-:Y:S02]  /*10740*/  LEA R24, P6, R203.reuse, R248, 0x2 ;  /* 0x000000f8cb187211 */ /* 0x040fe400078c10ff */
[----:B------:R-:W-:Y:S02]  /*10750*/  LEA.HI.X.SX32 R23, R124, R0, 0x2, P5 ;  /* 0x000000007c177211 */ /* 0x000fe400028f16ff */
[----:B------:R-:W-:Y:S01]  /*10760*/  LEA R26, P5, R54, R248, 0x2 ;  /* 0x000000f8361a7211 */ /* 0x000fe200078a10ff */
[----:B------:R-:W-:Y:S01]  /*10770*/  IMAD R137, R136, c[0x0][0x190], RZ ;  /* 0x0000640088897a24 */ /* 0x000fe200078e02ff */
[----:B------:R-:W-:Y:S01]  /*10780*/  STL.64 [R1+0x1670], R250 ;  /* 0x001670fa01007387 */ /* 0x000fe20000100a00 */
[----:B------:R-:W-:Y:S01]  /*10790*/  IMAD.MOV.U32 R136, RZ, RZ, R27 ;  /* 0x000000ffff887224 */ /* 0x000fe200078e001b */
[----:B------:R-:W-:Y:S01]  /*107a0*/  LEA.HI.X.SX32 R25, R203, R0, 0x2, P6 ;  /* 0x00000000cb197211 */ /* 0x000fe200030f16ff */
[----:B------:R-:W-:Y:S01]  /*107b0*/  IMAD R205, R205, c[0x0][0x190], RZ ;  /* 0x00006400cdcd7a24 */ /* 0x000fe200078e02ff */
[----:B------:R-:W-:Y:S01]  /*107c0*/  STL.64 [R1+0x1678], R4 ;  /* 0x0016780401007387 */ /* 0x000fe20000100a00 */
[----:B------:R-:W-:-:S02]  /*107d0*/  LEA R28, P6, R74, R248, 0x2 ;  /* 0x000000f84a1c7211 */ /* 0x000fc400078c10ff */
[----:B------:R-:W-:Y:S01]  /*107e0*/  LEA.HI.X.SX32 R27, R54, R0, 0x2, P5 ;  /* 0x00000000361b7211 */ /* 0x000fe200028f16ff */
[----:B------:R1:W-:Y:S01]  /*107f0*/  STL.64 [R1+0x1680], R6 ;  /* 0x0016800601007387 */ /* 0x0003e20000100a00 */
[----:B------:R-:W-:-:S03]  /*10800*/  LEA R30, P5, R76, R248, 0x2 ;  /* 0x000000f84c1e7211 */ /* 0x000fc600078a10ff */
[----:B------:R-:W-:Y:S01]  /*10810*/  STL.64 [R1+0x1688], R8 ;  /* 0x0016880801007387 */ /* 0x000fe20000100a00 */
[----:B------:R-:W-:Y:S01]  /*10820*/  LEA.HI.X.SX32 R29, R74, R0, 0x2, P6 ;  /* 0x000000004a1d7211 */ /* 0x000fe200030f16ff */
[----:B------:R-:W-:Y:S02]  /*10830*/  IMAD R244, R244, c[0x0][0x190], RZ ;  /* 0x00006400f4f47a24 */ /* 0x000fe400078e02ff */
[----:B------:R-:W-:Y:S01]  /*10840*/  STL.64 [R1+0x1690], R10 ;  /* 0x0016900a01007387 */ /* 0x000fe20000100a00 */
[----:B------:R-:W-:Y:S02]  /*10850*/  LEA R32, P6, R205, R248, 0x2 ;  /* 0x000000f8cd207211 */ /* 0x000fe400078c10ff */
[----:B------:R-:W-:Y:S01]  /*10860*/  LEA.HI.X.SX32 R31, R76, R0, 0x2, P5 ;  /* 0x000000004c1f7211 */ /* 0x000fe200028f16ff */
[----:B------:R-:W-:Y:S01]  /*10870*/  STL.64 [R1+0x1698], R12 ;  /* 0x0016980c01007387 */ /* 0x000fe20000100a00 */
[----:B-1----:R-:W-:-:S03]  /*10880*/  LEA R6, P5, R78, R248, 0x2 ;  /* 0x000000f84e067211 */ /* 0x002fc600078a10ff */
[----:B------:R-:W-:Y:S01]  /*10890*/  STL.64 [R1+0x16a0], R14 ;  /* 0x0016a00e01007387 */ /* 0x000fe20000100a00 */
[----:B------:R-:W-:-:S03]  /*108a0*/  LEA.HI.X.SX32 R33, R205, R0, 0x2, P6 ;  /* 0x00000000cd217211 */ /* 0x000fc600030f16ff */
[----:B------:R-:W-:Y:S01]  /*108b0*/  STL.64 [R1+0x16a8], R16 ;  /* 0x0016a81001007387 */ /* 0x000fe20000100a00 */
[----:B------:R-:W-:-:S03]  /*108c0*/  IMAD R207, R207, c[0x0][0x190], RZ ;  /* 0x00006400cfcf7a24 */ /* 0x000fc600078e02ff */
[----:B------:R-:W-:Y:S01]  /*108d0*/  STL.64 [R1+0x16b0], R18 ;  /* 0x0016b01201007387 */ /* 0x000fe20000100a00 */
[----:B------:R-:W-:-:S03]  /*108e0*/  LEA R4, P6, R244, R248, 0x2 ;  /* 0x000000f8f4047211 */ /* 0x000fc600078c10ff */
[----:B------:R-:W-:Y:S01]  /*108f0*/  STL.64 [R1+0x16b8], R20 ;  /* 0x0016b81401007387 */ /* 0x000fe20000100a00 */
[----:B------:R-:W-:-:S03]  /*10900*/  LEA.HI.X.SX32 R7, R78, R0, 0x2, P5 ;  /* 0x000000004e077211 */ /* 0x000fc600028f16ff */
        /* <DEDUP_REMOVED lines=8> */
[----:B------:R-:W-:Y:S04]  /*10990*/  STL.64 [R1+0x16e0], R30 ;  /* 0x0016e01e01007387 */ /* 0x000fe80000100a00 */
[----:B------:R-:W-:Y:S04]  /*109a0*/  STL.64 [R1+0x16e8], R32 ;  /* 0x0016e82001007387 */ /* 0x000fe80000100a00 */
[----:B------:R1:W-:Y:S01]  /*109b0*/  STL.64 [R1+0x2f8], R6 ;  /* 0x0002f80601007387 */ /* 0x0003e20000100a00 */
[----:B------:R-:W-:Y:S01]  /*109c0*/  LEA.HI.X.SX32 R37, R207, R0, 0x2, P6 ;  /* 0x00000000cf257211 */ /* 0x000fe200030f16ff */
[----:B------:R-:W-:-:S02]  /*109d0*/  IMAD R209, R209, c[0x0][0x190], RZ ;  /* 0x00006400d1d17a24 */ /* 0x000fc400078e02ff */
[----:B------:R5:W-:Y:S01]  /*109e0*/  STL.64 [R1+0x2f0], R4 ;  /* 0x0002f00401007387 */ /* 0x000be20000100a00 */
[----:B-1----:R-:W-:-:S03]  /*109f0*/  LEA R6, P5, R82, R248, 0x2 ;  /* 0x000000f852067211 */ /* 0x002fc600078a10ff */
[----:B------:R-:W-:Y:S01]  /*10a00*/  STL.64 [R1+0x16f0], R34 ;  /* 0x0016f02201007387 */ /* 0x000fe20000100a00 */
[----:B-----5:R-:W-:Y:S02]  /*10a10*/  LEA R4, P6, R84, R248, 0x2 ;  /* 0x000000f854047211 */ /* 0x020fe400078c10ff */
[----:B------:R-:W-:Y:S02]  /*10a20*/  LEA.HI.X.SX32 R7, R82, R0, 0x2, P5 ;  /* 0x0000000052077211 */ /* 0x000fe400028f16ff */
[----:B------:R-:W-:Y:S01]  /*10a30*/  LEA R38, P5, R137, R248, 0x2 ;  /* 0x000000f889267211 */ /* 0x000fe200078a10ff */
[----:B------:R-:W-:Y:S01]  /*10a40*/  STL.64 [R1+0x16f8], R36 ;  /* 0x0016f82401007387 */ /* 0x000fe20000100a00 */
[----:B------:R-:W-:Y:S01]  /*10a50*/  LEA.HI.X.SX32 R5, R84, R0, 0x2, P6 ;  /* 0x0000000054057211 */ /* 0x000fe200030f16ff */
[----:B------:R-:W-:Y:S01]  /*10a60*/  IMAD R246, R246, c[0x0][0x190], RZ ;  /* 0x00006400f6f67a24 */ /* 0x000fe200078e02ff */
[----:B------:R-:W-:Y:S01]  /*10a70*/  LEA R40, P6, R209, R248, 0x2 ;  /* 0x000000f8d1287211 */ /* 0x000fe200078c10ff */
[----:B------:R1:W-:Y:S01]  /*10a80*/  STL.64 [R1+0x308], R6 ;  /* 0x0003080601007387 */ /* 0x0003e20000100a00 */
[-C--:B------:R-:W-:Y:S01]  /*10a90*/  LEA.HI.X.SX32 R39, R137, R0.reuse, 0x2, P5 ;  /* 0x0000000089277211 */ /* 0x080fe200028f16ff */
[----:B------:R-:W-:Y:S01]  /*10aa0*/  IMAD R156, R41, c[0x0][0x190], RZ ;  /* 0x00006400299c7a24 */ /* 0x000fe200078e02ff */
[----:B------:R-:W-:Y:S01]  /*10ab0*/  LEA.HI.X.SX32 R41, R209, R0, 0x2, P6 ;  /* 0x00000000d1297211 */ /* 0x000fe200030f16ff */
[----:B------:R5:W-:Y:S01]  /*10ac0*/  STL.64 [R1+0x300], R4 ;  /* 0x0003000401007387 */ /* 0x000be20000100a00 */
[----:B------:R-:W-:-:S02]  /*10ad0*/  IMAD R211, R211, c[0x0][0x190], RZ ;  /* 0x00006400d3d37a24 */ /* 0x000fc400078e02ff */
[----:B------:R-:W-:Y:S01]  /*10ae0*/  IMAD R142, R142, c[0x0][0x190], RZ ;  /* 0x000064008e8e7a24 */ /* 0x000fe200078e02ff */
[CC--:B-1----:R-:W-:Y:S01]  /*10af0*/  LEA R6, P5, R139.reuse, R248.reuse, 0x2 ;  /* 0x000000f88b067211 */ /* 0x0c2fe200078a10ff */
[----:B------:R-:W-:Y:S01]  /*10b00*/  STL.64 [R1+0x1700], R38 ;  /* 0x0017002601007387 */ /* 0x000fe20000100a00 */
[C---:B-----5:R-:W-:Y:S02]  /*10b10*/  LEA R4, P6, R246.reuse, R248, 0x2 ;  /* 0x000000f8f6047211 */ /* 0x060fe400078c10ff */
[----:B------:R-:W-:Y:S02]  /*10b20*/  LEA.HI.X.SX32 R7, R139, R0, 0x2, P5 ;  /* 0x000000008b077211 */ /* 0x000fe400028f16ff */
[----:B------:R-:W-:Y:S01]  /*10b30*/  LEA R42, P5, R141, R248, 0x2 ;  /* 0x000000f88d2a7211 */ /* 0x000fe200078a10ff */
[----:B------:R-:W-:Y:S01]  /*10b40*/  IMAD R89, R43, c[0x0][0x190], RZ ;  /* 0x000064002b597a24 */ /* 0x000fe200078e02ff */
        /* <DEDUP_REMOVED lines=9> */
[----:B------:R-:W-:Y:S01]  /*10be0*/  IMAD R213, R213, c[0x0][0x190], RZ ;  /* 0x00006400d5d57a24 */ /* 0x000fe200078e02ff */
[----:B-1----:R-:W-:-:S02]  /*10bf0*/  LEA R6, P5, R142, R248, 0x2 ;  /* 0x000000f88e067211 */ /* 0x002fc400078a10ff */
[----:B------:R-:W-:Y:S01]  /*10c00*/  STL.64 [R1+0x1710], R42 ;  /* 0x0017102a01007387 */ /* 0x000fe20000100a00 */
[----:B-----5:R-:W-:Y:S02]  /*10c10*/  LEA R4, P6, R143, R248, 0x2 ;  /* 0x000000f88f047211 */ /* 0x020fe400078c10ff */
        /* <DEDUP_REMOVED lines=14> */
[-C--:B-1----:R-:W-:Y:S01]  /*10d00*/  LEA R6, P5, R145, R248.reuse, 0x2 ;  /* 0x000000f891067211 */ /* 0x082fe200078a10ff */
        /* <DEDUP_REMOVED lines=13> */
[----:B------:R-:W-:Y:S01]  /*10de0*/  IMAD R158, R158, c[0x0][0x190], RZ ;  /* 0x000064009e9e7a24 */ /* 0x000fe200078e02ff */
[----:B------:R5:W-:Y:S01]  /*10df0*/  STL.64 [R1+0x330], R4 ;  /* 0x0003300401007387 */ /* 0x000be20000100a00 */
[----:B------:R-:W-:Y:S01]  /*10e00*/  IMAD R217, R217, c[0x0][0x190], RZ ;  /* 0x00006400d9d97a24 */ /* 0x000fe200078e02ff */
[----:B-1----:R-:W-:-:S02]  /*10e10*/  LEA R6, P5, R150, R248, 0x2 ;  /* 0x000000f896067211 */ /* 0x002fc400078a10ff */
[----:B------:R-:W-:Y:S02]  /*10e20*/  STL.64 [R1+0x1730], R50 ;  /* 0x0017303201007387 */ /* 0x000fe40000100a00 */
[----:B------:R-:W-:Y:S02]  /*10e30*/  LEA.HI.X.SX32 R7, R150, R0, 0x2, P5 ;  /* 0x0000000096077211 */ /* 0x000fe400028f16ff */
[CC--:B------:R-:W-:Y:S02]  /*10e40*/  LEA R54, P5, R152.reuse, R248.reuse, 0x2 ;  /* 0x000000f898367211 */ /* 0x0c0fe400078a10ff */
[----:B-----5:R-:W-:Y:S01]  /*10e50*/  LEA R4, P6, R149, R248, 0x2 ;  /* 0x000000f895047211 */ /* 0x020fe200078c10ff */
[----:B------:R-:W-:Y:S01]  /*10e60*/  IMAD R75, R55, c[0x0][0x190], RZ ;  /* 0x00006400374b7a24 */ /* 0x000fe200078e02ff */
[----:B------:R-:W-:Y:S01]  /*10e70*/  STL.64 [R1+0x1738], R52 ;  /* 0x0017383401007387 */ /* 0x000fe20000100a00 */
[-C--:B------:R-:W-:Y:S01]  /*10e80*/  LEA.HI.X.SX32 R55, R152, R0.reuse, 0x2, P5 ;  /* 0x0000000098377211 */ /* 0x080fe200028f16ff */
[----:B------:R-:W-:Y:S01]  /*10e90*/  IMAD R155, R155, c[0x0][0x190], RZ ;  /* 0x000064009b9b7a24 */ /* 0x000fe200078e02ff */
[----:B------:R-:W-:Y:S01]  /*10ea0*/  LEA.HI.X.SX32 R5, R149, R0, 0x2, P6 ;  /* 0x0000000095057211 */ /* 0x000fe200030f16ff */
[----:B------:R1:W-:Y:S01]  /*10eb0*/  STL.64 [R1+0x348], R6 ;  /* 0x0003480601007387 */ /* 0x0003e20000100a00 */
[----:B------:R-:W-:Y:S01]  /*10ec0*/  LEA R56, P6, R217, R248, 0x2 ;  /* 0x000000f8d9387211 */ /* 0x000fe200078c10ff */
[----:B------:R-:W-:-:S02]  /*10ed0*/  IMAD R85, R57, c[0x0][0x190], RZ ;  /* 0x0000640039557a24 */ /* 0x000fc400078e02ff */
[----:B------:R5:W-:Y:S01]  /*10ee0*/  STL.64 [R1+0x340], R4 ;  /* 0x0003400401007387 */ /* 0x000be20000100a00 */
[----:B------:R-:W-:Y:S01]  /*10ef0*/  LEA.HI.X.SX32 R57, R217, R0, 0x2, P6 ;  /* 0x00000000d9397211 */ /* 0x000fe200030f16ff */
[----:B------:R-:W-:Y:S01]  /*10f00*/  IMAD R219, R219, c[0x0][0x190], RZ ;  /* 0x00006400dbdb7a24 */ /* 0x000fe200078e02ff */
[----:B-1----:R-:W-:-:S04]  /*10f10*/  LEA R6, P5, R158, R248, 0x2 ;  /* 0x000000f89e067211 */ /* 0x002fc800078a10ff */
[----:B------:R-:W-:Y:S02]  /*10f20*/  LEA.HI.X.SX32 R7, R158, R0, 0x2, P5 ;  /* 0x000000009e077211 */ /* 0x000fe400028f16ff */
[-C--:B------:R-:W-:Y:S02]  /*10f30*/  LEA R58, P5, R155, R248.reuse, 0x2 ;  /* 0x000000f89b3a7211 */ /* 0x080fe400078a10ff */
[----:B-----5:R-:W-:Y:S01]  /*10f40*/  LEA R4, P6, R153, R248, 0x2 ;  /* 0x000000f899047211 */ /* 0x020fe200078c10ff */
[----:B------:R-:W-:Y:S01]  /*10f50*/  IMAD R77, R59, c[0x0][0x190], RZ ;  /* 0x000064003b4d7a24 */ /* 0x000fe200078e02ff */
[----:B------:R-:W-:Y:S01]  /*10f60*/  STL.64 [R1+0x1740], R54 ;  /* 0x0017403601007387 */ /* 0x000fe20000100a00 */
[-C--:B------:R-:W-:Y:S02]  /*10f70*/  LEA.HI.X.SX32 R59, R155, R0.reuse, 0x2, P5 ;  /* 0x000000009b3b7211 */ /* 0x080fe400028f16ff */
[----:B------:R-:W-:Y:S01]  /*10f80*/  LEA.HI.X.SX32 R5, R153, R0, 0x2, P6 ;  /* 0x0000000099057211 */ /* 0x000fe200030f16ff */
[----:B------:R-:W-:Y:S01]  /*10f90*/  STL.64 [R1+0x1748], R56 ;  /* 0x0017483801007387 */ /* 0x000fe20000100a00 */
[----:B------:R-:W-:-:S03]  /*10fa0*/  LEA R60, P6, R219, R248, 0x2 ;  /* 0x000000f8db3c7211 */ /* 0x000fc600078c10ff */
[----:B------:R1:W-:Y:S01]  /*10fb0*/  STL.64 [R1+0x358], R6 ;  /* 0x0003580601007387 */ /* 0x0003e20000100a00 */
[----:B------:R-:W-:Y:S01]  /*10fc0*/  IMAD R79, R61, c[0x0][0x190], RZ ;  /* 0x000064003d4f7a24 */ /* 0x000fe200078e02ff */
[----:B------:R-:W-:Y:S02]  /*10fd0*/  LEA.HI.X.SX32 R61, R219, R0, 0x2, P6 ;  /* 0x00000000db3d7211 */ /* 0x000fe400030f16ff */
[----:B------:R-:W-:Y:S04]  /*10fe0*/  STL.64 [R1+0x1750], R58 ;  /* 0x0017503a01007387 */ /* 0x000fe80000100a00 */
[----:B------:R5:W-:Y:S01]  /*10ff0*/  STL.64 [R1+0x350], R4 ;  /* 0x0003500401007387 */ /* 0x000be20000100a00 */
[----:B-1----:R-:W-:-:S04]  /*11000*/  LEA R6, P5, R154, R248, 0x2 ;  /* 0x000000f89a067211 */ /* 0x002fc800078a10ff */
[----:B------:R-:W-:Y:S02]  /*11010*/  LEA.HI.X.SX32 R7, R154, R0, 0x2, P5 ;  /* 0x000000009a077211 */ /* 0x000fe400028f16ff */
[CC--:B------:R-:W-:Y:S02]  /*11020*/  LEA R62, P5, R160.reuse, R248.reuse, 0x2 ;  /* 0x000000f8a03e7211 */ /* 0x0c0fe400078a10ff */
[----:B-----5:R-:W-:Y:S01]  /*11030*/  LEA R4, P6, R161, R248, 0x2 ;  /* 0x000000f8a1047211 */ /* 0x020fe200078c10ff */
[----:B------:R-:W-:Y:S01]  /*11040*/  IMAD R81, R63, c[0x0][0x190], RZ ;  /* 0x000064003f517a24 */ /* 0x000fe200078e02ff */
[----:B------:R-:W-:Y:S01]  /*11050*/  STL.64 [R1+0x1758], R60 ;  /* 0x0017583c01007387 */ /* 0x000fe20000100a00 */
[-C--:B------:R-:W-:Y:S02]  /*11060*/  LEA.HI.X.SX32 R63, R160, R0.reuse, 0x2, P5 ;  /* 0x00000000a03f7211 */ /* 0x080fe400028f16ff */
[----:B------:R-:W-:Y:S01]  /*11070*/  LEA.HI.X.SX32 R5, R161, R0, 0x2, P6 ;  /* 0x00000000a1057211 */ /* 0x000fe200030f16ff */
[----:B------:R1:W-:Y:S01]  /*11080*/  STL.64 [R1+0x368], R6 ;  /* 0x0003680601007387 */ /* 0x0003e20000100a00 */
[----:B------:R-:W-:Y:S01]  /*11090*/  LEA R64, P6, R159, R248, 0x2 ;  /* 0x000000f89f407211 */ /* 0x000fe200078c10ff */
[----:B------:R-:W-:-:S02]  /*110a0*/  IMAD R83, R65, c[0x0][0x190], RZ ;  /* 0x0000640041537a24 */ /* 0x000fc400078e02ff */
[----:B------:R-:W-:Y:S01]  /*110b0*/  STL.64 [R1+0x1760], R62 ;  /* 0x0017603e01007387 */ /* 0x000fe20000100a00 */
[----:B------:R-:W-:Y:S02]  /*110c0*/  LEA.HI.X.SX32 R65, R159, R0, 0x2, P6 ;  /* 0x000000009f417211 */ /* 0x000fe400030f16ff */
[C---:B-1----:R-:W-:Y:S01]  /*110d0*/  LEA R6, P5, R157.reuse, R248, 0x2 ;  /* 0x000000f89d067211 */ /* 0x042fe200078a10ff */
[----:B------:R1:W-:Y:S03]  /*110e0*/  STL.64 [R1+0x360], R4 ;  /* 0x0003600401007387 */ /* 0x0003e60000100a00 */
[----:B------:R-:W-:Y:S02]  /*110f0*/  LEA.HI.X.SX32 R7, R157, R0, 0x2, P5 ;  /* 0x000000009d077211 */ /* 0x000fe400028f16ff */
[C---:B------:R-:W-:Y:S01]  /*11100*/  LEA R66, P5, R89.reuse, R248, 0x2 ;  /* 0x000000f859427211 */ /* 0x040fe200078a10ff */
[----:B------:R-:W-:Y:S03]  /*11110*/  STL.64 [R1+0x1768], R64 ;  /* 0x0017684001007387 */ /* 0x000fe60000100a00 */
[----:B------:R-:W-:-:S02]  /*11120*/  LEA.HI.X.SX32 R67, R89, R0, 0x2, P5 ;  /* 0x0000000059437211 */ /* 0x000fc400028f16ff */
[C---:B-1----:R-:W-:Y:S01]  /*11130*/  LEA R4, P6, R156.reuse, R248, 0x2 ;  /* 0x000000f89c047211 */ /* 0x042fe200078c10ff */
[----:B------:R1:W-:Y:S03]  /*11140*/  STL.64 [R1+0x378], R6 ;  /* 0x0003780601007387 */ /* 0x0003e60000100a00 */
[----:B------:R-:W-:Y:S02]  /*11150*/  LEA.HI.X.SX32 R5, R156, R0, 0x2, P6 ;  /* 0x000000009c057211 */ /* 0x000fe400030f16ff */
[-C--:B------:R-:W-:Y:S01]  /*11160*/  LEA R68, P6, R87, R248.reuse, 0x2 ;  /* 0x000000f857447211 */ /* 0x080fe200078c10ff */
[----:B------:R-:W-:Y:S01]  /*11170*/  STL.64 [R1+0x1770], R66 ;  /* 0x0017704201007387 */ /* 0x000fe20000100a00 */
[----:B-1----:R-:W-:-:S03]  /*11180*/  LEA R6, P5, R86, R248, 0x2 ;  /* 0x000000f856067211 */ /* 0x002fc600078a10ff */
[----:B------:R1:W-:Y:S01]  /*11190*/  STL.64 [R1+0x370], R4 ;  /* 0x0003700401007387 */ /* 0x0003e20000100a00 */
[-C--:B------:R-:W-:Y:S02]  /*111a0*/  LEA.HI.X.SX32 R69, R87, R0.reuse, 0x2, P6 ;  /* 0x0000000057457211 */ /* 0x080fe400030f16ff */
[----:B------:R-:W-:Y:S02]  /*111b0*/  LEA.HI.X.SX32 R7, R86, R0, 0x2, P5 ;  /* 0x0000000056077211 */ /* 0x000fe400028f16ff */
[C---:B------:R-:W-:Y:S01]  /*111c0*/  LEA R70, P5, R71.reuse, R248, 0x2 ;  /* 0x000000f847467211 */ /* 0x040fe200078a10ff */
[----:B------:R-:W-:Y:S03]  /*111d0*/  STL [R1+0x1880], R68 ;  /* 0x0018804401007387 */ /* 0x000fe60000100800 */
[----:B------:R-:W-:Y:S02]  /*111e0*/  LEA.HI.X.SX32 R71, R71, R0, 0x2, P5 ;  /* 0x0000000047477211 */ /* 0x000fe400028f16ff */
[----:B-1----:R-:W-:-:S02]  /*111f0*/  LEA R4, P6, R72, R248, 0x2 ;  /* 0x000000f848047211 */ /* 0x002fc400078c10ff */
[----:B------:R-:W-:Y:S02]  /*11200*/  LEA R74, P5, R75, R248, 0x2 ;  /* 0x000000f84b4a7211 */ /* 0x000fe400078a10ff */
[----:B------:R-:W-:Y:S01]  /*11210*/  LEA.HI.X.SX32 R5, R72, R0, 0x2, P6 ;  /* 0x0000000048057211 */ /* 0x000fe200030f16ff */
[----:B------:R-:W-:Y:S01]  /*11220*/  STL [R1+0x1778], R69 ;  /* 0x0017784501007387 */ /* 0x000fe20000100800 */
[----:B------:R-:W-:Y:S02]  /*11230*/  LEA R72, P6, R73, R248, 0x2 ;  /* 0x000000f849487211 */ /* 0x000fe400078c10ff */
[-C--:B------:R-:W-:Y:S01]  /*11240*/  LEA.HI.X.SX32 R75, R75, R0.reuse, 0x2, P5 ;  /* 0x000000004b4b7211 */ /* 0x080fe200028f16ff */
[----:B------:R-:W-:Y:S01]  /*11250*/  STL.64 [R1+0x388], R6 ;  /* 0x0003880601007387 */ /* 0x000fe20000100a00 */
[----:B------:R-:W-:Y:S02]  /*11260*/  LEA.HI.X.SX32 R73, R73, R0, 0x2, P6 ;  /* 0x0000000049497211 */ /* 0x000fe400030f16ff */
[C---:B------:R-:W-:Y:S01]  /*11270*/  LEA R76, P5, R77.reuse, R248, 0x2 ;  /* 0x000000f84d4c7211 */ /* 0x040fe200078a10ff */
[----:B------:R-:W-:Y:S04]  /*11280*/  STL.64 [R1+0x1780], R70 ;  /* 0x0017804601007387 */ /* 0x000fe80000100a00 */
[----:B------:R1:W-:Y:S01]  /*11290*/  STL.64 [R1+0x380], R4 ;  /* 0x0003800401007387 */ /* 0x0003e20000100a00 */
[----:B------:R-:W-:Y:S01]  /*112a0*/  LEA.HI.X.SX32 R77, R77, R0, 0x2, P5 ;  /* 0x000000004d4d7211 */ /* 0x000fe200028f16ff */
[----:B--2---:R-:W-:Y:S01]  /*112b0*/  IMAD R171, R171, c[0x0][0x190], RZ ;  /* 0x00006400abab7a24 */ /* 0x004fe200078e02ff */
[-C--:B------:R-:W-:Y:S01]  /*112c0*/  LEA R80, P5, R81, R248.reuse, 0x2 ;  /* 0x000000f851507211 */ /* 0x080fe200078a10ff */
[----:B------:R-:W-:Y:S01]  /*112d0*/  STL.64 [R1+0x1788], R72 ;  /* 0x0017884801007387 */ /* 0x000fe20000100a00 */
[----:B-1----:R-:W-:-:S03]  /*112e0*/  LEA R4, P6, R85, R248, 0x2 ;  /* 0x000000f855047211 */ /* 0x002fc600078c10ff */
[----:B------:R-:W-:Y:S01]  /*112f0*/  STL.64 [R1+0x1790], R74 ;  /* 0x0017904a01007387 */ /* 0x000fe20000100a00 */
[----:B------:R-:W-:Y:S02]  /*11300*/  LEA.HI.X.SX32 R5, R85, R0, 0x2, P6 ;  /* 0x0000000055057211 */ /* 0x000fe400030f16ff */
[----:B------:R-:W-:Y:S01]  /*11310*/  LEA R78, P6, R79, R248, 0x2 ;  /* 0x000000f84f4e7211 */ /* 0x000fe200078c10ff */
[----:B------:R-:W-:Y:S01]  /*11320*/  STL.64 [R1+0x1798], R76 ;  /* 0x0017984c01007387 */ /* 0x000fe20000100a00 */
[-C--:B------:R-:W-:Y:S02]  /*11330*/  LEA.HI.X.SX32 R81, R81, R0.reuse, 0x2, P5 ;  /* 0x0000000051517211 */ /* 0x080fe400028f16ff */
[----:B------:R-:W-:Y:S01]  /*11340*/  LEA.HI.X.SX32 R79, R79, R0, 0x2, P6 ;  /* 0x000000004f4f7211 */ /* 0x000fe200030f16ff */
[----:B------:R1:W-:Y:S01]  /*11350*/  STL.64 [R1+0x390], R4 ;  /* 0x0003900401007387 */ /* 0x0003e20000100a00 */
[----:B------:R-:W-:Y:S01]  /*11360*/  IMAD R177, R177, c[0x0][0x190], RZ ;  /* 0x00006400b1b17a24 */ /* 0x000fe200078e02ff */
[----:B------:R-:W-:Y:S01]  /*11370*/  LEA R82, P5, R171, R248, 0x2 ;  /* 0x000000f8ab527211 */ /* 0x000fe200078a10ff */
[----:B---3--:R-:W-:-:S02]  /*11380*/  IMAD R173, R173, c[0x0][0x190], RZ ;  /* 0x00006400adad7a24 */ /* 0x008fc400078e02ff */
[----:B------:R-:W-:Y:S01]  /*11390*/  IMAD R226, R226, c[0x0][0x190], RZ ;  /* 0x00006400e2e27a24 */ /* 0x000fe200078e02ff */
[----:B-1----:R-:W-:Y:S01]  /*113a0*/  LEA R4, P6, R83, R248, 0x2 ;  /* 0x000000f853047211 */ /* 0x002fe200078c10ff */
[----:B------:R-:W-:-:S03]  /*113b0*/  IMAD R179, R179, c[0x0][0x190], RZ ;  /* 0x00006400b3b37a24 */ /* 0x000fc600078e02ff */
[-C--:B------:R-:W-:Y:S02]  /*113c0*/  LEA.HI.X.SX32 R5, R83, R0.reuse, 0x2, P6 ;  /* 0x0000000053057211 */ /* 0x080fe400030f16ff */
[----:B------:R-:W-:Y:S02]  /*113d0*/  LEA.HI.X.SX32 R83, R171, R0, 0x2, P5 ;  /* 0x00000000ab537211 */ /* 0x000fe400028f16ff */
[-C--:B------:R-:W-:Y:S01]  /*113e0*/  LEA R86, P5, R177, R248.reuse, 0x2 ;  /* 0x000000f8b1567211 */ /* 0x080fe200078a10ff */
[----:B------:R-:W-:Y:S01]  /*113f0*/  STL.64 [R1+0x17a0], R78 ;  /* 0x0017a04e01007387 */ /* 0x000fe20000100a00 */
[----:B------:R-:W-:Y:S02]  /*11400*/  LEA R84, P6, R173, R248, 0x2 ;  /* 0x000000f8ad547211 */ /* 0x000fe400078c10ff */
[-C--:B------:R-:W-:Y:S01]  /*11410*/  LEA.HI.X.SX32 R87, R177, R0.reuse, 0x2, P5 ;  /* 0x00000000b1577211 */ /* 0x080fe200028f16ff */
[----:B------:R-:W-:Y:S01]  /*11420*/  STL.64 [R1+0x17a8], R80 ;  /* 0x0017a85001007387 */ /* 0x000fe20000100a00 */
[----:B------:R-:W-:-:S02]  /*11430*/  LEA.HI.X.SX32 R85, R173, R0, 0x2, P6 ;  /* 0x00000000ad557211 */ /* 0x000fc400030f16ff */
[C---:B------:R-:W-:Y:S01]  /*11440*/  LEA R88, P5, R226.reuse, R248, 0x2 ;  /* 0x000000f8e2587211 */ /* 0x040fe200078a10ff */
[----:B------:R-:W-:Y:S04]  /*11450*/  STL.64 [R1+0x17b0], R82 ;  /* 0x0017b05201007387 */ /* 0x000fe80000100a00 */
[----:B------:R1:W-:Y:S01]  /*11460*/  STL.64 [R1+0x398], R4 ;  /* 0x0003980401007387 */ /* 0x0003e20000100a00 */
[----:B------:R-:W-:Y:S02]  /*11470*/  LEA.HI.X.SX32 R89, R226, R0, 0x2, P5 ;  /* 0x00000000e2597211 */ /* 0x000fe400028f16ff */
        /* <DEDUP_REMOVED lines=10> */
[----:B------:R-:W-:-:S04]  /*11520*/  LEA R94, P5, R95, R248, 0x2 ;  /* 0x000000f85f5e7211 */ /* 0x000fc800078a10ff */
[----:B------:R-:W-:Y:S02]  /*11530*/  LEA.HI.X.SX32 R95, R95, R0, 0x2, P5 ;  /* 0x000000005f5f7211 */ /* 0x000fe400028f16ff */
[-C--:B------:R-:W-:Y:S02]  /*11540*/  LEA R98, P5, R99, R248.reuse, 0x2 ;  /* 0x000000f863627211 */ /* 0x080fe400078a10ff */
[C---:B-1----:R-:W-:Y:S01]  /*11550*/  LEA R4, P6, R146.reuse, R248, 0x2 ;  /* 0x000000f892047211 */ /* 0x042fe200078c10ff */
[----:B------:R-:W-:Y:S03]  /*11560*/  STL.64 [R1+0x17d0], R90 ;  /* 0x0017d05a01007387 */ /* 0x000fe60000100a00 */
[----:B------:R-:W-:Y:S02]  /*11570*/  LEA.HI.X.SX32 R5, R146, R0, 0x2, P6 ;  /* 0x0000000092057211 */ /* 0x000fe400030f16ff */
[----:B------:R-:W-:Y:S01]  /*11580*/  LEA R96, P6, R97, R248, 0x2 ;  /* 0x000000f861607211 */ /* 0x000fe200078c10ff */
[----:B------:R-:W-:Y:S01]  /*11590*/  STL.64 [R1+0x17d8], R92 ;  /* 0x0017d85c01007387 */ /* 0x000fe20000100a00 */
[----:B------:R-:W-:-:S02]  /*115a0*/  LEA.HI.X.SX32 R99, R99, R0, 0x2, P5 ;  /* 0x0000000063637211 */ /* 0x000fc400028f16ff */
[----:B------:R-:W-:Y:S01]  /*115b0*/  LEA.HI.X.SX32 R97, R97, R0, 0x2, P6 ;  /* 0x0000000061617211 */ /* 0x000fe200030f16ff */
[----:B------:R-:W-:Y:S01]  /*115c0*/  STL.64 [R1+0x17e0], R94 ;  /* 0x0017e05e01007387 */ /* 0x000fe20000100a00 */
[----:B------:R-:W-:-:S03]  /*115d0*/  LEA R100, P5, R101, R248, 0x2 ;  /* 0x000000f865647211 */ /* 0x000fc600078a10ff */
[----:B------:R1:W-:Y:S01]  /*115e0*/  STL.64 [R1+0x3a8], R4 ;  /* 0x0003a80401007387 */ /* 0x0003e20000100a00 */
[----:B------:R-:W-:Y:S01]  /*115f0*/  LEA.HI.X.SX32 R101, R101, R0, 0x2, P5 ;  /* 0x0000000065657211 */ /* 0x000fe200028f16ff */
[----:B------:R-:W-:Y:S01]  /*11600*/  IMAD R107, R107, c[0x0][0x190], RZ ;  /* 0x000064006b6b7a24 */ /* 0x000fe200078e02ff */
[-C--:B------:R-:W-:Y:S01]  /*11610*/  LEA R104, P5, R134, R248.reuse, 0x2 ;  /* 0x000000f886687211 */ /* 0x080fe200078a10ff */
[----:B------:R-:W-:Y:S01]  /*11620*/  IMAD.MOV.U32 R183, RZ, RZ, R163 ;  /* 0x000000ffffb77224 */ /* 0x000fe200078e00a3 */
[----:B------:R-:W-:Y:S01]  /*11630*/  STL.64 [R1+0x17e8], R96 ;  /* 0x0017e86001007387 */ /* 0x000fe20000100a00 */
[----:B------:R-:W-:Y:S01]  /*11640*/  IMAD.MOV.U32 R126, RZ, RZ, R165 ;  /* 0x000000ffff7e7224 */ /* 0x000fe200078e00a5 */
[----:B-1----:R-:W-:Y:S01]  /*11650*/  LEA R4, P6, R140, R248, 0x2 ;  /* 0x000000f88c047211 */ /* 0x002fe200078c10ff */
[----:B------:R-:W-:-:S03]  /*11660*/  IMAD.MOV.U32 R163, RZ, RZ, R169 ;  /* 0x000000ffffa37224 */ /* 0x000fc600078e00a9 */
[----:B------:R-:W-:Y:S01]  /*11670*/  LEA.HI.X.SX32 R5, R140, R0, 0x2, P6 ;  /* 0x000000008c057211 */ /* 0x000fe200030f16ff */
[----:B------:R-:W-:Y:S01]  /*11680*/  IMAD.MOV.U32 R165, RZ, RZ, R129 ;  /* 0x000000ffffa57224 */ /* 0x000fe200078e0081 */
[----:B------:R-:W-:Y:S01]  /*11690*/  LEA R102, P6, R138, R248, 0x2 ;  /* 0x000000f88a667211 */ /* 0x000fe200078c10ff */
[----:B------:R-:W-:Y:S01]  /*116a0*/  IMAD.MOV.U32 R169, RZ, RZ, R111 ;  /* 0x000000ffffa97224 */ /* 0x000fe200078e006f */
[----:B------:R-:W-:Y:S01]  /*116b0*/  STL.64 [R1+0x17f0], R98 ;  /* 0x0017f06201007387 */ /* 0x000fe20000100a00 */
[----:B----4-:R-:W-:Y:S01]  /*116c0*/  IMAD R129, R105, c[0x0][0x190], RZ ;  /* 0x0000640069817a24 */ /* 0x010fe200078e02ff */
[-C--:B------:R-:W-:Y:S01]  /*116d0*/  LEA.HI.X.SX32 R105, R134, R0.reuse, 0x2, P5 ;  /* 0x0000000086697211 */ /* 0x080fe200028f16ff */
[----:B------:R-:W-:Y:S01]  /*116e0*/  IMAD R111, R103, c[0x0][0x190], RZ ;  /* 0x00006400676f7a24 */ /* 0x000fe200078e02ff */
[----:B------:R-:W-:Y:S01]  /*116f0*/  STL.64 [R1+0x17f8], R100 ;  /* 0x0017f86401007387 */ /* 0x000fe20000100a00 */
[----:B------:R-:W-:Y:S01]  /*11700*/  LEA.HI.X.SX32 R103, R138, R0, 0x2, P6 ;  /* 0x000000008a677211 */ /* 0x000fe200030f16ff */
[----:B------:R-:W-:Y:S01]  /*11710*/  IMAD R109, R109, c[0x0][0x190], RZ ;  /* 0x000064006d6d7a24 */ /* 0x000fe200078e02ff */
[----:B------:R-:W-:Y:S01]  /*11720*/  LEA R106, P5, R107, R248, 0x2 ;  /* 0x000000f86b6a7211 */ /* 0x000fe200078a10ff */
[----:B------:R1:W-:Y:S01]  /*11730*/  STL.64 [R1+0x3b0], R4 ;  /* 0x0003b00401007387 */ /* 0x0003e20000100a00 */
[----:B------:R-:W-:-:S02]  /*11740*/  IMAD R113, R113, c[0x0][0x190], RZ ;  /* 0x0000640071717a24 */ /* 0x000fc400078e02ff */
        /* <DEDUP_REMOVED lines=8> */
[-C--:B------:R-:W-:Y:S01]  /*117d0*/  LEA.HI.X.SX32 R111, R111, R0.reuse, 0x2, P5 ;  /* 0x000000006f6f7211 */ /* 0x080fe200028f16ff */
[----:B------:R-:W-:Y:S01]  /*117e0*/  IMAD R117, R117, c[0x0][0x190], RZ ;  /* 0x0000640075757a24 */ /* 0x000fe200078e02ff */
[----:B------:R-:W-:Y:S01]  /*117f0*/  LEA.HI.X.SX32 R109, R109, R0, 0x2, P6 ;  /* 0x000000006d6d7211 */ /* 0x000fe200030f16ff */
[----:B------:R1:W-:Y:S01]  /*11800*/  STL.64 [R1+0x3b8], R4 ;  /* 0x0003b80401007387 */ /* 0x0003e20000100a00 */
[----:B------:R-:W-:Y:S01]  /*11810*/  LEA R112, P5, R113, R248, 0x2 ;  /* 0x000000f871707211 */ /* 0x000fe200078a10ff */
[----:B------:R-:W-:-:S02]  /*11820*/  IMAD R115, R115, c[0x0][0x190], RZ ;  /* 0x0000640073737a24 */ /* 0x000fc400078e02ff */
[----:B------:R-:W-:Y:S01]  /*11830*/  IMAD R119, R119, c[0x0][0x190], RZ ;  /* 0x0000640077777a24 */ /* 0x000fe200078e02ff */
[----:B------:R-:W-:Y:S01]  /*11840*/  LEA.HI.X.SX32 R113, R113, R0, 0x2, P5 ;  /* 0x0000000071717211 */ /* 0x000fe200028f16ff */
[----:B------:R-:W-:Y:S01]  /*11850*/  IMAD R128, R128, c[0x0][0x190], RZ ;  /* 0x0000640080807a24 */ /* 0x000fe200078e02ff */
[-C--:B------:R-:W-:Y:S02]  /*11860*/  LEA R116, P5, R117, R248.reuse, 0x2 ;  /* 0x000000f875747211 */ /* 0x080fe400078a10ff */
[C---:B-1----:R-:W-:Y:S01]  /*11870*/  LEA R4, P6, R129.reuse, R248, 0x2 ;  /* 0x000000f881047211 */ /* 0x042fe200078c10ff */
[----:B------:R-:W-:Y:S03]  /*11880*/  STL.64 [R1+0x1818], R108 ;  /* 0x0018186c01007387 */ /* 0x000fe60000100a00 */
[----:B------:R-:W-:Y:S02]  /*11890*/  LEA.HI.X.SX32 R5, R129, R0, 0x2, P6 ;  /* 0x0000000081057211 */ /* 0x000fe400030f16ff */
[----:B------:R-:W-:Y:S01]  /*118a0*/  LEA R114, P6, R115, R248, 0x2 ;  /* 0x000000f873727211 */ /* 0x000fe200078c10ff */
[----:B------:R-:W-:Y:S01]  /*118b0*/  STL.64 [R1+0x1820], R110 ;  /* 0x0018206e01007387 */ /* 0x000fe20000100a00 */
[-C--:B------:R-:W-:Y:S01]  /*118c0*/  LEA.HI.X.SX32 R117, R117, R0.reuse, 0x2, P5 ;  /* 0x0000000075757211 */ /* 0x080fe200028f16ff */
[----:B------:R-:W-:Y:S01]  /*118d0*/  IMAD R123, R123, c[0x0][0x190], RZ ;  /* 0x000064007b7b7a24 */ /* 0x000fe200078e02ff */
[----:B------:R-:W-:Y:S01]  /*118e0*/  LEA.HI.X.SX32 R115, R115, R0, 0x2, P6 ;  /* 0x0000000073737211 */ /* 0x000fe200030f16ff */
[----:B------:R-:W-:Y:S01]  /*118f0*/  STL.64 [R1+0x1828], R112 ;  /* 0x0018287001007387 */ /* 0x000fe20000100a00 */
[----:B------:R-:W-:Y:S01]  /*11900*/  LEA R118, P5, R119, R248, 0x2 ;  /* 0x000000f877767211 */ /* 0x000fe200078a10ff */
[----:B------:R-:W-:-:S02]  /*11910*/  IMAD R121, R121, c[0x0][0x190], RZ ;  /* 0x0000640079797a24 */ /* 0x000fc400078e02ff */
[----:B------:R1:W-:Y:S01]  /*11920*/  STL.64 [R1+0x3c0], R4 ;  /* 0x0003c00401007387 */ /* 0x0003e20000100a00 */
[----:B------:R-:W-:Y:S01]  /*11930*/  LEA.HI.X.SX32 R119, R119, R0, 0x2, P5 ;  /* 0x0000000077777211 */ /* 0x000fe200028f16ff */
[----:B------:R-:W-:Y:S01]  /*11940*/  IMAD R125, R125, c[0x0][0x190], RZ ;  /* 0x000064007d7d7a24 */ /* 0x000fe200078e02ff */
[-C--:B------:R-:W-:Y:S01]  /*11950*/  LEA R122, P5, R123, R248.reuse, 0x2 ;  /* 0x000000f87b7a7211 */ /* 0x080fe200078a10ff */
[----:B------:R-:W-:Y:S01]  /*11960*/  IMAD R126, R126, c[0x0][0x190], RZ ;  /* 0x000064007e7e7a24 */ /* 0x000fe200078e02ff */
        /* <DEDUP_REMOVED lines=11> */
[----:B------:R-:W-:-:S03]  /*11a20*/  IMAD R130, R130, c[0x0][0x190], RZ ;  /* 0x0000640082827a24 */ /* 0x000fc600078e02ff */
[----:B------:R-:W-:Y:S01]  /*11a30*/  LEA.HI.X.SX32 R125, R125, R0, 0x2, P5 ;  /* 0x000000007d7d7211 */ /* 0x000fe200028f16ff */
[----:B------:R-:W-:Y:S01]  /*11a40*/  IMAD R131, R131, c[0x0][0x190], RZ ;  /* 0x0000640083837a24 */ /* 0x000fe200078e02ff */
[C---:B-1----:R-:W-:Y:S01]  /*11a50*/  LEA R4, P6, R126.reuse, R248, 0x2 ;  /* 0x000000f87e047211 */ /* 0x042fe200078c10ff */
[----:B------:R-:W-:Y:S01]  /*11a60*/  IMAD R133, R133, c[0x0][0x190], RZ ;  /* 0x0000640085857a24 */ /* 0x000fe200078e02ff */
[----:B------:R-:W-:Y:S02]  /*11a70*/  STL.64 [R1+0x1848], R120 ;  /* 0x0018487801007387 */ /* 0x000fe40000100a00 */
[----:B------:R-:W-:Y:S02]  /*11a80*/  LEA.HI.X.SX32 R5, R126, R0, 0x2, P6 ;  /* 0x000000007e057211 */ /* 0x000fe400030f16ff */
[-C--:B------:R-:W-:Y:S01]  /*11a90*/  LEA R126, P6, R127, R248.reuse, 0x2 ;  /* 0x000000f87f7e7211 */ /* 0x080fe200078c10ff */
[----:B------:R-:W-:Y:S01]  /*11aa0*/  STL.64 [R1+0x1850], R122 ;  /* 0x0018507a01007387 */ /* 0x000fe20000100a00 */
[----:B------:R-:W-:-:S02]  /*11ab0*/  LEA R128, P5, R130, R248, 0x2 ;  /* 0x000000f882807211 */ /* 0x000fc400078a10ff */
[-C--:B------:R-:W-:Y:S01]  /*11ac0*/  LEA.HI.X.SX32 R127, R127, R0.reuse, 0x2, P6 ;  /* 0x000000007f7f7211 */ /* 0x080fe200030f16ff */
[----:B------:R-:W-:Y:S01]  /*11ad0*/  STL.64 [R1+0x1858], R124 ;  /* 0x0018587c01007387 */ /* 0x000fe20000100a00 */
[----:B------:R-:W-:-:S03]  /*11ae0*/  LEA.HI.X.SX32 R129, R130, R0, 0x2, P5 ;  /* 0x0000000082817211 */ /* 0x000fc600028f16ff */
[----:B------:R1:W-:Y:S01]  /*11af0*/  STL.64 [R1+0x3d0], R4 ;  /* 0x0003d00401007387 */ /* 0x0003e20000100a00 */
[-C--:B------:R-:W-:Y:S01]  /*11b00*/  LEA R130, P5, R133, R248.reuse, 0x2 ;  /* 0x000000f885827211 */ /* 0x080fe200078a10ff */
[----:B------:R-:W-:Y:S02]  /*11b10*/  IMAD R135, R135, c[0x0][0x190], RZ ;  /* 0x0000640087877a24 */ /* 0x000fe400078e02ff */
[----:B------:R-:W-:Y:S01]  /*11b20*/  IMAD R136, R136, c[0x0][0x190], RZ ;  /* 0x0000640088887a24 */ /* 0x000fe200078e02ff */
[----:B-1----:R-:W-:Y:S01]  /*11b30*/  LEA R4, P6, R131, R248, 0x2 ;  /* 0x000000f883047211 */ /* 0x002fe200078c10ff */
[----:B------:R-:W-:-:S03]  /*11b40*/  IMAD R137, R183, c[0x0][0x190], RZ ;  /* 0x00006400b7897a24 */ /* 0x000fc600078e02ff */
[-C--:B------:R-:W-:Y:S02]  /*11b50*/  LEA.HI.X.SX32 R5, R131, R0.reuse, 0x2, P6 ;  /* 0x0000000083057211 */ /* 0x080fe400030f16ff */
[----:B------:R-:W-:Y:S01]  /*11b60*/  LEA.HI.X.SX32 R131, R133, R0, 0x2, P5 ;  /* 0x0000000085837211 */ /* 0x000fe200028f16ff */
[----:B------:R-:W-:Y:S01]  /*11b70*/  IMAD R139, R232, c[0x0][0x190], RZ ;  /* 0x00006400e88b7a24 */ /* 0x000fe200078e02ff */
[-C--:B------:R-:W-:Y:S01]  /*11b80*/  LEA R132, P6, R135, R248.reuse, 0x2 ;  /* 0x000000f887847211 */ /* 0x080fe200078c10ff */
[----:B------:R-:W-:Y:S01]  /*11b90*/  STL.64 [R1+0x1860], R126 ;  /* 0x0018607e01007387 */ /* 0x000fe20000100a00 */
[----:B------:R-:W-:-:S03]  /*11ba0*/  LEA R134, P5, R136, R248, 0x2 ;  /* 0x000000f888867211 */ /* 0x000fc600078a10ff */
[----:B------:R-:W-:Y:S01]  /*11bb0*/  STL.64 [R1+0x1868], R128 ;  /* 0x0018688001007387 */ /* 0x000fe20000100a00 */
[----:B------:R-:W-:-:S03]  /*11bc0*/  LEA.HI.X.SX32 R133, R135, R0, 0x2, P6 ;  /* 0x0000000087857211 */ /* 0x000fc600030f16ff */
        /* <DEDUP_REMOVED lines=63> */
[-C--:B------:R-:W-:Y:S01]  /*11fc0*/  LEA.HI.X.SX32 R157, R159, R0.reuse, 0x2, P6 ;  /* 0x000000009f9d7211 */ /* 0x080fe200030f16ff */
[----:B------:R-:W-:Y:S02]  /*11fd0*/  IMAD R165, R170, c[0x0][0x190], RZ ;  /* 0x00006400aaa57a24 */ /* 0x000fe400078e02ff */
[----:B------:R-:W-:Y:S01]  /*11fe0*/  STL.64 [R1+0x18d8], R154 ;  /* 0x0018d89a01007387 */ /* 0x000fe20000100a00 */
[----:B------:R-:W-:Y:S01]  /*11ff0*/  LEA.HI.X.SX32 R159, R160, R0, 0x2, P5 ;  /* 0x00000000a09f7211 */ /* 0x000fe200028f16ff */
[----:B------:R-:W-:Y:S02]  /*12000*/  IMAD R166, R172, c[0x0][0x190], RZ ;  /* 0x00006400aca67a24 */ /* 0x000fe400078e02ff */
[----:B------:R1:W-:Y:S01]  /*12010*/  STL.64 [R1+0x3f8], R4 ;  /* 0x0003f80401007387 */ /* 0x0003e20000100a00 */
[----:B------:R-:W-:Y:S01]  /*12020*/  LEA R160, P5, R163, R248, 0x2 ;  /* 0x000000f8a3a07211 */ /* 0x000fe200078a10ff */
[----:B------:R-:W-:-:S02]  /*12030*/  IMAD R167, R176, c[0x0][0x190], RZ ;  /* 0x00006400b0a77a24 */ /* 0x000fc400078e02ff */
[----:B------:R-:W-:Y:S01]  /*12040*/  IMAD R168, R174, c[0x0][0x190], RZ ;  /* 0x00006400aea87a24 */ /* 0x000fe200078e02ff */
[----:B-1----:R-:W-:-:S04]  /*12050*/  LEA R4, P6, R161, R248, 0x2 ;  /* 0x000000f8a1047211 */ /* 0x002fc800078c10ff */
[----:B------:R-:W-:Y:S02]  /*12060*/  LEA.HI.X.SX32 R5, R161, R0, 0x2, P6 ;  /* 0x00000000a1057211 */ /* 0x000fe400030f16ff */
[----:B------:R-:W-:Y:S02]  /*12070*/  LEA R162, P6, R165, R248, 0x2 ;  /* 0x000000f8a5a27211 */ /* 0x000fe400078c10ff */
        /* <DEDUP_REMOVED lines=9> */
[----:B------:R-:W-:Y:S04]  /*12110*/  STL.64 [R1+0x18f0], R160 ;  /* 0x0018f0a001007387 */ /* 0x000fe80000100a00 */
        /* <DEDUP_REMOVED lines=43> */
[----:B------:R-:W-:Y:S01]  /*123d0*/  IMAD R187, R202, c[0x0][0x190], RZ ;  /* 0x00006400cabb7a24 */ /* 0x000fe200078e02ff */
[-C--:B------:R-:W-:Y:S02]  /*123e0*/  LEA.HI.X.SX32 R183, R183, R0.reuse, 0x2, P5 ;  /* 0x00000000b7b77211 */ /* 0x080fe400028f16ff */
[----:B------:R1:W-:Y:S01]  /*123f0*/  STL.64 [R1+0x418], R4 ;  /* 0x0004180401007387 */ /* 0x0003e20000100a00 */
[----:B------:R-:W-:Y:S01]  /*12400*/  LEA.HI.X.SX32 R181, R181, R0, 0x2, P6 ;  /* 0x00000000b5b57211 */ /* 0x000fe200030f16ff */
[----:B------:R-:W-:Y:S01]  /*12410*/  IMAD R189, R204, c[0x0][0x190], RZ ;  /* 0x00006400ccbd7a24 */ /* 0x000fe200078e02ff */
[----:B------:R-:W-:-:S04]  /*12420*/  LEA R184, P5, R185, R248, 0x2 ;  /* 0x000000f8b9b87211 */ /* 0x000fc800078a10ff */
[----:B------:R-:W-:Y:S02]  /*12430*/  LEA.HI.X.SX32 R185, R185, R0, 0x2, P5 ;  /* 0x00000000b9b97211 */ /* 0x000fe400028f16ff */
[CC--:B-1----:R-:W-:Y:S02]  /*12440*/  LEA R4, P6, R186.reuse, R248.reuse, 0x2 ;  /* 0x000000f8ba047211 */ /* 0x0c2fe400078c10ff */
[----:B------:R-:W-:Y:S02]  /*12450*/  LEA R188, P5, R189, R248, 0x2 ;  /* 0x000000f8bdbc7211 */ /* 0x000fe400078a10ff */
[----:B------:R-:W-:Y:S02]  /*12460*/  LEA.HI.X.SX32 R5, R186, R0, 0x2, P6 ;  /* 0x00000000ba057211 */ /* 0x000fe400030f16ff */
[----:B------:R-:W-:Y:S01]  /*12470*/  LEA R186, P6, R187, R248, 0x2 ;  /* 0x000000f8bbba7211 */ /* 0x000fe200078c10ff */
[----:B------:R-:W-:Y:S01]  /*12480*/  STL.64 [R1+0x1940], R180 ;  /* 0x001940b401007387 */ /* 0x000fe20000100a00 */
[----:B------:R-:W-:-:S02]  /*12490*/  LEA.HI.X.SX32 R189, R189, R0, 0x2, P5 ;  /* 0x00000000bdbd7211 */ /* 0x000fc400028f16ff */
[----:B------:R-:W-:Y:S01]  /*124a0*/  LEA.HI.X.SX32 R187, R187, R0, 0x2, P6 ;  /* 0x00000000bbbb7211 */ /* 0x000fe200030f16ff */
[----:B------:R-:W-:Y:S04]  /*124b0*/  STL.64 [R1+0x1948], R182 ;  /* 0x001948b601007387 */ /* 0x000fe80000100a00 */
[----:B------:R-:W2:Y:S04]  /*124c0*/  LDL.LU R224, [R1+0x43c] ;  /* 0x00043c0001e07983 */ /* 0x000ea80000300800 */
[----:B------:R1:W-:Y:S04]  /*124d0*/  STL.64 [R1+0x420], R4 ;  /* 0x0004200401007387 */ /* 0x0003e80000100a00 */
[----:B------:R-:W-:Y:S04]  /*124e0*/  STL.64 [R1+0x1950], R184 ;  /* 0x001950b801007387 */ /* 0x000fe80000100a00 */
[----:B------:R-:W-:Y:S04]  /*124f0*/  STL.64 [R1+0x1958], R186 ;  /* 0x001958ba01007387 */ /* 0x000fe80000100a00 */
[----:B------:R-:W-:Y:S04]  /*12500*/  STL.64 [R1+0x1960], R188 ;  /* 0x001960bc01007387 */ /* 0x000fe80000100a00 */
[----:B------:R-:W3:Y:S04]  /*12510*/  LDL.LU R228, [R1+0x440] ;  /* 0x0004400001e47983 */ /* 0x000ee80000300800 */
[----:B------:R-:W4:Y:S01]  /*12520*/  LDL.LU R252, [R1+0x444] ;  /* 0x0004440001fc7983 */ /* 0x000f220000300800 */
[----:B------:R-:W-:-:S02]  /*12530*/  IMAD R192, R206, c[0x0][0x190], RZ ;  /* 0x00006400cec07a24 */ /* 0x000fc400078e02ff */
[----:B------:R-:W-:Y:S01]  /*12540*/  IMAD R191, R208, c[0x0][0x190], RZ ;  /* 0x00006400d0bf7a24 */ /* 0x000fe200078e02ff */
[----:B------:R-:W5:Y:S01]  /*12550*/  LDL.LU R236, [R1+0x448] ;  /* 0x0004480001ec7983 */ /* 0x000f620000300800 */
[----:B------:R-:W-:Y:S01]  /*12560*/  IMAD R193, R210, c[0x0][0x190], RZ ;  /* 0x00006400d2c17a24 */ /* 0x000fe200078e02ff */
[-C--:B-1----:R-:W-:Y:S01]  /*12570*/  LEA R4, P6, R192, R248.reuse, 0x2 ;  /* 0x000000f8c0047211 */ /* 0x082fe200078c10ff */
[----:B------:R-:W-:Y:S01]  /*12580*/  IMAD R195, R212, c[0x0][0x190], RZ ;  /* 0x00006400d4c37a24 */ /* 0x000fe200078e02ff */
[----:B------:R-:W-:Y:S02]  /*12590*/  LEA R190, P5, R191, R248, 0x2 ;  /* 0x000000f8bfbe7211 */ /* 0x000fe400078a10ff */
[----:B------:R-:W-:Y:S02]  /*125a0*/  LEA.HI.X.SX32 R5, R192, R0, 0x2, P6 ;  /* 0x00000000c0057211 */ /* 0x000fe400030f16ff */
[----:B------:R-:W-:Y:S02]  /*125b0*/  LEA R192, P6, R193, R248, 0x2 ;  /* 0x000000f8c1c07211 */ /* 0x000fe400078c10ff */
[----:B------:R-:W-:-:S02]  /*125c0*/  LEA.HI.X.SX32 R191, R191, R0, 0x2, P5 ;  /* 0x00000000bfbf7211 */ /* 0x000fc400028f16ff */
[----:B------:R-:W-:Y:S02]  /*125d0*/  LEA R194, P5, R195, R248, 0x2 ;  /* 0x000000f8c3c27211 */ /* 0x000fe400078a10ff */
[-C--:B------:R-:W-:Y:S02]  /*125e0*/  LEA.HI.X.SX32 R193, R193, R0.reuse, 0x2, P6 ;  /* 0x00000000c1c17211 */ /* 0x080fe400030f16ff */
[----:B------:R-:W-:Y:S01]  /*125f0*/  LEA.HI.X.SX32 R195, R195, R0, 0x2, P5 ;  /* 0x00000000c3c37211 */ /* 0x000fe200028f16ff */
[----:B------:R1:W-:Y:S04]  /*12600*/  STL.64 [R1+0x428], R4 ;  /* 0x0004280401007387 */ /* 0x0003e80000100a00 */
[----:B------:R-:W-:Y:S04]  /*12610*/  STL.64 [R1+0x1968], R190 ;  /* 0x001968be01007387 */ /* 0x000fe80000100a00 */
[----:B------:R-:W-:Y:S04]  /*12620*/  STL.64 [R1+0x1970], R192 ;  /* 0x001970c001007387 */ /* 0x000fe80000100a00 */
[----:B------:R-:W-:Y:S04]  /*12630*/  STL.64 [R1+0x1978], R194 ;  /* 0x001978c201007387 */ /* 0x000fe80000100a00 */
[----:B------:R-:W3:Y:S01]  /*12640*/  LDL.LU R232, [R1+0x44c] ;  /* 0x00044c0001e87983 */ /* 0x000ee20000300800 */
[----:B------:R-:W-:-:S02]  /*12650*/  IMAD R198, R214, c[0x0][0x190], RZ ;  /* 0x00006400d6c67a24 */ /* 0x000fc400078e02ff */
[----:B------:R-:W-:Y:S01]  /*12660*/  IMAD R199, R218, c[0x0][0x190], RZ ;  /* 0x00006400dac77a24 */ /* 0x000fe200078e02ff */
[----:B------:R-:W3:Y:S02]  /*12670*/  LDL.LU R234, [R1+0x450] ;  /* 0x0004500001ea7983 */ /* 0x000ee40000300800 */
[----:B-1----:R-:W-:Y:S01]  /*12680*/  LEA R4, P6, R198, R248, 0x2 ;  /* 0x000000f8c6047211 */ /* 0x002fe200078c10ff */
[----:B------:R-:W-:-:S03]  /*12690*/  IMAD R204, R221, c[0x0][0x190], RZ ;  /* 0x00006400ddcc7a24 */ /* 0x000fc600078e02ff */
[----:B------:R-:W-:Y:S02]  /*126a0*/  LEA.HI.X.SX32 R5, R198, R0, 0x2, P6 ;  /* 0x00000000c6057211 */ /* 0x000fe400030f16ff */
[----:B------:R-:W-:-:S03]  /*126b0*/  LEA R198, P6, R199, R248, 0x2 ;  /* 0x000000f8c7c67211 */ /* 0x000fc600078c10ff */
[----:B------:R1:W-:Y:S01]  /*126c0*/  STL.64 [R1+0x430], R4 ;  /* 0x0004300401007387 */ /* 0x0003e20000100a00 */
[----:B------:R-:W-:Y:S01]  /*126d0*/  LEA.HI.X.SX32 R199, R199, R0, 0x2, P6 ;  /* 0x00000000c7c77211 */ /* 0x000fe200030f16ff */
[----:B------:R-:W-:Y:S01]  /*126e0*/  IMAD R205, R225, c[0x0][0x190], RZ ;  /* 0x00006400e1cd7a24 */ /* 0x000fe200078e02ff */
[----:B-1----:R-:W-:-:S04]  /*126f0*/  LEA R4, P6, R204, R248, 0x2 ;  /* 0x000000f8cc047211 */ /* 0x002fc800078c10ff */
[----:B------:R-:W-:Y:S01]  /*12700*/  LEA.HI.X.SX32 R5, R204, R0, 0x2, P6 ;  /* 0x00000000cc057211 */ /* 0x000fe200030f16ff */
[----:B------:R-:W-:Y:S02]  /*12710*/  IMAD R207, R227, c[0x0][0x190], RZ ;  /* 0x00006400e3cf7a24 */ /* 0x000fe400078e02ff */
[----:B--2---:R-:W-:Y:S02]  /*12720*/  IMAD R225, R224, c[0x0][0x190], RZ ;  /* 0x00006400e0e17a24 */ /* 0x004fe400078e02ff */
[----:B------:R-:W2:Y:S04]  /*12730*/  LDL.LU R224, [R1+0x454] ;  /* 0x0004540001e07983 */ /* 0x000ea80000300800 */
[----:B------:R1:W-:Y:S04]  /*12740*/  STL.64 [R1+0x438], R4 ;  /* 0x0004380401007387 */ /* 0x0003e80000100a00 */
[----:B------:R-:W2:Y:S01]  /*12750*/  LDL.LU R230, [R1+0x458] ;  /* 0x0004580001e67983 */ /* 0x000ea20000300800 */
[----:B----4-:R-:W-:-:S03]  /*12760*/  IMAD R227, R252, c[0x0][0x190], RZ ;  /* 0x00006400fce37a24 */ /* 0x010fc600078e02ff */
[----:B------:R-:W4:Y:S01]  /*12770*/  LDL.LU R252, [R1+0x45c] ;  /* 0x00045c0001fc7983 */ /* 0x000f220000300800 */
[----:B------:R-:W-:Y:S01]  /*12780*/  IMAD R210, R229, c[0x0][0x190], RZ ;  /* 0x00006400e5d27a24 */ /* 0x000fe200078e02ff */
[----:B------:R-:W-:Y:S01]  /*12790*/  LEA R204, P6, R205, R248, 0x2 ;  /* 0x000000f8cdcc7211 */ /* 0x000fe200078c10ff */
[----:B------:R-:W-:-:S03]  /*127a0*/  IMAD R211, R233, c[0x0][0x190], RZ ;  /* 0x00006400e9d37a24 */ /* 0x000fc600078e02ff */
[----:B------:R-:W-:Y:S02]  /*127b0*/  LEA.HI.X.SX32 R205, R205, R0, 0x2, P6 ;  /* 0x00000000cdcd7211 */ /* 0x000fe400030f16ff */
[----:B-1----:R-:W-:Y:S01]  /*127c0*/  LEA R4, P6, R210, R248, 0x2 ;  /* 0x000000f8d2047211 */ /* 0x002fe200078c10ff */
[----:B------:R-:W-:Y:S02]  /*127d0*/  IMAD R197, R216, c[0x0][0x190], RZ ;  /* 0x00006400d8c57a24 */ /* 0x000fe400078e02ff */
[----:B------:R-:W-:Y:S01]  /*127e0*/  IMAD R216, R237, c[0x0][0x190], RZ ;  /* 0x00006400edd87a24 */ /* 0x000fe200078e02ff */
[----:B------:R-:W-:Y:S02]  /*127f0*/  LEA.HI.X.SX32 R5, R210, R0, 0x2, P6 ;  /* 0x00000000d2057211 */ /* 0x000fe400030f16ff */
[----:B------:R-:W-:Y:S01]  /*12800*/  LEA R210, P6, R211, R248, 0x2 ;  /* 0x000000f8d3d27211 */ /* 0x000fe200078c10ff */
[----:B------:R-:W-:Y:S02]  /*12810*/  IMAD R217, R241, c[0x0][0x190], RZ ;  /* 0x00006400f1d97a24 */ /* 0x000fe400078e02ff */
[----:B------:R1:W-:Y:S01]  /*12820*/  STL.64 [R1+0x440], R4 ;  /* 0x0004400401007387 */ /* 0x0003e20000100a00 */
[----:B------:R-:W-:Y:S01]  /*12830*/  LEA.HI.X.SX32 R211, R211, R0, 0x2, P6 ;  /* 0x00000000d3d37211 */ /* 0x000fe200030f16ff */
[----:B------:R-:W-:-:S02]  /*12840*/  IMAD R209, R231, c[0x0][0x190], RZ ;  /* 0x00006400e7d17a24 */ /* 0x000fc400078e02ff */
[----:B------:R-:W-:Y:S01]  /*12850*/  IMAD R222, R245, c[0x0][0x190], RZ ;  /* 0x00006400f5de7a24 */ /* 0x000fe200078e02ff */
[----:B-1----:R-:W-:Y:S01]  /*12860*/  LEA R4, P6, R216, R248, 0x2 ;  /* 0x000000f8d8047211 */ /* 0x002fe200078c10ff */
[----:B-----5:R-:W-:-:S03]  /*12870*/  IMAD R229, R236, c[0x0][0x190], RZ ;  /* 0x00006400ece57a24 */ /* 0x020fc600078e02ff */
[----:B------:R-:W-:Y:S02]  /*12880*/  LEA.HI.X.SX32 R5, R216, R0, 0x2, P6 ;  /* 0x00000000d8057211 */ /* 0x000fe400030f16ff */
[C---:B------:R-:W-:Y:S01]  /*12890*/  LEA R216, P6, R217.reuse, R248, 0x2 ;  /* 0x000000f8d9d87211 */ /* 0x040fe200078c10ff */
[----:B---3--:R-:W-:Y:S02]  /*128a0*/  IMAD R231, R232, c[0x0][0x190], RZ ;  /* 0x00006400e8e77a24 */ /* 0x008fe400078e02ff */
[----:B------:R-:W3:Y:S01]  /*128b0*/  LDL.LU R232, [R1+0x460] ;  /* 0x0004600001e87983 */ /* 0x000ee20000300800 */
[----:B------:R-:W-:-:S03]  /*128c0*/  LEA.HI.X.SX32 R217, R217, R0, 0x2, P6 ;  /* 0x00000000d9d97211 */ /* 0x000fc600030f16ff */
[----:B------:R-:W5:Y:S04]  /*128d0*/  LDL.LU R236, [R1+0x464] ;  /* 0x0004640001ec7983 */ /* 0x000f680000300800 */
[----:B------:R1:W-:Y:S04]  /*128e0*/  STL.64 [R1+0x448], R4 ;  /* 0x0004480401007387 */ /* 0x0003e80000100a00 */
[----:B------:R-:W5:Y:S01]  /*128f0*/  LDL.LU R238, [R1+0x468] ;  /* 0x0004680001ee7983 */ /* 0x000f620000300800 */
[----:B-1----:R-:W-:-:S04]  /*12900*/  LEA R4, P6, R222, R248, 0x2 ;  /* 0x000000f8de047211 */ /* 0x002fc800078c10ff */
[----:B------:R-:W-:-:S05]  /*12910*/  LEA.HI.X.SX32 R5, R222, R0, 0x2, P6 ;  /* 0x00000000de057211 */ /* 0x000fca00030f16ff */
[----:B------:R1:W-:Y:S04]  /*12920*/  STL.64 [R1+0x450], R4 ;  /* 0x0004500401007387 */ /* 0x0003e80000100a00 */
[----:B-1----:R-:W5:Y:S04]  /*12930*/  LDL.LU R4, [R1+0x46c] ;  /* 0x00046c0001047983 */ /* 0x002f680000300800 */
[----:B------:R-:W5:Y:S01]  /*12940*/  LDL.LU R5, [R1+0x470] ;  /* 0x0004700001057983 */ /* 0x000f620000300800 */
[----:B------:R-:W-:Y:S02]  /*12950*/  IMAD R203, R223, c[0x0][0x190], RZ ;  /* 0x00006400dfcb7a24 */ /* 0x000fe400078e02ff */
[----:B------:R-:W-:Y:S01]  /*12960*/  IMAD R223, R249, c[0x0][0x190], RZ ;  /* 0x00006400f9df7a24 */ /* 0x000fe200078e02ff */
[----:B------:R-:W5:Y:S01]  /*12970*/  LDL.LU R250, [R1+0x478] ;  /* 0x0004780001fa7983 */ /* 0x000f620000300800 */
[----:B------:R-:W-:-:S03]  /*12980*/  IMAD R228, R228, c[0x0][0x190], RZ ;  /* 0x00006400e4e47a24 */ /* 0x000fc600078e02ff */
[----:B------:R-:W-:-:S04]  /*12990*/  LEA R222, P6, R223, R248, 0x2 ;  /* 0x000000f8dfde7211 */ /* 0x000fc800078c10ff */
[----:B------:R-:W-:Y:S02]  /*129a0*/  LEA.HI.X.SX32 R223, R223, R0, 0x2, P6 ;  /* 0x00000000dfdf7211 */ /* 0x000fe400030f16ff */
[----:B------:R-:W-:-:S04]  /*129b0*/  LEA R6, P6, R228, R248, 0x2 ;  /* 0x000000f8e4067211 */ /* 0x000fc800078c10ff */
[----:B------:R-:W-:Y:S01]  /*129c0*/  LEA.HI.X.SX32 R7, R228, R0, 0x2, P6 ;  /* 0x00000000e4077211 */ /* 0x000fe200030f16ff */
[----:B----4-:R-:W-:Y:S02]  /*129d0*/  IMAD R237, R252, c[0x0][0x190], RZ ;  /* 0x00006400fced7a24 */ /* 0x010fe400078e02ff */
[----:B------:R-:W4:Y:S04]  /*129e0*/  LDL.LU R252, [R1+0x474] ;  /* 0x0004740001fc7983 */ /* 0x000f280000300800 */
[----:B------:R1:W-:Y:S04]  /*129f0*/  STL.64 [R1+0x458], R6 ;  /* 0x0004580601007387 */ /* 0x0003e80000100a00 */
[----:B------:R-:W4:Y:S01]  /*12a00*/  LDL.LU R251, [R1+0x47c] ;  /* 0x00047c0001fb7983 */ /* 0x000f220000300800 */
[----:B------:R-:W-:Y:S01]  /*12a10*/  IMAD R201, R220, c[0x0][0x190], RZ ;  /* 0x00006400dcc97a24 */ /* 0x000fe200078e02ff */
[----:B------:R-:W-:-:S04]  /*12a20*/  LEA R196, P5, R197, R248, 0x2 ;  /* 0x000000f8c5c47211 */ /* 0x000fc800078a10ff */
[----:B------:R-:W-:Y:S02]  /*12a30*/  LEA.HI.X.SX32 R197, R197, R0, 0x2, P5 ;  /* 0x00000000c5c57211 */ /* 0x000fe400028f16ff */
[----:B------:R-:W-:-:S04]  /*12a40*/  LEA R200, P5, R201, R248, 0x2 ;  /* 0x000000f8c9c87211 */ /* 0x000fc800078a10ff */
[----:B------:R-:W-:Y:S02]  /*12a50*/  LEA.HI.X.SX32 R201, R201, R0, 0x2, P5 ;  /* 0x00000000c9c97211 */ /* 0x000fe400028f16ff */
[-C--:B------:R-:W-:Y:S01]  /*12a60*/  LEA R202, P5, R203, R248.reuse, 0x2 ;  /* 0x000000f8cbca7211 */ /* 0x080fe200078a10ff */
[----:B------:R-:W-:Y:S01]  /*12a70*/  IMAD R234, R234, c[0x0][0x190], RZ ;  /* 0x00006400eaea7a24 */ /* 0x000fe200078e02ff */
[----:B------:R-:W-:Y:S02]  /*12a80*/  LEA R228, P6, R229, R248, 0x2 ;  /* 0x000000f8e5e47211 */ /* 0x000fe400078c10ff */
[----:B------:R-:W-:Y:S02]  /*12a90*/  LEA.HI.X.SX32 R203, R203, R0, 0x2, P5 ;  /* 0x00000000cbcb7211 */ /* 0x000fe400028f16ff */
[----:B------:R-:W-:Y:S01]  /*12aa0*/  LEA R206, P5, R207, R248, 0x2 ;  /* 0x000000f8cfce7211 */ /* 0x000fe200078a10ff */
[----:B------:R-:W-:Y:S01]  /*12ab0*/  IMAD R213, R235, c[0x0][0x190], RZ ;  /* 0x00006400ebd57a24 */ /* 0x000fe200078e02ff */
[-C--:B------:R-:W-:Y:S01]  /*12ac0*/  LEA.HI.X.SX32 R229, R229, R0.reuse, 0x2, P6 ;  /* 0x00000000e5e57211 */ /* 0x080fe200030f16ff */
[----:B--2---:R-:W-:Y:S01]  /*12ad0*/  IMAD R235, R230, c[0x0][0x190], RZ ;  /* 0x00006400e6eb7a24 */ /* 0x004fe200078e02ff */
[----:B------:R-:W-:-:S02]  /*12ae0*/  LEA.HI.X.SX32 R207, R207, R0, 0x2, P5 ;  /* 0x00000000cfcf7211 */ /* 0x000fc400028f16ff */
[-C--:B------:R-:W-:Y:S02]  /*12af0*/  LEA R208, P5, R209, R248.reuse, 0x2 ;  /* 0x000000f8d1d07211 */ /* 0x080fe400078a10ff */
[----:B-1----:R-:W-:Y:S01]  /*12b00*/  LEA R6, P6, R234, R248, 0x2 ;  /* 0x000000f8ea067211 */ /* 0x002fe200078c10ff */
[----:B------:R-:W-:Y:S01]  /*12b10*/  IMAD R215, R239, c[0x0][0x190], RZ ;  /* 0x00006400efd77a24 */ /* 0x000fe200078e02ff */
[-C--:B------:R-:W-:Y:S01]  /*12b20*/  LEA.HI.X.SX32 R209, R209, R0.reuse, 0x2, P5 ;  /* 0x00000000d1d17211 */ /* 0x080fe200028f16ff */
[----:B---3--:R-:W-:Y:S01]  /*12b30*/  IMAD R240, R232, c[0x0][0x190], RZ ;  /* 0x00006400e8f07a24 */ /* 0x008fe200078e02ff */
[----:B------:R-:W-:Y:S02]  /*12b40*/  LEA.HI.X.SX32 R7, R234, R0, 0x2, P6 ;  /* 0x00000000ea077211 */ /* 0x000fe400030f16ff */
[-C--:B------:R-:W-:Y:S02]  /*12b50*/  LEA R212, P5, R213, R248.reuse, 0x2 ;  /* 0x000000f8d5d47211 */ /* 0x080fe400078a10ff */
[----:B------:R-:W-:Y:S01]  /*12b60*/  LEA R234, P6, R235, R248, 0x2 ;  /* 0x000000f8ebea7211 */ /* 0x000fe200078c10ff */
[----:B------:R1:W-:Y:S01]  /*12b70*/  STL.64 [R1+0x460], R6 ;  /* 0x0004600601007387 */ /* 0x0003e20000100a00 */
[-C--:B------:R-:W-:Y:S01]  /*12b80*/  LEA.HI.X.SX32 R213, R213, R0.reuse, 0x2, P5 ;  /* 0x00000000d5d57211 */ /* 0x080fe200028f16ff */
[----:B------:R-:W-:Y:S01]  /*12b90*/  IMAD R219, R243, c[0x0][0x190], RZ ;  /* 0x00006400f3db7a24 */ /* 0x000fe200078e02ff */
[----:B------:R-:W-:Y:S01]  /*12ba0*/  LEA.HI.X.SX32 R235, R235, R0, 0x2, P6 ;  /* 0x00000000ebeb7211 */ /* 0x000fe200030f16ff */
[----:B-----5:R-:W-:Y:S01]  /*12bb0*/  IMAD R241, R238, c[0x0][0x190], RZ ;  /* 0x00006400eef17a24 */ /* 0x020fe200078e02ff */
[-C--:B------:R-:W-:Y:S01]  /*12bc0*/  LEA R214, P5, R215, R248.reuse, 0x2 ;  /* 0x000000f8d7d67211 */ /* 0x080fe200078a10ff */
[----:B------:R-:W-:Y:S01]  /*12bd0*/  IMAD R221, R247, c[0x0][0x190], RZ ;  /* 0x00006400f7dd7a24 */ /* 0x000fe200078e02ff */
[----:B-1----:R-:W-:-:S02]  /*12be0*/  LEA R6, P6, R240, R248, 0x2 ;  /* 0x000000f8f0067211 */ /* 0x002fc400078c10ff */
[-C--:B------:R-:W-:Y:S02]  /*12bf0*/  LEA.HI.X.SX32 R215, R215, R0.reuse, 0x2, P5 ;  /* 0x00000000d7d77211 */ /* 0x080fe400028f16ff */
[----:B------:R-:W-:Y:S02]  /*12c00*/  LEA.HI.X.SX32 R7, R240, R0, 0x2, P6 ;  /* 0x00000000f0077211 */ /* 0x000fe400030f16ff */
[-C--:B------:R-:W-:Y:S02]  /*12c10*/  LEA R218, P5, R219, R248.reuse, 0x2 ;  /* 0x000000f8dbda7211 */ /* 0x080fe400078a10ff */
[----:B------:R-:W-:Y:S02]  /*12c20*/  LEA R240, P6, R241, R248, 0x2 ;  /* 0x000000f8f1f07211 */ /* 0x000fe400078c10ff */
[-C--:B------:R-:W-:Y:S02]  /*12c30*/  LEA.HI.X.SX32 R219, R219, R0.reuse, 0x2, P5 ;  /* 0x00000000dbdb7211 */ /* 0x080fe400028f16ff */
[----:B------:R-:W-:-:S02]  /*12c40*/  LEA.HI.X.SX32 R241, R241, R0, 0x2, P6 ;  /* 0x00000000f1f17211 */ /* 0x000fc400030f16ff */
[----:B------:R-:W-:Y:S01]  /*12c50*/  LEA R220, P5, R221, R248, 0x2 ;  /* 0x000000f8dddc7211 */ /* 0x000fe200078a10ff */
[----:B------:R-:W-:Y:S02]  /*12c60*/  IMAD R243, R4, c[0x0][0x190], RZ ;  /* 0x0000640004f37a24 */ /* 0x000fe400078e02ff */
[----:B------:R-:W-:-:S03]  /*12c70*/  IMAD R245, R5, c[0x0][0x190], RZ ;  /* 0x0000640005f57a24 */ /* 0x000fc600078e02ff */
[----:B------:R-:W-:Y:S01]  /*12c80*/  LEA R242, P6, R243, R248, 0x2 ;  /* 0x000000f8f3f27211 */ /* 0x000fe200078c10ff */
[----:B------:R-:W-:Y:S01]  /*12c90*/  IMAD R233, R224, c[0x0][0x190], RZ ;  /* 0x00006400e0e97a24 */ /* 0x000fe200078e02ff */
[-C--:B------:R-:W-:Y:S01]  /*12ca0*/  LEA.HI.X.SX32 R221, R221, R0.reuse, 0x2, P5 ;  /* 0x00000000dddd7211 */ /* 0x080fe200028f16ff */
[----:B------:R1:W-:Y:S01]  /*12cb0*/  STL.64 [R1+0x468], R6 ;  /* 0x0004680601007387 */ /* 0x0003e20000100a00 */
[----:B------:R-:W-:Y:S02]  /*12cc0*/  LEA.HI.X.SX32 R243, R243, R0, 0x2, P6 ;  /* 0x00000000f3f37211 */ /* 0x000fe400030f16ff */
[----:B------:R-:W-:-:S04]  /*12cd0*/  LEA R224, P5, R225, R248, 0x2 ;  /* 0x000000f8e1e07211 */ /* 0x000fc800078a10ff */
[----:B------:R-:W-:Y:S02]  /*12ce0*/  LEA.HI.X.SX32 R225, R225, R0, 0x2, P5 ;  /* 0x00000000e1e17211 */ /* 0x000fe400028f16ff */
[-C--:B-1----:R-:W-:Y:S02]  /*12cf0*/  LEA R6, P6, R245, R248.reuse, 0x2 ;  /* 0x000000f8f5067211 */ /* 0x082fe400078c10ff */
[----:B------:R-:W-:Y:S02]  /*12d00*/  LEA R226, P5, R227, R248, 0x2 ;  /* 0x000000f8e3e27211 */ /* 0x000fe400078a10ff */
[-C--:B------:R-:W-:Y:S02]  /*12d10*/  LEA.HI.X.SX32 R7, R245, R0.reuse, 0x2, P6 ;  /* 0x00000000f5077211 */ /* 0x080fe400030f16ff */
[----:B------:R-:W-:Y:S02]  /*12d20*/  LEA.HI.X.SX32 R227, R227, R0, 0x2, P5 ;  /* 0x00000000e3e37211 */ /* 0x000fe400028f16ff */
[C---:B------:R-:W-:Y:S01]  /*12d30*/  LEA R230, P5, R231.reuse, R248, 0x2 ;  /* 0x000000f8e7e67211 */ /* 0x040fe200078a10ff */
[----:B------:R1:W-:Y:S03]  /*12d40*/  STL.64 [R1+0x470], R6 ;  /* 0x0004700601007387 */ /* 0x0003e60000100a00 */
[----:B------:R-:W-:-:S02]  /*12d50*/  LEA.HI.X.SX32 R231, R231, R0, 0x2, P5 ;  /* 0x00000000e7e77211 */ /* 0x000fc400028f16ff */
[C---:B------:R-:W-:Y:S01]  /*12d60*/  LEA R232, P5, R233.reuse, R248, 0x2 ;  /* 0x000000f8e9e87211 */ /* 0x040fe200078a10ff */
[----:B-1----:R-:W1:Y:S01]  /*12d70*/  S2R R6, SR_TID.X ;  /* 0x0000000000067919 */ /* 0x002e620000002100 */
[----:B------:R-:W-:Y:S02]  /*12d80*/  IMAD R239, R236, c[0x0][0x190], RZ ;  /* 0x00006400ecef7a24 */ /* 0x000fe400078e02ff */
[----:B------:R-:W-:Y:S01]  /*12d90*/  LEA.HI.X.SX32 R233, R233, R0, 0x2, P5 ;  /* 0x00000000e9e97211 */ /* 0x000fe200028f16ff */
[----:B------:R-:W-:Y:S01]  /*12da0*/  IMAD.MOV.U32 R4, RZ, RZ, 0x7f ;  /* 0x0000007fff047424 */ /* 0x000fe200078e00ff */
[----:B------:R-:W-:-:S04]  /*12db0*/  LEA R236, P5, R237, R248, 0x2 ;  /* 0x000000f8edec7211 */ /* 0x000fc800078a10ff */
[----:B------:R-:W-:Y:S02]  /*12dc0*/  LEA.HI.X.SX32 R237, R237, R0, 0x2, P5 ;  /* 0x00000000eded7211 */ /* 0x000fe400028f16ff */
[C---:B------:R-:W-:Y:S02]  /*12dd0*/  LEA R238, P5, R239.reuse, R248, 0x2 ;  /* 0x000000f8efee7211 */ /* 0x040fe400078a10ff */
[----:B------:R-:W-:Y:S01]  /*12de0*/  IADD3 R4, R4, c[0x0][0x180], RZ ;  /* 0x0000600004047a10 */ /* 0x000fe20007ffe0ff */
[----:B------:R-:W-:Y:S01]  /*12df0*/  IMAD R247, R250, c[0x0][0x190], RZ ;  /* 0x00006400faf77a24 */ /* 0x000fe200078e02ff */
[----:B------:R-:W-:Y:S01]  /*12e00*/  SEL R244, RZ, 0x4, !P0 ;  /* 0x00000004fff47807 */ /* 0x000fe20004000000 */
[----:B------:R-:W-:Y:S01]  /*12e10*/  IMAD.MOV.U32 R250, RZ, RZ, c[0x0][0x188] ;  /* 0x00006200fffa7624 */ /* 0x000fe200078e00ff */
[----:B------:R-:W-:Y:S02]  /*12e20*/  LEA.HI.X.SX32 R239, R239, R0, 0x2, P5 ;  /* 0x00000000efef7211 */ /* 0x000fe400028f16ff */
[----:B------:R-:W-:Y:S01]  /*12e30*/  ISETP.GT.AND P5, PT, R4, 0xff, PT ;  /* 0x000000ff0400780c */ /* 0x000fe20003fa4270 */
[----:B------:R-:W-:-:S02]  /*12e40*/  IMAD R250, R250, 0x1e0, RZ ;  /* 0x000001e0fafa7824 */ /* 0x000fc400078e02ff */
[----:B------:R-:W-:Y:S01]  /*12e50*/  IMAD.MOV.U32 R21, RZ, RZ, c[0x0][0x188] ;  /* 0x00006200ff157624 */ /* 0x000fe200078e00ff */
[----:B-1----:R-:W-:Y:S01]  /*12e60*/  LOP3.LUT R6, R6, 0xff, RZ, 0xc0, !PT ;  /* 0x000000ff06067812 */ /* 0x002fe200078ec0ff */
[----:B------:R-:W-:Y:S01]  /*12e70*/  IMAD.MOV.U32 R5, RZ, RZ, c[0x0][0x188] ;  /* 0x00006200ff057624 */ /* 0x000fe200078e00ff */
[----:B------:R-:W-:-:S03]  /*12e80*/  SEL R249, RZ, 0x4, P2 ;  /* 0x00000004fff97807 */ /* 0x000fc60001000000 */
[----:B------:R-:W-:Y:S01]  /*12e90*/  IMAD R5, R5, 0x1f0, RZ ;  /* 0x000001f005057824 */ /* 0x000fe200078e02ff */
[----:B------:R-:W-:Y:S01]  /*12ea0*/  SEL R249, R249, RZ, P5 ;  /* 0x000000fff9f97207 */ /* 0x000fe20002800000 */
[----:B------:R-:W-:Y:S02]  /*12eb0*/  IMAD.MOV.U32 R68, RZ, RZ, c[0x0][0x188] ;  /* 0x00006200ff447624 */ /* 0x000fe400078e00ff */
[----:B------:R-:W-:Y:S02]  /*12ec0*/  IMAD.MOV.U32 R53, RZ, RZ, c[0x0][0x188] ;  /* 0x00006200ff357624 */ /* 0x000fe400078e00ff */
[C---:B------:R-:W-:Y:S02]  /*12ed0*/  IMAD R29, R68.reuse, 0x6, RZ ;  /* 0x00000006441d7824 */ /* 0x040fe400078e02ff */
[C---:B------:R-:W-:Y:S02]  /*12ee0*/  IMAD R60, R68.reuse, 0x5, RZ ;  /* 0x00000005443c7824 */ /* 0x040fe400078e02ff */
[----:B------:R-:W-:-:S02]  /*12ef0*/  IMAD R59, R68, 0x7, RZ ;  /* 0x00000007443b7824 */ /* 0x000fc400078e02ff */
[C---:B------:R-:W-:Y:S02]  /*12f00*/  IMAD R27, R68.reuse, 0xb, RZ ;  /* 0x0000000b441b7824 */ /* 0x040fe400078e02ff */
[C---:B------:R-:W-:Y:S02]  /*12f10*/  IMAD R58, R68.reuse, 0xa, RZ ;  /* 0x0000000a443a7824 */ /* 0x040fe400078e02ff */
[C---:B------:R-:W-:Y:S02]  /*12f20*/  IMAD R57, R68.reuse, 0xd, RZ ;  /* 0x0000000d44397824 */ /* 0x040fe400078e02ff */
        /* <DEDUP_REMOVED lines=13> */
[----:B------:R-:W-:Y:S02]  /*13000*/  IMAD R104, R68, 0x1e, RZ ;  /* 0x0000001e44687824 */ /* 0x000fe400078e02ff */
[----:B----4-:R-:W-:Y:S01]  /*13010*/  IMAD R4, R252, c[0x0][0x190], RZ ;  /* 0x00006400fc047a24 */ /* 0x010fe200078e02ff */
[----:B------:R-:W-:-:S02]  /*13020*/  SEL R252, R244, RZ, !P4 ;  /* 0x000000fff4fc7207 */ /* 0x000fc40006000000 */
[----:B------:R-:W-:Y:S01]  /*13030*/  LEA R244, P4, R247, R248, 0x2 ;  /* 0x000000f8f7f47211 */ /* 0x000fe200078810ff */
[----:B------:R-:W-:Y:S02]  /*13040*/  IMAD R7, R251, c[0x0][0x190], RZ ;  /* 0x00006400fb077a24 */ /* 0x000fe400078e02ff */
[----:B------:R-:W-:Y:S01]  /*13050*/  IMAD.MOV.U32 R251, RZ, RZ, c[0x0][0x180] ;  /* 0x00006000fffb7624 */ /* 0x000fe200078e00ff */
[----:B------:R-:W-:-:S04]  /*13060*/  LEA.HI.X.SX32 R245, R247, R0, 0x2, P4 ;  /* 0x00000000f7f57211 */ /* 0x000fc800020f16ff */
[----:B------:R-:W-:Y:S02]  /*13070*/  IADD3 R11, R251, -0x80, RZ ;  /* 0xffffff80fb0b7810 */ /* 0x000fe40007ffe0ff */
[----:B------:R-:W-:Y:S01]  /*13080*/  IADD3 R8, P4, R250, R2, RZ ;  /* 0x00000002fa087210 */ /* 0x000fe20007f9e0ff */
[----:B------:R-:W-:Y:S01]  /*13090*/  IMAD R250, R21, 0x78, RZ ;  /* 0x0000007815fa7824 */ /* 0x000fe200078e02ff */
[----:B------:R-:W-:Y:S01]  /*130a0*/  ISETP.GE.U32.AND P6, PT, R11, 0x7fffff01, PT ;  /* 0x7fffff010b00780c */ /* 0x000fe20003fc6070 */
[----:B------:R-:W-:Y:S01]  /*130b0*/  IMAD.SHL.U32 R11, R6, 0x4, RZ ;  /* 0x00000004060b7824 */ /* 0x000fe200078e00ff */
[----:B------:R-:W-:Y:S02]  /*130c0*/  LEA R246, P2, R4, R248, 0x2 ;  /* 0x000000f804f67211 */ /* 0x000fe400078410ff */
[----:B------:R-:W-:Y:S02]  /*130d0*/  LEA.HI.X.SX32 R9, R250, R3, 0x2, P4 ;  /* 0x00000003fa097211 */ /* 0x000fe400020f16ff */
[----:B------:R-:W-:Y:S01]  /*130e0*/  IADD3 R6, R11, 0x100000, RZ ;  /* 0x001000000b067810 */ /* 0x000fe20007ffe0ff */
[----:B------:R-:W-:Y:S01]  /*130f0*/  IMAD R251, R21, 0x7c, RZ ;  /* 0x0000007c15fb7824 */ /* 0x000fe200078e02ff */
[----:B------:R-:W-:Y:S01]  /*13100*/  LEA.HI.X.SX32 R247, R4, R0, 0x2, P2 ;  /* 0x0000000004f77211 */ /* 0x000fe200010f16ff */
[----:B------:R1:W-:Y:S01]  /*13110*/  STL.64 [R1+0x728], R8 ;  /* 0x0007280801007387 */ /* 0x0003e20000100a00 */
[----:B------:R-:W-:-:S03]  /*13120*/  IADD3 R4, P2, R5, R2, RZ ;  /* 0x0000000205047210 */ /* 0x000fc60007f5e0ff */
[----:B------:R1:W-:Y:S01]  /*13130*/  LDGSTS.E [R6+-0x62000], [R8.64], !P1 ;  /* 0x9e00000008067fae */ /* 0x0003e2000c921848 */
[----:B------:R-:W-:Y:S02]  /*13140*/  ISETP.NE.U32.AND P4, PT, R252, RZ, PT ;  /* 0x000000fffc00720c */ /* 0x000fe40003f85070 */
[----:B------:R-:W-:Y:S02]  /*13150*/  LEA.HI.X.SX32 R5, R251, R3, 0x2, P2 ;  /* 0x00000003fb057211 */ /* 0x000fe400010f16ff */
[----:B------:R-:W-:Y:S02]  /*13160*/  IADD3 R252, R11, 0x100000, RZ ;  /* 0x001000000bfc7810 */ /* 0x000fe40007ffe0ff */
[----:B------:R-:W-:Y:S01]  /*13170*/  LEA R248, P5, R7, R248, 0x2 ;  /* 0x000000f807f87211 */ /* 0x000fe200078a10ff */
[----:B-1----:R-:W-:Y:S01]  /*13180*/  IMAD.MOV.U32 R8, RZ, RZ, c[0x0][0x188] ;  /* 0x00006200ff087624 */ /* 0x002fe200078e00ff */
[----:B------:R-:W-:Y:S01]  /*13190*/  ISETP.NE.U32.AND P2, PT, R249, RZ, PT ;  /* 0x000000fff900720c */ /* 0x000fe20003f45070 */
[----:B------:R1:W-:Y:S02]  /*131a0*/  LDGSTS.E [R252+-0x61000], [R4.64], !P3 ;  /* 0x9f00000004fc7fae */ /* 0x0003e4000d921848 */
[----:B------:R-:W-:Y:S01]  /*131b0*/  IMAD R8, R8, 0xc, RZ ;  /* 0x0000000c08087824 */ /* 0x000fe200078e02ff */
[----:B------:R-:W-:Y:S01]  /*131c0*/  LEA.HI.X.SX32 R249, R7, R0, 0x2, P5 ;  /* 0x0000000007f97211 */ /* 0x000fe200028f16ff */
[C---:B------:R-:W-:Y:S01]  /*131d0*/  IMAD.SHL.U32 R0, R68.reuse, 0x2, RZ ;  /* 0x0000000244007824 */ /* 0x040fe200078e00ff */
[----:B------:R-:W-:-:S02]  /*131e0*/  LEA R130, P1, R68, R2, 0x3 ;  /* 0x0000000244827211 */ /* 0x000fc400078218ff */
[-C--:B------:R-:W-:Y:S01]  /*131f0*/  IADD3 R64, P3, R8, R2.reuse, RZ ;  /* 0x0000000208407210 */ /* 0x080fe20007f7e0ff */
[C---:B------:R-:W-:Y:S02]  /*13200*/  IMAD R8, R53.reuse, 0x14, RZ ;  /* 0x0000001435087824 */ /* 0x040fe400078e02ff */
[----:B------:R-:W-:Y:S02]  /*13210*/  IMAD R53, R53, 0x18, RZ ;  /* 0x0000001835357824 */ /* 0x000fe400078e02ff */
[----:B-1----:R-:W-:Y:S01]  /*13220*/  IMAD R252, R68, 0x3, RZ ;  /* 0x0000000344fc7824 */ /* 0x002fe200078e02ff */
[-C--:B------:R-:W-:Y:S02]  /*13230*/  LEA.HI.X.SX32 R131, R0, R3.reuse, 0x2, P1 ;  /* 0x0000000300837211 */ /* 0x080fe400008f16ff */
[----:B------:R-:W-:Y:S01]  /*13240*/  IADD3 R192, P1, R8, R2, RZ ;  /* 0x0000000208c07210 */ /* 0x000fe20007f3e0ff */
[----:B------:R-:W-:Y:S01]  /*13250*/  IMAD.MOV.U32 R8, RZ, RZ, c[0x0][0x188] ;  /* 0x00006200ff087624 */ /* 0x000fe200078e00ff */
[----:B------:R-:W-:-:S02]  /*13260*/  LEA.HI.X.SX32 R65, R252, R3, 0x2, P3 ;  /* 0x00000003fc417211 */ /* 0x000fc400018f16ff */
[-C--:B------:R-:W-:Y:S01]  /*13270*/  IADD3 R128, P3, R53, R2.reuse, RZ ;  /* 0x0000000235807210 */ /* 0x080fe20007f7e0ff */
[C---:B------:R-:W-:Y:S02]  /*13280*/  IMAD R53, R8.reuse, 0x1c, RZ ;  /* 0x0000001c08357824 */ /* 0x040fe400078e02ff */
[----:B------:R-:W-:Y:S01]  /*13290*/  IMAD R8, R8, 0x24, RZ ;  /* 0x0000002408087824 */ /* 0x000fe200078e02ff */
[-C--:B------:R-:W-:Y:S01]  /*132a0*/  LEA.HI.X.SX32 R129, R29, R3.reuse, 0x2, P3 ;  /* 0x000000031d817211 */ /* 0x080fe200018f16ff */
[----:B------:R-:W-:Y:S01]  /*132b0*/  IMAD.MOV.U32 R29, RZ, RZ, c[0x0][0x188] ;  /* 0x00006200ff1d7624 */ /* 0x000fe200078e00ff */
[----:B------:R-:W-:Y:S01]  /*132c0*/  LEA.HI.X.SX32 R193, R60, R3, 0x2, P1 ;  /* 0x000000033cc17211 */ /* 0x000fe200008f16ff */
[----:B------:R-:W-:Y:S01]  /*132d0*/  IMAD R7, R68, 0x9, RZ ;  /* 0x0000000944077824 */ /* 0x000fe200078e02ff */
[-C--:B------:R-:W-:Y:S01]  /*132e0*/  IADD3 R62, P1, R53, R2.reuse, RZ ;  /* 0x00000002353e7210 */ /* 0x080fe20007f3e0ff */
[C---:B------:R-:W-:Y:S01]  /*132f0*/  IMAD R53, R29.reuse, 0x28, RZ ;  /* 0x000000281d357824 */ /* 0x040fe200078e02ff */
[----:B------:R-:W-:Y:S01]  /*13300*/  IADD3 R190, P3, R8, R2, RZ ;  /* 0x0000000208be7210 */ /* 0x000fe20007f7e0ff */
[----:B------:R-:W-:-:S03]  /*13310*/  IMAD R29, R29, 0x2c, RZ ;  /* 0x0000002c1d1d7824 */ /* 0x000fc600078e02ff */
[-C--:B------:R-:W-:Y:S01]  /*13320*/  LEA.HI.X.SX32 R191, R7, R3.reuse, 0x2, P3 ;  /* 0x0000000307bf7211 */ /* 0x080fe200018f16ff */
[----:B------:R-:W-:Y:S01]  /*13330*/  IMAD.MOV.U32 R7, RZ, RZ, c[0x0][0x188] ;  /* 0x00006200ff077624 */ /* 0x000fe200078e00ff */
[-C--:B------:R-:W-:Y:S02]  /*13340*/  IADD3 R60, P3, R29, R2.reuse, RZ ;  /* 0x000000021d3c7210 */ /* 0x080fe40007f7e0ff */
[-C--:B------:R-:W-:Y:S02]  /*13350*/  LEA.HI.X.SX32 R63, R59, R3.reuse, 0x2, P1 ;  /* 0x000000033b3f7211 */ /* 0x080fe400008f16ff */
[----:B------:R-:W-:Y:S01]  /*13360*/  IADD3 R126, P1, R53, R2, RZ ;  /* 0x00000002357e7210 */ /* 0x000fe20007f3e0ff */
[----:B------:R-:W-:Y:S01]  /*13370*/  IMAD R53, R7, 0x34, RZ ;  /* 0x0000003407357824 */ /* 0x000fe200078e02ff */
[-C--:B------:R-:W-:Y:S01]  /*13380*/  LEA.HI.X.SX32 R61, R27, R3.reuse, 0x2, P3 ;  /* 0x000000031b3d7211 */ /* 0x080fe200018f16ff */
[----:B------:R-:W-:Y:S02]  /*13390*/  IMAD R7, R7, 0x38, RZ ;  /* 0x0000003807077824 */ /* 0x000fe400078e02ff */
[----:B------:R-:W-:Y:S01]  /*133a0*/  IMAD.MOV.U32 R27, RZ, RZ, c[0x0][0x188] ;  /* 0x00006200ff1b7624 */ /* 0x000fe200078e00ff */
[----:B------:R1:W-:Y:S01]  /*133b0*/  STL.64 [R1+0x720], R4 ;  /* 0x0007200401007387 */ /* 0x0003e20000100a00 */
[----:B------:R-:W-:-:S02]  /*133c0*/  LEA.HI.X.SX32 R127, R58, R3, 0x2, P1 ;  /* 0x000000033a7f7211 */ /* 0x000fc400008f16ff */
[-C--:B------:R-:W-:Y:S01]  /*133d0*/  IADD3 R188, P1, R53, R2.reuse, RZ ;  /* 0x0000000235bc7210 */ /* 0x080fe20007f3e0ff */
[----:B------:R-:W-:Y:S01]  /*133e0*/  IMAD R53, R27, 0x3c, RZ ;  /* 0x0000003c1b357824 */ /* 0x000fe200078e02ff */
[----:B------:R-:W-:Y:S01]  /*133f0*/  IADD3 R124, P3, R7, R2, RZ ;  /* 0x00000002077c7210 */ /* 0x000fe20007f7e0ff */
[----:B------:R-:W-:Y:S02]  /*13400*/  IMAD R27, R27, 0x44, RZ ;  /* 0x000000441b1b7824 */ /* 0x000fe400078e02ff */
[----:B-1----:R-:W-:Y:S01]  /*13410*/  IMAD R4, R68, 0xe, RZ ;  /* 0x0000000e44047824 */ /* 0x002fe200078e02ff */
[----:B------:R-:W-:-:S04]  /*13420*/  LEA.HI.X.SX32 R189, R57, R3, 0x2, P1 ;  /* 0x0000000339bd7211 */ /* 0x000fc800008f16ff */
[-C--:B------:R-:W-:Y:S01]  /*13430*/  LEA.HI.X.SX32 R125, R4, R3.reuse, 0x2, P3 ;  /* 0x00000003047d7211 */ /* 0x080fe200018f16ff */
[----:B------:R-:W-:Y:S01]  /*13440*/  IMAD.MOV.U32 R4, RZ, RZ, c[0x0][0x188] ;  /* 0x00006200ff047624 */ /* 0x000fe200078e00ff */
[-C--:B------:R-:W-:Y:S02]  /*13450*/  IADD3 R186, P3, R27, R2.reuse, RZ ;  /* 0x000000021bba7210 */ /* 0x080fe40007f7e0ff */
[----:B------:R-:W-:Y:S01]  /*13460*/  IADD3 R58, P1, R53, R2, RZ ;  /* 0x00000002353a7210 */ /* 0x000fe20007f3e0ff */
[C---:B------:R-:W-:Y:S01]  /*13470*/  IMAD R53, R4.reuse, 0x48, RZ ;  /* 0x0000004804357824 */ /* 0x040fe200078e02ff */
[-C--:B------:R-:W-:Y:S01]  /*13480*/  LEA.HI.X.SX32 R187, R25, R3.reuse, 0x2, P3 ;  /* 0x0000000319bb7211 */ /* 0x080fe200018f16ff */
[----:B------:R-:W-:Y:S02]  /*13490*/  IMAD R4, R4, 0x4c, RZ ;  /* 0x0000004c04047824 */ /* 0x000fe400078e02ff */
[----:B------:R-:W-:Y:S01]  /*134a0*/  IMAD.MOV.U32 R25, RZ, RZ, c[0x0][0x188] ;  /* 0x00006200ff197624 */ /* 0x000fe200078e00ff */
[----:B------:R-:W-:-:S02]  /*134b0*/  LEA.HI.X.SX32 R59, R56, R3, 0x2, P1 ;  /* 0x00000003383b7211 */ /* 0x000fc400008f16ff */
        /* <DEDUP_REMOVED lines=13> */
[----:B------:R-:W-:-:S02]  /*13590*/  LEA.HI.X.SX32 R185, R54, R3, 0x2, P1 ;  /* 0x0000000336b97211 */ /* 0x000fc400008f16ff */
[-C--:B------:R-:W-:Y:S01]  /*135a0*/  IADD3 R54, P1, R53, R2.reuse, RZ ;  /* 0x0000000235367210 */ /* 0x080fe20007f3e0ff */
[----:B------:R-:W-:Y:S01]  /*135b0*/  IMAD R53, R51, 0x68, RZ ;  /* 0x0000006833357824 */ /* 0x000fe200078e02ff */
[-C--:B------:R-:W-:Y:S01]  /*135c0*/  IADD3 R182, P3, R23, R2.reuse, RZ ;  /* 0x0000000217b67210 */ /* 0x080fe20007f7e0ff */
[----:B------:R-:W-:Y:S01]  /*135d0*/  IMAD R51, R51, 0x6c, RZ ;  /* 0x0000006c33337824 */ /* 0x000fe200078e02ff */
[-C--:B------:R-:W-:Y:S02]  /*135e0*/  LEA.HI.X.SX32 R55, R106, R3.reuse, 0x2, P1 ;  /* 0x000000036a377211 */ /* 0x080fe400008f16ff */
[----:B------:R-:W-:Y:S02]  /*135f0*/  LEA.HI.X.SX32 R183, R52, R3, 0x2, P3 ;  /* 0x0000000334b77211 */ /* 0x000fe400018f16ff */
[-C--:B------:R-:W-:Y:S01]  /*13600*/  IADD3 R52, P3, R51, R2.reuse, RZ ;  /* 0x0000000233347210 */ /* 0x080fe20007f7e0ff */
[----:B------:R-:W-:Y:S01]  /*13610*/  IMAD R51, R21, 0x74, RZ ;  /* 0x0000007415337824 */ /* 0x000fe200078e02ff */
[----:B------:R-:W-:-:S04]  /*13620*/  IADD3 R118, P1, R53, R2, RZ ;  /* 0x0000000235767210 */ /* 0x000fc80007f3e0ff */
[-C--:B------:R-:W-:Y:S02]  /*13630*/  LEA.HI.X.SX32 R119, R105, R3.reuse, 0x2, P1 ;  /* 0x0000000369777211 */ /* 0x080fe400008f16ff */
[-C--:B------:R-:W-:Y:S01]  /*13640*/  IADD3 R180, P1, R51, R2.reuse, RZ ;  /* 0x0000000233b47210 */ /* 0x080fe20007f3e0ff */
[----:B------:R-:W-:Y:S01]  /*13650*/  IMAD R18, R68, 0x84, RZ ;  /* 0x0000008444127824 */ /* 0x000fe200078e02ff */
[-C--:B------:R-:W-:Y:S02]  /*13660*/  LEA.HI.X.SX32 R53, R19, R3.reuse, 0x2, P3 ;  /* 0x0000000313357211 */ /* 0x080fe400018f16ff */
[-C--:B------:R-:W-:Y:S02]  /*13670*/  LEA.HI.X.SX32 R181, R50, R3.reuse, 0x2, P1 ;  /* 0x0000000332b57211 */ /* 0x080fe400008f16ff */
[-C--:B------:R-:W-:Y:S02]  /*13680*/  IADD3 R50, P1, R251, R2.reuse, RZ ;  /* 0x00000002fb327210 */ /* 0x080fe40007f3e0ff */
[-C--:B------:R-:W-:Y:S01]  /*13690*/  IADD3 R116, P3, R250, R2.reuse, RZ ;  /* 0x00000002fa747210 */ /* 0x080fe20007f7e0ff */
[C---:B------:R-:W-:Y:S01]  /*136a0*/  IMAD R102, R68.reuse, 0x22, RZ ;  /* 0x0000002244667824 */ /* 0x040fe200078e02ff */
[-C--:B------:R-:W-:Y:S01]  /*136b0*/  LEA.HI.X.SX32 R51, R103, R3.reuse, 0x2, P1 ;  /* 0x0000000367337211 */ /* 0x080fe200008f16ff */
[C---:B------:R-:W-:Y:S01]  /*136c0*/  IMAD R101, R68.reuse, 0x94, RZ ;  /* 0x0000009444657824 */ /* 0x040fe200078e02ff */
[-C--:B------:R-:W-:Y:S01]  /*136d0*/  IADD3 R114, P1, R49, R2.reuse, RZ ;  /* 0x0000000231727210 */ /* 0x080fe20007f3e0ff */
[----:B------:R-:W-:Y:S01]  /*136e0*/  IMAD R48, R68, 0x21, RZ ;  /* 0x0000002144307824 */ /* 0x000fe200078e02ff */
[-C--:B------:R-:W-:Y:S01]  /*136f0*/  LEA.HI.X.SX32 R117, R104, R3.reuse, 0x2, P3 ;  /* 0x0000000368757211 */ /* 0x080fe200018f16ff */
[----:B------:R-:W-:Y:S01]  /*13700*/  IMAD R9, R68, 0x8c, RZ ;  /* 0x0000008c44097824 */ /* 0x000fe200078e02ff */
[-C--:B------:R-:W-:Y:S01]  /*13710*/  IADD3 R178, P3, R18, R2.reuse, RZ ;  /* 0x0000000212b27210 */ /* 0x080fe20007f7e0ff */
[----:B------:R-:W-:Y:S01]  /*13720*/  IMAD R47, R68, 0x25, RZ ;  /* 0x00000025442f7824 */ /* 0x000fe200078e02ff */
[-C--:B------:R-:W-:Y:S01]  /*13730*/  LEA.HI.X.SX32 R115, R102, R3.reuse, 0x2, P1 ;  /* 0x0000000366737211 */ /* 0x080fe200008f16ff */
[C---:B------:R-:W-:Y:S01]  /*13740*/  IMAD R46, R68.reuse, 0x9c, RZ ;  /* 0x0000009c442e7824 */ /* 0x040fe200078e02ff */
[-C--:B------:R-:W-:Y:S01]  /*13750*/  IADD3 R176, P1, R101, R2.reuse, RZ ;  /* 0x0000000265b07210 */ /* 0x080fe20007f3e0ff */
[----:B------:R-:W-:Y:S01]  /*13760*/  IMAD R100, R68, 0x23, RZ ;  /* 0x0000002344647824 */ /* 0x000fe200078e02ff */
[-C--:B------:R-:W-:Y:S01]  /*13770*/  LEA.HI.X.SX32 R179, R48, R3.reuse, 0x2, P3 ;  /* 0x0000000330b37211 */ /* 0x080fe200018f16ff */
[C---:B------:R-:W-:Y:S01]  /*13780*/  IMAD R99, R68.reuse, 0x98, RZ ;  /* 0x0000009844637824 */ /* 0x040fe200078e02ff */
[-C--:B------:R-:W-:Y:S01]  /*13790*/  IADD3 R48, P3, R9, R2.reuse, RZ ;  /* 0x0000000209307210 */ /* 0x080fe20007f7e0ff */
[C---:B------:R-:W-:Y:S01]  /*137a0*/  IMAD R96, R68.reuse, 0x27, RZ ;  /* 0x0000002744607824 */ /* 0x040fe200078e02ff */
        /* <DEDUP_REMOVED lines=29> */
[C---:B------:R-:W-:Y:S01]  /*13980*/  IMAD R71, R68.reuse, 0xc4, RZ ;  /* 0x000000c444477824 */ /* 0x040fe200078e02ff */
[-C--:B------:R-:W-:Y:S01]  /*13990*/  IADD3 R108, P3, R5, R2.reuse, RZ ;  /* 0x00000002056c7210 */ /* 0x080fe20007f7e0ff */
[C---:B------:R-:W-:Y:S01]  /*139a0*/  IMAD R90, R68.reuse, 0x32, RZ ;  /* 0x00000032445a7824 */ /* 0x040fe200078e02ff */
[-C--:B------:R-:W-:Y:S01]  /*139b0*/  LEA.HI.X.SX32 R43, R91, R3.reuse, 0x2, P1 ;  /* 0x000000035b2b7211 */ /* 0x080fe200008f16ff */
[C---:B------:R-:W-:Y:S01]  /*139c0*/  IMAD R89, R68.reuse, 0xd4, RZ ;  /* 0x000000d444597824 */ /* 0x040fe200078e02ff */
        /* <DEDUP_REMOVED lines=154> */
[----:B------:R-:W-:Y:S01]  /*14370*/  LEA.HI.X.SX32 R85, R10, R3, 0x2, P3 ;  /* 0x000000030a557211 */ /* 0x000fe200018f16ff */
[----:B------:R-:W-:Y:S01]  /*14380*/  IMAD R6, R68, 0x1b8, RZ ;  /* 0x000001b844067824 */ /* 0x000fe200078e02ff */
[----:B------:R-:W-:-:S02]  /*14390*/  IADD3 R80, P3, R9, R2, RZ ;  /* 0x0000000209507210 */ /* 0x000fc40007f7e0ff */
[-C--:B------:R-:W-:Y:S01]  /*143a0*/  LEA.HI.X.SX32 R79, R4, R3.reuse, 0x2, P1 ;  /* 0x00000003044f7211 */ /* 0x080fe200008f16ff */
[C---:B------:R-:W-:Y:S01]  /*143b0*/  IMAD R4, R68.reuse, 0x72, RZ ;  /* 0x0000007244047824 */ /* 0x040fe200078e02ff */
[-C--:B------:R-:W-:Y:S01]  /*143c0*/  LEA.HI.X.SX32 R81, R7, R3.reuse, 0x2, P3 ;  /* 0x0000000307517211 */ /* 0x080fe200018f16ff */
[----:B------:R-:W-:Y:S01]  /*143d0*/  IMAD R5, R68, 0x6e, RZ ;  /* 0x0000006e44057824 */ /* 0x000fe200078e02ff */
[-C--:B------:R-:W-:Y:S01]  /*143e0*/  IADD3 R74, P1, R0, R2.reuse, RZ ;  /* 0x00000002004a7210 */ /* 0x080fe20007f3e0ff */
[----:B------:R-:W-:Y:S01]  /*143f0*/  IMAD R252, R68, 0x1e8, RZ ;  /* 0x000001e844fc7824 */ /* 0x000fe200078e02ff */
[----:B------:R-:W-:Y:S01]  /*14400*/  IADD3 R76, P3, R6, R2, RZ ;  /* 0x00000002064c7210 */ /* 0x000fe20007f7e0ff */
[----:B------:R-:W-:Y:S01]  /*14410*/  IMAD R0, R68, 0x1d8, RZ ;  /* 0x000001d844007824 */ /* 0x000fe200078e02ff */
[-C--:B------:R-:W-:Y:S02]  /*14420*/  LEA.HI.X.SX32 R75, R4, R3.reuse, 0x2, P1 ;  /* 0x00000003044b7211 */ /* 0x080fe400008f16ff */
[----:B------:R-:W-:-:S02]  /*14430*/  LEA.HI.X.SX32 R77, R5, R3, 0x2, P3 ;  /* 0x00000003054d7211 */ /* 0x000fc400018f16ff */
[-C--:B------:R-:W-:Y:S01]  /*14440*/  IADD3 R70, P1, R252, R2.reuse, RZ ;  /* 0x00000002fc467210 */ /* 0x080fe20007f3e0ff */
[----:B------:R-:W-:Y:S01]  /*14450*/  IMAD R252, R68, 0x76, RZ ;  /* 0x0000007644fc7824 */ /* 0x000fe200078e02ff */
[-C--:B------:R-:W-:Y:S01]  /*14460*/  IADD3 R72, P3, R0, R2.reuse, RZ ;  /* 0x0000000200487210 */ /* 0x080fe20007f7e0ff */
[C---:B------:R-:W-:Y:S02]  /*14470*/  IMAD R0, R68.reuse, 0x1f8, RZ ;  /* 0x000001f844007824 */ /* 0x040fe400078e02ff */
[C---:B------:R-:W-:Y:S02]  /*14480*/  IMAD R5, R68.reuse, 0x7a, RZ ;  /* 0x0000007a44057824 */ /* 0x040fe400078e02ff */
        /* <DEDUP_REMOVED lines=13> */
[----:B------:R-:W-:Y:S01]  /*14560*/  LEA.HI.X.SX32 R29, R5, R3, 0x2, P1 ;  /* 0x00000003051d7211 */ /* 0x000fe200008f16ff */
[----:B------:R-:W-:Y:S01]  /*14570*/  IMAD R0, R68, 0x15c, RZ ;  /* 0x0000015c44007824 */ /* 0x000fe200078e02ff */
[----:B------:R-:W-:Y:S01]  /*14580*/  IADD3 R24, P1, R4, R2, RZ ;  /* 0x0000000204187210 */ /* 0x000fe20007f3e0ff */
[----:B------:R-:W-:-:S02]  /*14590*/  IMAD R5, R68, 0x53, RZ ;  /* 0x0000005344057824 */ /* 0x000fc400078e02ff */
[----:B------:R-:W-:Y:S01]  /*145a0*/  IMAD R4, R68, 0x16c, RZ ;  /* 0x0000016c44047824 */ /* 0x000fe200078e02ff */
[-C--:B------:R-:W-:Y:S01]  /*145b0*/  LEA.HI.X.SX32 R27, R252, R3.reuse, 0x2, P3 ;  /* 0x00000003fc1b7211 */ /* 0x080fe200018f16ff */
[----:B------:R-:W-:Y:S01]  /*145c0*/  IMAD R18, R68, 0x7d, RZ ;  /* 0x0000007d44127824 */ /* 0x000fe200078e02ff */
[-C--:B------:R-:W-:Y:S01]  /*145d0*/  IADD3 R132, P5, R20, R2.reuse, RZ ;  /* 0x0000000214847210 */ /* 0x080fe20007fbe0ff */
[----:B------:R-:W-:Y:S01]  /*145e0*/  IMAD R252, R68, 0x57, RZ ;  /* 0x0000005744fc7824 */ /* 0x000fe200078e02ff */
[-C--:B------:R-:W-:Y:S01]  /*145f0*/  IADD3 R22, P3, R0, R2.reuse, RZ ;  /* 0x0000000200167210 */ /* 0x080fe20007f7e0ff */
[C---:B------:R-:W-:Y:S01]  /*14600*/  IMAD R0, R68.reuse, 0x17c, RZ ;  /* 0x0000017c44007824 */ /* 0x040fe200078e02ff */
[-C--:B------:R-:W-:Y:S01]  /*14610*/  LEA.HI.X.SX32 R25, R5, R3.reuse, 0x2, P1 ;  /* 0x0000000305197211 */ /* 0x080fe200008f16ff */
[----:B------:R-:W-:Y:S01]  /*14620*/  IMAD R5, R68, 0x5b, RZ ;  /* 0x0000005b44057824 */ /* 0x000fe200078e02ff */
[----:B------:R-:W-:Y:S01]  /*14630*/  IADD3 R20, P1, R4, R2, RZ ;  /* 0x0000000204147210 */ /* 0x000fe20007f3e0ff */
[----:B------:R-:W-:Y:S01]  /*14640*/  IMAD R4, R68, 0x18c, RZ ;  /* 0x0000018c44047824 */ /* 0x000fe200078e02ff */
[----:B------:R-:W-:-:S02]  /*14650*/  LEA.HI.X.SX32 R133, R18, R3, 0x2, P5 ;  /* 0x0000000312857211 */ /* 0x000fc400028f16ff */
        /* <DEDUP_REMOVED lines=8> */
[----:B------:R-:W1:Y:S01]  /*146e0*/  S2R R195, SR_TID.X ;  /* 0x0000000000c37919 */ /* 0x000e620000002100 */
        /* <DEDUP_REMOVED lines=10> */
[----:B------:R-:W-:Y:S01]  /*14790*/  IADD3 R10, P3, R0, R2, RZ ;  /* 0x00000002000a7210 */ /* 0x000fe20007f7e0ff */
[----:B------:R-:W-:Y:S01]  /*147a0*/  IMAD R0, R68, 0x1dc, RZ ;  /* 0x000001dc44007824 */ /* 0x000fe200078e02ff */
[----:B------:R-:W-:-:S02]  /*147b0*/  LEA.HI.X.SX32 R13, R5, R3, 0x2, P1 ;  /* 0x00000003050d7211 */ /* 0x000fc400008f16ff */
[-C--:B------:R-:W-:Y:S01]  /*147c0*/  IADD3 R8, P1, R4, R2.reuse, RZ ;  /* 0x0000000204087210 */ /* 0x080fe20007f3e0ff */
[----:B------:R-:W-:Y:S01]  /*147d0*/  IMAD R4, R68, 0x1ec, RZ ;  /* 0x000001ec44047824 */ /* 0x000fe200078e02ff */
[-C--:B------:R-:W-:Y:S01]  /*147e0*/  LEA.HI.X.SX32 R11, R252, R3.reuse, 0x2, P3 ;  /* 0x00000003fc0b7211 */ /* 0x080fe200018f16ff */
[----:B------:R-:W-:Y:S01]  /*147f0*/  IMAD R5, R68, 0x73, RZ ;  /* 0x0000007344057824 */ /* 0x000fe200078e02ff */
[-C--:B------:R-:W-:Y:S01]  /*14800*/  IADD3 R6, P3, R0, R2.reuse, RZ ;  /* 0x0000000200067210 */ /* 0x080fe20007f7e0ff */
[----:B------:R-:W-:Y:S01]  /*14810*/  IMAD R69, R68, 0x7b, RZ ;  /* 0x0000007b44457824 */ /* 0x000fe200078e02ff */
[-C--:B------:R-:W-:Y:S01]  /*14820*/  IADD3 R4, P5, R4, R2.reuse, RZ ;  /* 0x0000000204047210 */ /* 0x080fe20007fbe0ff */
[C---:B------:R-:W-:Y:S02]  /*14830*/  IMAD R0, R68.reuse, 0x77, RZ ;  /* 0x0000007744007824 */ /* 0x040fe400078e02ff */
[----:B------:R-:W-:Y:S01]  /*14840*/  IMAD R252, R68, 0x1fc, RZ ;  /* 0x000001fc44fc7824 */ /* 0x000fe200078e02ff */
[-C--:B------:R-:W-:Y:S01]  /*14850*/  LEA.HI.X.SX32 R9, R5, R3.reuse, 0x2, P1 ;  /* 0x0000000305097211 */ /* 0x080fe200008f16ff */
[----:B------:R-:W-:Y:S01]  /*14860*/  IMAD.MOV.U32 R251, RZ, RZ, c[0x0][0x188] ;  /* 0x00006200fffb7624 */ /* 0x000fe200078e00ff */
[-C--:B------:R-:W-:Y:S01]  /*14870*/  LEA.HI.X.SX32 R5, R69, R3.reuse, 0x2, P5 ;  /* 0x0000000345057211 */ /* 0x080fe200028f16ff */
[----:B------:R-:W-:Y:S01]  /*14880*/  IMAD.MOV.U32 R69, RZ, RZ, c[0x0][0x180] ;  /* 0x00006000ff457624 */ /* 0x000fe200078e00ff */
[----:B------:R-:W-:Y:S01]  /*14890*/  LEA.HI.X.SX32 R7, R0, R3, 0x2, P3 ;  /* 0x0000000300077211 */ /* 0x000fe200018f16ff */
[----:B------:R-:W-:Y:S01]  /*148a0*/  IMAD.SHL.U32 R251, R251, 0x4, RZ ;  /* 0x00000004fbfb7824 */ /* 0x000fe200078e00ff */
[----:B------:R-:W-:Y:S01]  /*148b0*/  IADD3 R250, P3, R252, R2, RZ ;  /* 0x00000002fcfa7210 */ /* 0x000fe20007f7e0ff */
[----:B------:R-:W-:Y:S01]  /*148c0*/  IMAD R252, R68, 0x7f, RZ ;  /* 0x0000007f44fc7824 */ /* 0x000fe200078e02ff */
[----:B-1----:R-:W-:-:S02]  /*148d0*/  LOP3.LUT R195, R195, 0xff, RZ, 0xc0, !PT ;  /* 0x000000ffc3c37812 */ /* 0x002fc400078ec0ff */
[----:B------:R-:W-:Y:S02]  /*148e0*/  IADD3 R0, R69, -0x2, RZ ;  /* 0xfffffffe45007810 */ /* 0x000fe40007ffe0ff */
[----:B------:R-:W-:Y:S02]  /*148f0*/  IADD3 R194, P1, R251, R2, RZ ;  /* 0x00000002fbc27210 */ /* 0x000fe40007f3e0ff */
[-C--:B------:R-:W-:Y:S01]  /*14900*/  LEA.HI.X.SX32 R251, R252, R3.reuse, 0x2, P3 ;  /* 0x00000003fcfb7211 */ /* 0x080fe200018f16ff */
[----:B------:R-:W-:Y:S01]  /*14910*/  IMAD.SHL.U32 R252, R195, 0x4, RZ ;  /* 0x00000004c3fc7824 */ /* 0x000fe200078e00ff */
[----:B------:R-:W-:Y:S02]  /*14920*/  ISETP.GE.U32.AND P3, PT, R0, 0x7fffff7f, PT ;  /* 0x7fffff7f0000780c */ /* 0x000fe40003f66070 */
[----:B------:R-:W-:Y:S02]  /*14930*/  IADD3 R0, R69, -0x6, RZ ;  /* 0xfffffffa45007810 */ /* 0x000fe40007ffe0ff */
[----:B------:R-:W-:-:S02]  /*14940*/  LEA.HI.X.SX32 R195, R68, R3, 0x2, P1 ;  /* 0x0000000344c37211 */ /* 0x000fc400008f16ff */
[----:B------:R-:W-:Y:S02]  /*14950*/  LOP3.LUT R68, R252, 0x20, RZ, 0x3c, !PT ;  /* 0x00000020fc447812 */ /* 0x000fe400078e3cff */
[----:B------:R-:W-:Y:S02]  /*14960*/  ISETP.GE.U32.AND P1, PT, R0, 0x7fffff7b, PT ;  /* 0x7fffff7b0000780c */ /* 0x000fe40003f26070 */
[----:B------:R-:W-:-:S05]  /*14970*/  IADD3 R0, R68, 0x100000, RZ ;  /* 0x0010000044007810 */ /* 0x000fca0007ffe0ff */
[----:B------:R1:W-:Y:S02]  /*14980*/  LDGSTS.E [R0+-0x7fc00], [R194.64], !P3 ;  /* 0x80400000c2007fae */ /* 0x0003e4000d921848 */
[----:B-1----:R-:W-:-:S04]  /*14990*/  IADD3 R0, R69, -0xa, RZ ;  /* 0xfffffff645007810 */ /* 0x002fc80007ffe0ff */
        /* <DEDUP_REMOVED lines=123> */
[----:B-1----:R-:W-:Y:S02]  /*15150*/  IADD3 R0, R69, -0x7, RZ ;  /* 0xfffffff945007810 */ /* 0x002fe40007ffe0ff */
[----:B------:R-:W-:Y:S02]  /*15160*/  LOP3.LUT R69, R252, 0x40, RZ, 0x3c, !PT ;  /* 0x00000040fc457812 */ /* 0x000fe400078e3cff */
[----:B------:R-:W-:Y:S02]  /*15170*/  ISETP.GE.U32.AND P3, PT, R0, 0x7fffff7a, PT ;  /* 0x7fffff7a0000780c */ /* 0x000fe40003f66070 */
[----:B------:R-:W-:-:S05]  /*15180*/  IADD3 R0, R69, 0x100000, RZ ;  /* 0x0010000045007810 */ /* 0x000fca0007ffe0ff */
[----:B------:R1:W-:Y:S02]  /*15190*/  LDGSTS.E [R0+-0x7f800], [R130.64], !P1 ;  /* 0x8080000082007fae */ /* 0x0003e4000c921848 */
[----:B-1----:R-:W-:-:S05]  /*151a0*/  IMAD.MOV.U32 R0, RZ, RZ, c[0x0][0x180] ;  /* 0x00006000ff007624 */ /* 0x002fca00078e00ff */
[----:B------:R-:W-:-:S04]  /*151b0*/  IADD3 R0, R0, -0xb, RZ ;  /* 0xfffffff500007810 */ /* 0x000fc80007ffe0ff */
        /* <DEDUP_REMOVED lines=152> */
[----:B------:R1:W-:Y:S01]  /*15b40*/  LDGSTS.E [R0+-0x60800], [R66.64], !P3 ;  /* 0x9f80000042007fae */ /* 0x0003e2000d921848 */
[----:B------:R-:W-:Y:S01]  /*15b50*/  LOP3.LUT R252, R252, 0x60, RZ, 0x3c, !PT ;  /* 0x00000060fcfc7812 */ /* 0x000fe200078e3cff */
        /* <DEDUP_REMOVED lines=119> */
[----:B------:R1:W-:Y:S04]  /*162d0*/  LDGSTS.E [R0+-0x68400], [R18.64], !P3 ;  /* 0x97c0000012007fae */ /* 0x0003e8000d921848 */
[----:B------:R-:W-:Y:S01]  /*162e0*/  STL.64 [R1+0x708], R130 ;  /* 0x0007088201007387 */ /* 0x000fe20000100a00 */
[----:B-1----:R-:W-:-:S03]  /*162f0*/  IMAD.MOV.U32 R0, RZ, RZ, c[0x0][0x180] ;  /* 0x00006000ff007624 */ /* 0x002fc600078e00ff */
[----:B------:R-:W-:Y:S02]  /*16300*/  STL.64 [R1+0x700], R64 ;  /* 0x0007004001007387 */ /* 0x000fe40000100a00 */
[----:B------:R-:W-:Y:S02]  /*16310*/  IADD3 R0, R0, -0x68, RZ ;  /* 0xffffff9800007810 */ /* 0x000fe40007ffe0ff */
[----:B------:R-:W-:Y:S02]  /*16320*/  STL.64 [R1+0x6f8], R192 ;  /* 0x0006f8c001007387 */ /* 0x000fe40000100a00 */
[----:B------:R-:W-:Y:S02]  /*16330*/  ISETP.GE.U32.AND P3, PT, R0, 0x7fffff19, PT ;  /* 0x7fffff190000780c */ /* 0x000fe40003f66070 */
[----:B------:R-:W-:Y:S01]  /*16340*/  STL.64 [R1+0x6f0], R128 ;  /* 0x0006f08001007387 */ /* 0x000fe20000100a00 */
[----:B------:R-:W-:-:S03]  /*16350*/  IADD3 R0, R252, 0x100000, RZ ;  /* 0x00100000fc007810 */ /* 0x000fc60007ffe0ff */
[----:B------:R-:W-:Y:S04]  /*16360*/  STL.64 [R1+0x6e8], R62 ;  /* 0x0006e83e01007387 */ /* 0x000fe80000100a00 */
[----:B------:R-:W-:Y:S04]  /*16370*/  STL.64 [R1+0x6e0], R190 ;  /* 0x0006e0be01007387 */ /* 0x000fe80000100a00 */
[----:B------:R-:W-:Y:S04]  /*16380*/  STL.64 [R1+0x6d8], R126 ;  /* 0x0006d87e01007387 */ /* 0x000fe80000100a00 */
[----:B------:R-:W-:Y:S04]  /*16390*/  STL.64 [R1+0x6d0], R60 ;  /* 0x0006d03c01007387 */ /* 0x000fe80000100a00 */
[----:B------:R-:W-:Y:S04]  /*163a0*/  STL.64 [R1+0x6c8], R188 ;  /* 0x0006c8bc01007387 */ /* 0x000fe80000100a00 */
[----:B------:R-:W-:Y:S04]  /*163b0*/  STL.64 [R1+0x6c0], R124 ;  /* 0x0006c07c01007387 */ /* 0x000fe80000100a00 */
[----:B------:R1:W-:Y:S04]  /*163c0*/  LDGSTS.E [R0+-0x67400], [R16.64], !P1 ;  /* 0x98c0000010007fae */ /* 0x0003e8000c921848 */
[----:B------:R-:W-:Y:S04]  /*163d0*/  STL.64 [R1+0x6b8], R58 ;  /* 0x0006b83a01007387 */ /* 0x000fe80000100a00 */
[----:B------:R-:W-:Y:S01]  /*163e0*/  STL.64 [R1+0x6b0], R186 ;  /* 0x0006b0ba01007387 */ /* 0x000fe20000100a00 */
[----:B-1----:R-:W-:-:S03]  /*163f0*/  IMAD.MOV.U32 R0, RZ, RZ, c[0x0][0x180] ;  /* 0x00006000ff007624 */ /* 0x002fc600078e00ff */
[----:B------:R-:W-:Y:S04]  /*16400*/  STL.64 [R1+0x6a8], R122 ;  /* 0x0006a87a01007387 */ /* 0x000fe80000100a00 */
[----:B------:R-:W-:Y:S01]  /*16410*/  STL.64 [R1+0x6a0], R56 ;  /* 0x0006a03801007387 */ /* 0x000fe20000100a00 */
[----:B------:R-:W-:-:S03]  /*16420*/  IADD3 R0, R0, -0x6c, RZ ;  /* 0xffffff9400007810 */ /* 0x000fc60007ffe0ff */
[----:B------:R-:W-:Y:S04]  /*16430*/  STL.64 [R1+0x698], R184 ;  /* 0x000698b801007387 */ /* 0x000fe80000100a00 */
[----:B------:R-:W-:Y:S01]  /*16440*/  STL.64 [R1+0x690], R120 ;  /* 0x0006907801007387 */ /* 0x000fe20000100a00 */
[----:B------:R-:W-:-:S03]  /*16450*/  ISETP.GE.U32.AND P1, PT, R0, 0x7fffff15, PT ;  /* 0x7fffff150000780c */ /* 0x000fc60003f26070 */
        /* <DEDUP_REMOVED lines=70> */
[----:B------:R-:W1:Y:S04]  /*168c0*/  S2R R252, SR_TID.X ;  /* 0x0000000000fc7919 */ /* 0x000e680000002100 */
        /* <DEDUP_REMOVED lines=16> */
[----:B--2---:R-:W-:-:S03]  /*169d0*/  IMAD.MOV.U32 R0, RZ, RZ, c[0x0][0x180] ;  /* 0x00006000ff007624 */ /* 0x004fc600078e00ff */
[----:B------:R-:W-:Y:S04]  /*169e0*/  STL.64 [R1+0x4f0], R20 ;  /* 0x0004f01401007387 */ /* 0x000fe80000100a00 */
[----:B------:R-:W-:Y:S01]  /*169f0*/  STL.64 [R1+0x4d8], R18 ;  /* 0x0004d81201007387 */ /* 0x000fe20000100a00 */
[----:B------:R-:W-:-:S03]  /*16a00*/  IADD3 R0, R0, -0x7c, RZ ;  /* 0xffffff8400007810 */ /* 0x000fc60007ffe0ff */
[----:B------:R-:W-:Y:S04]  /*16a10*/  STL.64 [R1+0x4c0], R16 ;  /* 0x0004c01001007387 */ /* 0x000fe80000100a00 */
[----:B------:R-:W-:Y:S01]  /*16a20*/  STL.64 [R1+0x4a8], R14 ;  /* 0x0004a80e01007387 */ /* 0x000fe20000100a00 */
[----:B------:R-:W-:-:S03]  /*16a30*/  ISETP.GE.U32.AND P1, PT, R0, 0x7fffff05, PT ;  /* 0x7fffff050000780c */ /* 0x000fc60003f26070 */
[----:B------:R-:W-:Y:S01]  /*16a40*/  STL.64 [R1+0x490], R12 ;  /* 0x0004900c01007387 */ /* 0x000fe20000100a00 */
[----:B-1----:R-:W-:-:S03]  /*16a50*/  LOP3.LUT R0, R252, 0x7f, RZ, 0xc0, !PT ;  /* 0x0000007ffc007812 */ /* 0x002fc600078ec0ff */
[----:B------:R-:W-:Y:S04]  /*16a60*/  STL.64 [R1+0x478], R10 ;  /* 0x0004780a01007387 */ /* 0x000fe80000100a00 */
[----:B------:R-:W-:Y:S01]  /*16a70*/  STL.64 [R1+0x48], R8 ;  /* 0x0000480801007387 */ /* 0x000fe20000100a00 */
[----:B------:R-:W-:-:S03]  /*16a80*/  SHF.R.S32.HI R252, RZ, 0x7, R252 ;  /* 0x00000007fffc7819 */ /* 0x000fc600000114fc */
[----:B------:R-:W-:Y:S04]  /*16a90*/  STL.64 [R1+0x30], R6 ;  /* 0x0000300601007387 */ /* 0x000fe80000100a00 */
[----:B------:R-:W-:Y:S04]  /*16aa0*/  STL.64 [R1+0x18], R4 ;  /* 0x0000180401007387 */ /* 0x000fe80000100a00 */
[----:B------:R-:W-:Y:S01]  /*16ab0*/  STL.64 [R1], R250 ;  /* 0x000000fa01007387 */ /* 0x000fe20000100a00 */
[----:B------:R-:W-:-:S03]  /*16ac0*/  IMAD.SHL.U32 R0, R0, 0x4, RZ ;  /* 0x0000000400007824 */ /* 0x000fc600078e00ff */
[----:B------:R1:W-:Y:S01]  /*16ad0*/  STL.64 [R1+0x710], R194 ;  /* 0x000710c201007387 */ /* 0x0003e20000100a00 */
[----:B------:R-:W-:-:S04]  /*16ae0*/  SGXT R252, R252, 0x1 ;  /* 0x00000001fcfc781a */ /* 0x000fc80000000200 */
[----:B------:R-:W-:Y:S01]  /*16af0*/  LOP3.LUT R252, R0, 0x210, R252, 0x78, !PT ;  /* 0x0000021000fc7812 */ /* 0x000fe200078e78fc */
[----:B-1----:R-:W2:Y:S04]  /*16b00*/  LDL.LU.64 R194, [R1+0x1978] ;  /* 0x0019780001c27983 */ /* 0x002ea80000300a00 */
[----:B------:R-:W3:Y:S04]  /*16b10*/  LDL.LU.64 R192, [R1+0x1970] ;  /* 0x0019700001c07983 */ /* 0x000ee80000300a00 */
[----:B------:R-:W4:Y:S04]  /*16b20*/  LDL.LU.64 R190, [R1+0x1968] ;  /* 0x0019680001be7983 */ /* 0x000f280000300a00 */
[----:B------:R-:W5:Y:S04]  /*16b30*/  LDL.LU.64 R188, [R1+0x1960] ;  /* 0x0019600001bc7983 */ /* 0x000f680000300a00 */
[----:B------:R-:W2:Y:S04]  /*16b40*/  LDL.LU.64 R186, [R1+0x1958] ;  /* 0x0019580001ba7983 */ /* 0x000ea80000300a00 */
[----:B------:R-:W2:Y:S04]  /*16b50*/  LDL.LU.64 R184, [R1+0x1950] ;  /* 0x0019500001b87983 */ /* 0x000ea80000300a00 */
[----:B------:R-:W2:Y:S04]  /*16b60*/  LDL.LU.64 R182, [R1+0x1948] ;  /* 0x0019480001b67983 */ /* 0x000ea80000300a00 */
[----:B------:R-:W2:Y:S04]  /*16b70*/  LDL.LU.64 R180, [R1+0x1940] ;  /* 0x0019400001b47983 */ /* 0x000ea80000300a00 */
[----:B------:R-:W2:Y:S04]  /*16b80*/  LDL.LU.64 R178, [R1+0x1938] ;  /* 0x0019380001b27983 */ /* 0x000ea80000300a00 */
[----:B------:R-:W1:Y:S04]  /*16b90*/  S2R R0, SR_TID.X ;  /* 0x0000000000007919 */ /* 0x000e680000002100 */
[----:B------:R-:W2:Y:S04]  /*16ba0*/  LDL.LU.64 R176, [R1+0x1930] ;  /* 0x0019300001b07983 */ /* 0x000ea80000300a00 */
        /* <DEDUP_REMOVED lines=18> */
[----:B------:R-:W2:Y:S01]  /*16cd0*/  LDL.LU.64 R138, [R1+0x1898] ;  /* 0x00189800018a7983 */ /* 0x000ea20000300a00 */
[----:B-1----:R-:W-:-:S03]  /*16ce0*/  LOP3.LUT R0, R0, 0xff, RZ, 0xc0, !PT ;  /* 0x000000ff00007812 */ /* 0x002fc600078ec0ff */
[----:B------:R-:W2:Y:S04]  /*16cf0*/  LDL.LU.64 R136, [R1+0x1890] ;  /* 0x0018900001887983 */ /* 0x000ea80000300a00 */
[----:B------:R-:W2:Y:S04]  /*16d00*/  LDL.LU.64 R134, [R1+0x1888] ;  /* 0x0018880001867983 */ /* 0x000ea80000300a00 */
[----:B------:R-:W2:Y:S04]  /*16d10*/  LDL.LU R68, [R1+0x1880] ;  /* 0x0018800001447983 */ /* 0x000ea80000300800 */
[----:B------:R-:W2:Y:S04]  /*16d20*/  LDL.LU.64 R132, [R1+0x1878] ;  /* 0x0018780001847983 */ /* 0x000ea80000300a00 */
[----:B------:R-:W2:Y:S01]  /*16d30*/  LDL.LU.64 R130, [R1+0x1870] ;  /* 0x0018700001827983 */ /* 0x000ea20000300a00 */
[----:B------:R-:W-:-:S03]  /*16d40*/  IMAD.SHL.U32 R0, R0, 0x4, RZ ;  /* 0x0000000400007824 */ /* 0x000fc600078e00ff */
[----:B------:R-:W2:Y:S04]  /*16d50*/  LDL.LU.64 R128, [R1+0x1868] ;  /* 0x0018680001807983 */ /* 0x000ea80000300a00 */
[----:B------:R-:W2:Y:S04]  /*16d60*/  LDL.LU.64 R126, [R1+0x1860] ;  /* 0x00186000017e7983 */ /* 0x000ea80000300a00 */
[----:B------:R-:W2:Y:S04]  /*16d70*/  LDL.LU.64 R124, [R1+0x1858] ;  /* 0x00185800017c7983 */ /* 0x000ea80000300a00 */
[----:B------:R-:W2:Y:S04]  /*16d80*/  LDL.LU.64 R122, [R1+0x1850] ;  /* 0x00185000017a7983 */ /* 0x000ea80000300a00 */
[----:B------:R-:W2:Y:S01]  /*16d90*/  LDL.LU.64 R120, [R1+0x1848] ;  /* 0x0018480001787983 */ /* 0x000ea20000300a00 */
[----:B------:R-:W-:-:S03]  /*16da0*/  LOP3.LUT R0, R0, 0x60, RZ, 0x3c, !PT ;  /* 0x0000006000007812 */ /* 0x000fc600078e3cff */
[----:B------:R-:W2:Y:S04]  /*16db0*/  LDL.LU.64 R118, [R1+0x1840] ;  /* 0x0018400001767983 */ /* 0x000ea80000300a00 */
[----:B------:R-:W2:Y:S04]  /*16dc0*/  LDL.LU.64 R116, [R1+0x1838] ;  /* 0x0018380001747983 */ /* 0x000ea80000300a00 */
[----:B------:R-:W2:Y:S04]  /*16dd0*/  LDL.LU.64 R114, [R1+0x1830] ;  /* 0x0018300001727983 */ /* 0x000ea80000300a00 */
[----:B------:R-:W3:Y:S01]  /*16de0*/  LDL.LU.64 R112, [R1+0x1828] ;  /* 0x0018280001707983 */ /* 0x000ee20000300a00 */
[----:B------:R-:W-:-:S03]  /*16df0*/  IADD3 R0, R0, 0x100000, RZ ;  /* 0x0010000000007810 */ /* 0x000fc60007ffe0ff */
[----:B------:R-:W3:Y:S04]  /*16e00*/  LDL.LU.64 R110, [R1+0x1820] ;  /* 0x00182000016e7983 */ /* 0x000ee80000300a00 */
        /* <DEDUP_REMOVED lines=8> */
[----:B------:R1:W-:Y:S04]  /*16e90*/  LDGSTS.E [R0+-0x62400], [R6.64], !P3 ;  /* 0x9dc0000006007fae */ /* 0x0003e8000d921848 */
[----:B------:R-:W3:Y:S04]  /*16ea0*/  LDL.LU.64 R92, [R1+0x17d8] ;  /* 0x0017d800015c7983 */ /* 0x000ee80000300a00 */
[----:B------:R-:W3:Y:S04]  /*16eb0*/  LDL.LU.64 R90, [R1+0x17d0] ;  /* 0x0017d000015a7983 */ /* 0x000ee80000300a00 */
[----:B-1----:R-:W1:Y:S04]  /*16ec0*/  S2R R0, SR_TID.X ;  /* 0x0000000000007919 */ /* 0x002e680000002100 */
        /* <DEDUP_REMOVED lines=10> */
[----:B------:R-:W3:Y:S04]  /*16f70*/  LDL.LU R69, [R1+0x1778] ;  /* 0x0017780001457983 */ /* 0x000ee80000300800 */
[----:B------:R-:W3:Y:S04]  /*16f80*/  LDL.LU.64 R66, [R1+0x1770] ;  /* 0x0017700001427983 */ /* 0x000ee80000300a00 */
[----:B------:R-:W3:Y:S04]  /*16f90*/  LDL.LU.64 R64, [R1+0x1768] ;  /* 0x0017680001407983 */ /* 0x000ee80000300a00 */
[----:B------:R-:W3:Y:S04]  /*16fa0*/  LDL.LU.64 R62, [R1+0x1760] ;  /* 0x00176000013e7983 */ /* 0x000ee80000300a00 */
[----:B------:R-:W3:Y:S04]  /*16fb0*/  LDL.LU.64 R60, [R1+0x1758] ;  /* 0x00175800013c7983 */ /* 0x000ee80000300a00 */
[----:B------:R-:W3:Y:S04]  /*16fc0*/  LDL.LU.64 R58, [R1+0x1750] ;  /* 0x00175000013a7983 */ /* 0x000ee80000300a00 */
[----:B------:R-:W3:Y:S04]  /*16fd0*/  LDL.LU.64 R56, [R1+0x1748] ;  /* 0x0017480001387983 */ /* 0x000ee80000300a00 */
[----:B------:R-:W3:Y:S04]  /*16fe0*/  LDL.LU.64 R54, [R1+0x1740] ;  /* 0x0017400001367983 */ /* 0x000ee80000300a00 */
[----:B------:R-:W3:Y:S01]  /*16ff0*/  LDL.LU.64 R52, [R1+0x1738] ;  /* 0x0017380001347983 */ /* 0x000ee20000300a00 */
[----:B-1----:R-:W-:-:S03]  /*17000*/  LOP3.LUT R0, R0, 0xff, RZ, 0xc0, !PT ;  /* 0x000000ff00007812 */ /* 0x002fc600078ec0ff */
[----:B------:R-:W3:Y:S04]  /*17010*/  LDL.LU.64 R50, [R1+0x1730] ;  /* 0x0017300001327983 */ /* 0x000ee80000300a00 */
[----:B------:R-:W3:Y:S04]  /*17020*/  LDL.LU.64 R48, [R1+0x1728] ;  /* 0x0017280001307983 */ /* 0x000ee80000300a00 */
[----:B------:R-:W3:Y:S04]  /*17030*/  LDL.LU.64 R46, [R1+0x1720] ;  /* 0x00172000012e7983 */ /* 0x000ee80000300a00 */
[----:B------:R-:W3:Y:S04]  /*17040*/  LDL.LU.64 R44, [R1+0x1718] ;  /* 0x00171800012c7983 */ /* 0x000ee80000300a00 */
[----:B------:R-:W3:Y:S01]  /*17050*/  LDL.LU.64 R42, [R1+0x1710] ;  /* 0x00171000012a7983 */ /* 0x000ee20000300a00 */
[----:B------:R-:W-:-:S03]  /*17060*/  IMAD.SHL.U32 R0, R0, 0x4, RZ ;  /* 0x0000000400007824 */ /* 0x000fc600078e00ff */
[----:B------:R-:W3:Y:S04]  /*17070*/  LDL.LU.64 R40, [R1+0x1708] ;  /* 0x0017080001287983 */ /* 0x000ee80000300a00 */
[----:B------:R-:W3:Y:S04]  /*17080*/  LDL.LU.64 R38, [R1+0x1700] ;  /* 0x0017000001267983 */ /* 0x000ee80000300a00 */
[----:B------:R-:W3:Y:S04]  /*17090*/  LDL.LU.64 R36, [R1+0x16f8] ;  /* 0x0016f80001247983 */ /* 0x000ee80000300a00 */
[----:B------:R-:W3:Y:S04]  /*170a0*/  LDL.LU.64 R34, [R1+0x16f0] ;  /* 0x0016f00001227983 */ /* 0x000ee80000300a00 */
[----:B------:R-:W3:Y:S01]  /*170b0*/  LDL.LU.64 R32, [R1+0x16e8] ;  /* 0x0016e80001207983 */ /* 0x000ee20000300a00 */
[----:B------:R-:W-:-:S03]  /*170c0*/  LOP3.LUT R0, R0, 0x60, RZ, 0x3c, !PT ;  /* 0x0000006000007812 */ /* 0x000fc600078e3cff */
[----:B------:R-:W3:Y:S04]  /*170d0*/  LDL.LU.64 R30, [R1+0x16e0] ;  /* 0x0016e000011e7983 */ /* 0x000ee80000300a00 */
[----:B------:R-:W3:Y:S04]  /*170e0*/  LDL.LU.64 R28, [R1+0x16d8] ;  /* 0x0016d800011c7983 */ /* 0x000ee80000300a00 */
[----:B------:R-:W3:Y:S04]  /*170f0*/  LDL.LU.64 R26, [R1+0x16d0] ;  /* 0x0016d000011a7983 */ /* 0x000ee80000300a00 */
        /* <DEDUP_REMOVED lines=12> */
[----:B-1----:R-:W3:Y:S04]  /*171c0*/  LDL.LU.64 R4, [R1+0x1678] ;  /* 0x0016780001047983 */ /* 0x002ee80000300a00 */
[----:B------:R-:W1:Y:S02]  /*171d0*/  S2R R0, SR_TID.X ;  /* 0x0000000000007919 */ /* 0x000e640000002100 */
[----:B-1----:R-:W-:-:S05]  /*171e0*/  LOP3.LUT R0, R0, 0xff, RZ, 0xc0, !PT ;  /* 0x000000ff00007812 */ /* 0x002fca00078ec0ff */
[----:B------:R-:W-:-:S05]  /*171f0*/  IMAD.SHL.U32 R0, R0, 0x4, RZ ;  /* 0x0000000400007824 */ /* 0x000fca00078e00ff */
[----:B------:R-:W-:-:S04]  /*17200*/  LOP3.LUT R0, R0, 0x60, RZ, 0x3c, !PT ;  /* 0x0000006000007812 */ /* 0x000fc800078e3cff */
[----:B------:R-:W-:-:S05]  /*17210*/  IADD3 R0, R0, 0x100000, RZ ;  /* 0x0010000000007810 */ /* 0x000fca0007ffe0ff */
[----:B------:R1:W-:Y:S01]  /*17220*/  LDGSTS.E [R0+-0x60400], [R250.64], !P6 ;  /* 0x9fc00000fa007fae */ /* 0x0003e2000f121848 */
[----:B------:R-:W-:-:S03]  /*17230*/  ULDC UR4, c[0x0][0x18c] ;  /* 0x0000630000047ab9 */ /* 0x000fc60000000800 */
[----:B-1----:R-:W4:Y:S04]  /*17240*/  LDL.LU.64 R250, [R1+0x1670] ;  /* 0x0016700001fa7983 */ /* 0x002f280000300a00 */
[----:B--2---:R1:W-:Y:S04]  /*17250*/  STL.64 [R1+0x1930], R152 ;  /* 0x0019309801007387 */ /* 0x0043e80000100a00 */
[----:B------:R-:W0:Y:S04]  /*17260*/  LDGDEPBAR ;  /* 0x00000000000079af */ /* 0x000e280000000000 */
[----:B-1----:R-:W2:Y:S04]  /*17270*/  LDL.64 R152, [R1+0x2c8] ;  /* 0x0002c80001987983 */ /* 0x002ea80000100a00 */
[----:B------:R1:W-:Y:S04]  /*17280*/  STL.64 [R1+0x1928], R158 ;  /* 0x0019289e01007387 */ /* 0x0003e80000100a00 */
        /* <DEDUP_REMOVED lines=9> */
[----:B-----5:R1:W-:Y:S04]  /*17320*/  STL.64 [R1+0x1900], R188 ;  /* 0x001900bc01007387 */ /* 0x0203e80000100a00 */
[----:B-1----:R-:W5:Y:S04]  /*17330*/  LDL.64 R188, [R1+0x208] ;  /* 0x0002080001bc7983 */ /* 0x002f680000100a00 */
        /* <DEDUP_REMOVED lines=20> */
[----:B---3--:R1:W-:Y:S04]  /*17480*/  STL.64 [R1+0x1738], R4 ;  /* 0x0017380401007387 */ /* 0x0083e80000100a00 */
[----:B-1----:R-:W3:Y:S04]  /*17490*/  LDL.64 R4, [R1+0x88] ;  /* 0x0000880001047983 */ /* 0x002ee80000100a00 */
[----:B------:R1:W-:Y:S04]  /*174a0*/  STL.64 [R1+0x1730], R12 ;  /* 0x0017300c01007387 */ /* 0x0003e80000100a00 */
[----:B-1----:R-:W2:Y:S04]  /*174b0*/  LDL.64 R12, [R1+0xa8] ;  /* 0x0000a800010c7983 */ /* 0x002ea80000100a00 */
[----:B------:R1:W-:Y:S04]  /*174c0*/  STL.64 [R1+0x1728], R20 ;  /* 0x0017281401007387 */ /* 0x0003e80000100a00 */
[----:B-1----:R-:W2:Y:S04]  /*174d0*/  LDL.LU.64 R20, [R1+0x68] ;  /* 0x0000680001147983 */ /* 0x002ea80000300a00 */
[----:B------:R1:W-:Y:S04]  /*174e0*/  STL.64 [R1+0x1720], R28 ;  /* 0x0017201c01007387 */ /* 0x0003e80000100a00 */
[----:B-1----:R-:W2:Y:S01]  /*174f0*/  LDL.LU.64 R28, [R1+0x2e8] ;  /* 0x0002e800011c7983 */ /* 0x002ea20000300a00 */
[----:B------:R-:W-:-:S06]  /*17500*/  USHF.L.U32 UR4, UR4, 0x7, URZ ;  /* 0x0000000704047899 */ /* 0x000fcc000800063f */
[----:B------:R-:W-:Y:S01]  /*17510*/  IMAD.U32 R0, RZ, RZ, UR4 ;  /* 0x00000004ff007e24 */ /* 0x000fe2000f8e00ff */
[----:B------:R1:W-:Y:S02]  /*17520*/  STL [R1+0x16c8], R3 ;  /* 0x0016c80301007387 */ /* 0x0003e40000100800 */
[----:B-1----:R-:W-:Y:S02]  /*17530*/  LOP3.LUT R3, R252, 0x20, RZ, 0x3c, !PT ;  /* 0x00000020fc037812 */ /* 0x002fe400078e3cff */
[----:B--2---:R1:W-:Y:S04]  /*17540*/  LDGSTS.E [R252], [R28.64], P4 ;  /* 0x000000001cfc7fae */ /* 0x0043e8000a121848 */
[----:B------:R2:W-:Y:S04]  /*17550*/  LDGSTS.E [R252+0x1000], [R152.64], P4 ;  /* 0x0100000098fc7fae */ /* 0x0005e8000a121848 */
[----:B------:R2:W-:Y:S01]  /*17560*/  LDGSTS.E [R252+0x2000], [R158.64], P4 ;  /* 0x020000009efc7fae */ /* 0x0005e2000a121848 */
[----:B-1----:R-:W-:-:S03]  /*17570*/  IMAD.WIDE R28, R0, 0x4, R28 ;  /* 0x00000004001c7825 */ /* 0x002fc600078e021c */
[----:B------:R1:W-:Y:S04]  /*17580*/  LDGSTS.E [R252+0x3000], [R164.64], P4 ;  /* 0x03000000a4fc7fae */ /* 0x0003e8000a121848 */
[----:B------:R1:W-:Y:S04]  /*17590*/  STL.64 [R1+0x2e8], R28 ;  /* 0x0002e81c01007387 */ /* 0x0003e80000100a00 */
[----:B------:R2:W-:Y:S04]  /*175a0*/  LDGSTS.E [R252+0x4000], [R170.64], P4 ;  /* 0x04000000aafc7fae */ /* 0x0005e8000a121848 */
[----:B------:R3:W-:Y:S04]  /*175b0*/  LDGSTS.E [R252+0x5000], [R176.64], P4 ;  /* 0x05000000b0fc7fae */ /* 0x0007e8000a121848 */
[----:B-1----:R-:W4:Y:S04]  /*175c0*/  LDL.LU.64 R28, [R1+0x60] ;  /* 0x00006000011c7983 */ /* 0x002f280000300a00 */
[----:B--2---:R-:W2:Y:S04]  /*175d0*/  LDL.LU.64 R152, [R1+0x1930] ;  /* 0x0019300001987983 */ /* 0x004ea80000300a00 */
[----:B------:R-:W2:Y:S04]  /*175e0*/  LDL.LU.64 R158, [R1+0x1928] ;  /* 0x00192800019e7983 */ /* 0x000ea80000300a00 */
[----:B------:R-:W2:Y:S04]  /*175f0*/  LDL.LU.64 R164, [R1+0x1920] ;  /* 0x0019200001a47983 */ /* 0x000ea80000300a00 */
[----:B------:R-:W2:Y:S04]  /*17600*/  LDL.LU.64 R170, [R1+0x1918] ;  /* 0x0019180001aa7983 */ /* 0x000ea80000300a00 */
[----:B------:R1:W-:Y:S04]  /*17610*/  LDGSTS.E [R252+0x6000], [R182.64], P4 ;  /* 0x06000000b6fc7fae */ /* 0x0003e8000a121848 */
[----:B---3--:R-:W3:Y:S04]  /*17620*/  LDL.LU.64 R176, [R1+0x1910] ;  /* 0x0019100001b07983 */ /* 0x008ee80000300a00 */
[----:B-----5:R5:W-:Y:S04]  /*17630*/  LDGSTS.E [R252+0x7000], [R188.64], P4 ;  /* 0x07000000bcfc7fae */ /* 0x020be8000a121848 */
[----:B-1----:R-:W2:Y:S04]  /*17640*/  LDL.LU.64 R182, [R1+0x1908] ;  /* 0x0019080001b67983 */ /* 0x002ea80000300a00 */
[----:B------:R1:W-:Y:S04]  /*17650*/  LDGSTS.E [R252+0x8000], [R194.64], P4 ;  /* 0x08000000c2fc7fae */ /* 0x0003e8000a121848 */
[----:B-----5:R-:W5:Y:S04]  /*17660*/  LDL.LU.64 R188, [R1+0x1900] ;  /* 0x0019000001bc7983 */ /* 0x020f680000300a00 */
[----:B------:R1:W-:Y:S04]  /*17670*/  LDGSTS.E [R252+0x9000], [R200.64], P4 ;  /* 0x09000000c8fc7fae */ /* 0x0003e8000a121848 */
[----:B-1----:R-:W2:Y:S04]  /*17680*/  LDL.LU.64 R194, [R1+0x18f8] ;  /* 0x0018f80001c27983 */ /* 0x002ea80000300a00 */
[----:B------:R1:W-:Y:S04]  /*17690*/  LDGSTS.E [R252+0xa000], [R206.64], P4 ;  /* 0x0a000000cefc7fae */ /* 0x0003e8000a121848 */
[----:B------:R-:W2:Y:S04]  /*176a0*/  LDL.LU.64 R200, [R1+0x18f0] ;  /* 0x0018f00001c87983 */ /* 0x000ea80000300a00 */
        /* <DEDUP_REMOVED lines=17> */
[----:B-1----:R-:W2:Y:S04]  /*177c0*/  LDL.64 R12, [R1+0x2c0] ;  /* 0x0002c000010c7983 */ /* 0x002ea80000100a00 */
[----:B------:R1:W-:Y:S04]  /*177d0*/  LDGSTS.E [R252+0x14000], [R20.64], P4 ;  /* 0x1400000014fc7fae */ /* 0x0003e8000a121848 */
[----:B------:R-:W2:Y:S04]  /*177e0*/  LDL.64 R4, [R1+0x280] ;  /* 0x0002800001047983 */ /* 0x000ea80000100a00 */
[----:B------:R1:W-:Y:S04]  /*177f0*/  STL.64 [R1+0x1740], R20 ;  /* 0x0017401401007387 */ /* 0x0003e80000100a00 */
[----:B------:R1:W-:Y:S04]  /*17800*/  LDGSTS.E [R252+0x15000], [R6.64], P4 ;  /* 0x1500000006fc7fae */ /* 0x0003e8000a121848 */
[----:B------:R1:W-:Y:S04]  /*17810*/  LDGSTS.E [R252+0x16000], [R14.64], P4 ;  /* 0x160000000efc7fae */ /* 0x0003e8000a121848 */
[----:B-1----:R-:W2:Y:S04]  /*17820*/  LDL.LU.64 R20, [R1+0x80] ;  /* 0x0000800001147983 */ /* 0x002ea80000300a00 */
        /* <DEDUP_REMOVED lines=8> */
[----:B------:R-:W-:Y:S04]  /*178b0*/  STL.64 [R1+0x1758], R22 ;  /* 0x0017581601007387 */ /* 0x000fe80000100a00 */
[----:B------:R1:W-:Y:S04]  /*178c0*/  STL.64 [R1+0x1760], R30 ;  /* 0x0017601e01007387 */ /* 0x0003e80000100a00 */
[----:B------:R2:W-:Y:S04]  /*178d0*/  LDGSTS.E [R252+0x1b000], [R42.64], P4 ;  /* 0x1b0000002afc7fae */ /* 0x0005e8000a121848 */
[----:B------:R2:W-:Y:S04]  /*178e0*/  LDGSTS.E [R252+0x1c000], [R46.64], P4 ;  /* 0x1c0000002efc7fae */ /* 0x0005e8000a121848 */
[----:B-1----:R-:W2:Y:S04]  /*178f0*/  LDL.LU.64 R30, [R1+0xa0] ;  /* 0x0000a000011e7983 */ /* 0x002ea80000300a00 */
[----:B------:R-:W-:Y:S04]  /*17900*/  STL.64 [R1+0x1768], R34 ;  /* 0x0017682201007387 */ /* 0x000fe80000100a00 */
[----:B------:R-:W-:Y:S04]  /*17910*/  STL.64 [R1+0x1718], R38 ;  /* 0x0017182601007387 */ /* 0x000fe80000100a00 */
[----:B------:R-:W-:Y:S04]  /*17920*/  STL.64 [R1+0x1710], R42 ;  /* 0x0017102a01007387 */ /* 0x000fe80000100a00 */
[----:B------:R-:W-:Y:S04]  /*17930*/  STL.64 [R1+0x1708], R46 ;  /* 0x0017082e01007387 */ /* 0x000fe80000100a00 */
[----:B------:R1:W-:Y:S04]  /*17940*/  LDGSTS.E [R252+0x1d000], [R50.64], P4 ;  /* 0x1d00000032fc7fae */ /* 0x0003e8000a121848 */
        /* <DEDUP_REMOVED lines=14> */
[----:B------:R1:W-:Y:S04]  /*17a30*/  STL.64 [R1+0x1770], R82 ;  /* 0x0017705201007387 */ /* 0x0003e80000100a00 */
[----:B------:R2:W-:Y:S04]  /*17a40*/  LDGSTS.E [R252+0x25000], [R88.64], P4 ;  /* 0x2500000058fc7fae */ /* 0x0005e8000a121848 */
[----:B------:R4:W-:Y:S04]  /*17a50*/  LDGSTS.E [R252+0x26000], [R94.64], P4 ;  /* 0x260000005efc7fae */ /* 0x0009e8000a121848 */
[----:B-1----:R-:W3:Y:S04]  /*17a60*/  LDL.LU.64 R82, [R1+0x160] ;  /* 0x0001600001527983 */ /* 0x002ee80000300a00 */
[----:B------:R-:W-:Y:S04]  /*17a70*/  STL.64 [R1+0x1778], R88 ;  /* 0x0017785801007387 */ /* 0x000fe80000100a00 */
[----:B------:R4:W-:Y:S04]  /*17a80*/  STL.64 [R1+0x1780], R94 ;  /* 0x0017805e01007387 */ /* 0x0009e80000100a00 */
[----:B------:R1:W-:Y:S04]  /*17a90*/  LDGSTS.E [R252+0x27000], [R100.64], P4 ;  /* 0x2700000064fc7fae */ /* 0x0003e8000a121848 */
[----:B------:R1:W-:Y:S04]  /*17aa0*/  LDGSTS.E [R252+0x28000], [R106.64], P4 ;  /* 0x280000006afc7fae */ /* 0x0003e8000a121848 */
[----:B----4-:R-:W4:Y:S04]  /*17ab0*/  LDL.LU.64 R94, [R1+0xc0] ;  /* 0x0000c000015e7983 */ /* 0x010f280000300a00 */
[----:B------:R-:W-:Y:S04]  /*17ac0*/  STL.64 [R1+0x1788], R100 ;  /* 0x0017886401007387 */ /* 0x000fe80000100a00 */
        /* <DEDUP_REMOVED lines=8> */
[----:B------:R5:W-:Y:S04]  /*17b50*/  STL.64 [R1+0x17a8], R124 ;  /* 0x0017a87c01007387 */ /* 0x000be80000100a00 */
[----:B------:R1:W-:Y:S04]  /*17b60*/  LDGSTS.E [R252+0x2d000], [R136.64], P4 ;  /* 0x2d00000088fc7fae */ /* 0x0003e8000a121848 */
[----:B------:R1:W-:Y:S04]  /*17b70*/  LDGSTS.E [R252+0x2e000], [R142.64], P4 ;  /* 0x2e0000008efc7fae */ /* 0x0003e8000a121848 */
[----:B-----5:R-:W5:Y:S04]  /*17b80*/  LDL.LU.64 R124, [R1+0x180] ;  /* 0x00018000017c7983 */ /* 0x020f680000300a00 */
[----:B------:R-:W-:Y:S04]  /*17b90*/  STL.64 [R1+0x17b0], R130 ;  /* 0x0017b08201007387 */ /* 0x000fe80000100a00 */
[----:B------:R-:W-:Y:S04]  /*17ba0*/  STL.64 [R1+0x17b8], R136 ;  /* 0x0017b88801007387 */ /* 0x000fe80000100a00 */
        /* <DEDUP_REMOVED lines=32> */
[----:B--2---:R-:W2:Y:S04]  /*17db0*/  LDL.LU.64 R208, [R1+0x1c0] ;  /* 0x0001c00001d07983 */ /* 0x004ea80000300a00 */
[----:B------:R-:W-:Y:S04]  /*17dc0*/  STL.64 [R1+0x1820], R214 ;  /* 0x001820d601007387 */ /* 0x000fe80000100a00 */
        /* <DEDUP_REMOVED lines=9> */
[----:B------:R-:W-:Y:S04]  /*17e60*/  STL [R1+0x165c], R3 ;  /* 0x00165c0301007387 */ /* 0x000fe80000100800 */
[----:B------:R-:W-:Y:S04]  /*17e70*/  STL.64 [R1+0x1840], R238 ;  /* 0x001840ee01007387 */ /* 0x000fe80000100a00 */
[----:B------:R1:W-:Y:S01]  /*17e80*/  STL.64 [R1+0x1848], R244 ;  /* 0x001848f401007387 */ /* 0x0003e20000100a00 */
[----:B------:R-:W-:-:S03]  /*17e90*/  IMAD.WIDE R14, R0, 0x4, R14 ;  /* 0x00000004000e7825 */ /* 0x000fc600078e020e */
[----:B------:R2:W-:Y:S04]  /*17ea0*/  LDGSTS.E [R3+0x1400], [R12.64], P4 ;  /* 0x014000000c037fae */ /* 0x0005e8000a121848 */
[----:B-1----:R-:W2:Y:S04]  /*17eb0*/  LDL.LU.64 R244, [R1+0x2a0] ;  /* 0x0002a00001f47983 */ /* 0x002ea80000300a00 */
[----:B------:R-:W-:Y:S01]  /*17ec0*/  STL.64 [R1+0x2e0], R14 ;  /* 0x0002e00e01007387 */ /* 0x000fe20000100a00 */
[----:B------:R-:W-:-:S03]  /*17ed0*/  LOP3.LUT R178, R252, 0x40, RZ, 0x3c, !PT ;  /* 0x00000040fcb27812 */ /* 0x000fc600078e3cff */
[----:B--2---:R-:W-:Y:S04]  /*17ee0*/  STL.64 [R1+0x1890], R244 ;  /* 0x001890f401007387 */ /* 0x004fe80000100a00 */
[----:B------:R-:W2:Y:S04]  /*17ef0*/  LDL.LU.64 R38, [R1+0x2d8] ;  /* 0x0002d80001267983 */ /* 0x000ea80000300a00 */
[----:B------:R1:W-:Y:S04]  /*17f00*/  LDGSTS.E [R3+0x2400], [R244.64], P4 ;  /* 0x02400000f4037fae */ /* 0x0003e8000a121848 */
[----:B------:R1:W-:Y:S04]  /*17f10*/  LDGSTS.E [R3+0x3400], [R4.64], P4 ;  /* 0x0340000004037fae */ /* 0x0003e8000a121848 */
[----:B------:R2:W-:Y:S04]  /*17f20*/  LDGSTS.E [R3+0x4400], [R6.64], P4 ;  /* 0x0440000006037fae */ /* 0x0005e8000a121848 */
[----:B---3--:R3:W-:Y:S04]  /*17f30*/  LDGSTS.E [R3+0x5400], [R172.64], P4 ;  /* 0x05400000ac037fae */ /* 0x0087e8000a121848 */
[----:B------:R1:W-:Y:S04]  /*17f40*/  LDGSTS.E [R3+0x6400], [R196.64], P4 ;  /* 0x06400000c4037fae */ /* 0x0003e8000a121848 */
[----:B------:R1:W-:Y:S04]  /*17f50*/  LDGSTS.E [R3+0x7400], [R232.64], P4 ;  /* 0x07400000e8037fae */ /* 0x0003e8000a121848 */
[----:B------:R1:W-:Y:S04]  /*17f60*/  LDGSTS.E [R3+0x8400], [R220.64], P4 ;  /* 0x08400000dc037fae */ /* 0x0003e8000a121848 */
[----:B------:R1:W-:Y:S04]  /*17f70*/  LDGSTS.E [R3+0x9400], [R208.64], P4 ;  /* 0x09400000d0037fae */ /* 0x0003e8000a121848 */
[----:B------:R1:W-:Y:S04]  /*17f80*/  LDGSTS.E [R3+0xa400], [R154.64], P4 ;  /* 0x0a4000009a037fae */ /* 0x0003e8000a121848 */
[----:B-----5:R5:W-:Y:S04]  /*17f90*/  LDGSTS.E [R3+0xb400], [R124.64], P4 ;  /* 0x0b4000007c037fae */ /* 0x020be8000a121848 */
[----:B------:R1:W-:Y:S04]  /*17fa0*/  LDGSTS.E [R3+0xc400], [R82.64], P4 ;  /* 0x0c40000052037fae */ /* 0x0003e8000a121848 */
[----:B------:R1:W-:Y:S04]  /*17fb0*/  LDGSTS.E [R3+0xd400], [R184.64], P4 ;  /* 0x0d400000b8037fae */ /* 0x0003e8000a121848 */
[----:B------:R1:W-:Y:S04]  /*17fc0*/  LDGSTS.E [R3+0xe400], [R166.64], P4 ;  /* 0x0e400000a6037fae */ /* 0x0003e8000a121848 */
[----:B------:R3:W-:Y:S04]  /*17fd0*/  LDGSTS.E [R3+0xf400], [R142.64], P4 ;  /* 0x0f4000008e037fae */ /* 0x0007e8000a121848 */
[----:B------:R3:W-:Y:S04]  /*17fe0*/  LDGSTS.E [R3+0x10400], [R118.64], P4 ;  /* 0x1040000076037fae */ /* 0x0007e8000a121848 */
[----:B----4-:R3:W-:Y:S04]  /*17ff0*/  LDGSTS.E [R3+0x11400], [R94.64], P4 ;  /* 0x114000005e037fae */ /* 0x0107e8000a121848 */
[----:B------:R3:W-:Y:S04]  /*18000*/  LDGSTS.E [R3+0x12400], [R30.64], P4 ;  /* 0x124000001e037fae */ /* 0x0007e8000a121848 */
[----:B------:R3:W-:Y:S04]  /*18010*/  LDGSTS.E [R3+0x13400], [R20.64], P4 ;  /* 0x1340000014037fae */ /* 0x0007e8000a121848 */
[----:B------:R3:W-:Y:S04]  /*18020*/  LDGSTS.E [R3+0x14400], [R28.64], P4 ;  /* 0x144000001c037fae */ /* 0x0007e8000a121848 */
[----:B------:R3:W-:Y:S04]  /*18030*/  LDGSTS.E [R3+0x15400], [R8.64], P4 ;  /* 0x1540000008037fae */ /* 0x0007e8000a121848 */
[----:B------:R3:W-:Y:S04]  /*18040*/  LDGSTS.E [R3+0x16400], [R16.64], P4 ;  /* 0x1640000010037fae */ /* 0x0007e8000a121848 */
[----:B------:R-:W-:Y:S04]  /*18050*/  STL.64 [R1+0x1878], R6 ;  /* 0x0018780601007387 */ /* 0x000fe80000100a00 */
[----:B------:R3:W-:Y:S04]  /*18060*/  LDGSTS.E [R3+0x17400], [R24.64], P4 ;  /* 0x1740000018037fae */ /* 0x0007e8000a121848 */
[----:B------:R-:W-:Y:S04]  /*18070*/  STL.64 [R1+0x1868], R172 ;  /* 0x001868ac01007387 */ /* 0x000fe80000100a00 */
[----:B------:R3:W-:Y:S04]  /*18080*/  LDGSTS.E [R3+0x18400], [R32.64], P4 ;  /* 0x1840000020037fae */ /* 0x0007e8000a121848 */
[----:B------:R1:W-:Y:S04]  /*18090*/  STL.64 [R1+0x1850], R196 ;  /* 0x001850c401007387 */ /* 0x0003e80000100a00 */
        /* <DEDUP_REMOVED lines=18> */
[----:B------:R-:W-:Y:S04]  /*181c0*/  STL [R1+0x1658], R178 ;  /* 0x001658b201007387 */ /* 0x000fe80000100800 */
[----:B------:R3:W-:Y:S04]  /*181d0*/  LDGSTS.E [R3+0x23400], [R78.64], P4 ;  /* 0x234000004e037fae */ /* 0x0007e8000a121848 */
[----:B-1----:R-:W3:Y:S04]  /*181e0*/  LDL.LU.64 R196, [R1+0x2b8] ;  /* 0x0002b80001c47983 */ /* 0x002ee80000300a00 */
[----:B------:R1:W-:Y:S04]  /*181f0*/  LDGSTS.E [R3+0x24400], [R84.64], P4 ;  /* 0x2440000054037fae */ /* 0x0003e8000a121848 */
[----:B------:R-:W3:Y:S04]  /*18200*/  LDL.LU.64 R238, [R1+0x298] ;  /* 0x0002980001ee7983 */ /* 0x000ee80000300a00 */
[----:B------:R1:W-:Y:S04]  /*18210*/  LDGSTS.E [R3+0x25400], [R90.64], P4 ;  /* 0x254000005a037fae */ /* 0x0003e8000a121848 */
[----:B------:R-:W3:Y:S04]  /*18220*/  LDL.LU.64 R226, [R1+0x278] ;  /* 0x0002780001e27983 */ /* 0x000ee80000300a00 */
[----:B------:R1:W-:Y:S04]  /*18230*/  LDGSTS.E [R3+0x26400], [R96.64], P4 ;  /* 0x2640000060037fae */ /* 0x0003e8000a121848 */
[----:B----4-:R-:W4:Y:S04]  /*18240*/  LDL.LU.64 R208, [R1+0x258] ;  /* 0x0002580001d07983 */ /* 0x010f280000300a00 */
[----:B------:R1:W-:Y:S04]  /*18250*/  LDGSTS.E [R3+0x27400], [R102.64], P4 ;  /* 0x2740000066037fae */ /* 0x0003e8000a121848 */
[----:B------:R-:W4:Y:S04]  /*18260*/  LDL.LU.64 R220, [R1+0x238] ;  /* 0x0002380001dc7983 */ /* 0x000f280000300a00 */
        /* <DEDUP_REMOVED lines=19> */
[----:B------:R-:W4:Y:S01]  /*183a0*/  LDL.LU.64 R136, [R1+0xf8] ;  /* 0x0000f80001887983 */ /* 0x000f220000300a00 */
[----:B--2---:R-:W-:-:S03]  /*183b0*/  IMAD.WIDE R6, R0, 0x4, R38 ;  /* 0x0000000400067825 */ /* 0x004fc600078e0226 */
[----:B------:R1:W-:Y:S04]  /*183c0*/  LDGSTS.E [R3+0x32400], [R168.64], P4 ;  /* 0x32400000a8037fae */ /* 0x0003e8000a121848 */
[----:B------:R-:W2:Y:S04]  /*183d0*/  LDL.LU.64 R112, [R1+0xd8] ;  /* 0x0000d80001707983 */ /* 0x000ea80000300a00 */
        /* <DEDUP_REMOVED lines=11> */
[----:B------:R1:W-:Y:S04]  /*18490*/  STL.64 [R1+0x2d8], R6 ;  /* 0x0002d80601007387 */ /* 0x0003e80000100a00 */
[----:B------:R1:W-:Y:S04]  /*184a0*/  LDGSTS.E [R3+0x39400], [R210.64], P4 ;  /* 0x39400000d2037fae */ /* 0x0003e8000a121848 */
[----:B------:R-:W2:Y:S04]  /*184b0*/  LDL.LU.64 R232, [R1+0x2c0] ;  /* 0x0002c00001e87983 */ /* 0x000ea80000300a00 */
[----:B------:R1:W-:Y:S04]  /*184c0*/  LDGSTS.E [R3+0x3a400], [R216.64], P4 ;  /* 0x3a400000d8037fae */ /* 0x0003e8000a121848 */
[----:B------:R-:W2:Y:S04]  /*184d0*/  LDL.LU.64 R82, [R1+0x2b0] ;  /* 0x0002b00001527983 */ /* 0x000ea80000300a00 */
[----:B------:R1:W-:Y:S04]  /*184e0*/  LDGSTS.E [R3+0x3b400], [R222.64], P4 ;  /* 0x3b400000de037fae */ /* 0x0003e8000a121848 */
[----:B------:R-:W2:Y:S04]  /*184f0*/  LDL.LU.64 R244, [R1+0x2a8] ;  /* 0x0002a80001f47983 */ /* 0x000ea80000300a00 */
[----:B------:R1:W-:Y:S04]  /*18500*/  LDGSTS.E [R3+0x3c400], [R228.64], P4 ;  /* 0x3c400000e4037fae */ /* 0x0003e8000a121848 */
[----:B-----5:R-:W5:Y:S04]  /*18510*/  LDL.LU.64 R124, [R1+0x290] ;  /* 0x00029000017c7983 */ /* 0x020f680000300a00 */
[----:B------:R1:W-:Y:S04]  /*18520*/  LDGSTS.E [R3+0x3d400], [R234.64], P4 ;  /* 0x3d400000ea037fae */ /* 0x0003e8000a121848 */
[----:B------:R-:W5:Y:S04]  /*18530*/  LDL.LU.64 R190, [R1+0x288] ;  /* 0x0002880001be7983 */ /* 0x000f680000300a00 */
[----:B------:R1:W-:Y:S04]  /*18540*/  LDGSTS.E [R3+0x3e400], [R240.64], P4 ;  /* 0x3e400000f0037fae */ /* 0x0003e8000a121848 */
[----:B------:R-:W5:Y:S04]  /*18550*/  LDL.LU.64 R154, [R1+0x280] ;  /* 0x00028000019a7983 */ /* 0x000f680000300a00 */
[----:B------:R2:W-:Y:S04]  /*18560*/  LDGSTS.E [R3+0x3f400], [R246.64], P4 ;  /* 0x3f400000f6037fae */ /* 0x0005e8000a121848 */
[----:B-1----:R-:W5:Y:S04]  /*18570*/  LDL.LU.64 R6, [R1+0x270] ;  /* 0x0002700001067983 */ /* 0x002f680000300a00 */
[----:B------:R1:W-:Y:S04]  /*18580*/  LDGSTS.E [R178+0x800], [R38.64], P4 ;  /* 0x0080000026b27fae */ /* 0x0003e8000a121848 */
[----:B------:R-:W5:Y:S04]  /*18590*/  LDL.LU.64 R214, [R1+0x268] ;  /* 0x0002680001d67983 */ /* 0x000f680000300a00 */
[----:B-1----:R-:W5:Y:S04]  /*185a0*/  LDL.LU.64 R38, [R1+0x2f8] ;  /* 0x0002f80001267983 */ /* 0x002f680000300a00 */
[----:B------:R-:W5:Y:S04]  /*185b0*/  LDL.LU.64 R42, [R1+0x308] ;  /* 0x00030800012a7983 */ /* 0x000f680000300a00 */
        /* <DEDUP_REMOVED lines=8> */
[----:B---3--:R1:W-:Y:S04]  /*18640*/  LDGSTS.E [R178+0x1800], [R196.64], P4 ;  /* 0x01800000c4b27fae */ /* 0x0083e8000a121848 */
        /* <DEDUP_REMOVED lines=14> */
[----:B--2---:R3:W-:Y:S04]  /*18730*/  LDGSTS.E [R178+0x10800], [R112.64], P4 ;  /* 0x1080000070b27fae */ /* 0x0047e8000a121848 */
[----:B------:R3:W-:Y:S04]  /*18740*/  LDGSTS.E [R178+0x11800], [R88.64], P4 ;  /* 0x1180000058b27fae */ /* 0x0007e8000a121848 */
[----:B------:R3:W-:Y:S04]  /*18750*/  LDGSTS.E [R178+0x12800], [R22.64], P4 ;  /* 0x1280000016b27fae */ /* 0x0007e8000a121848 */
[----:B------:R3:W-:Y:S04]  /*18760*/  LDGSTS.E [R178+0x13800], [R4.64], P4 ;  /* 0x1380000004b27fae */ /* 0x0007e8000a121848 */
[----:B------:R3:W-:Y:S04]  /*18770*/  LDGSTS.E [R178+0x14800], [R250.64], P4 ;  /* 0x14800000fab27fae */ /* 0x0007e8000a121848 */
[----:B------:R3:W-:Y:S04]  /*18780*/  LDGSTS.E [R178+0x15800], [R10.64], P4 ;  /* 0x158000000ab27fae */ /* 0x0007e8000a121848 */
[----:B------:R3:W-:Y:S04]  /*18790*/  LDGSTS.E [R178+0x16800], [R18.64], P4 ;  /* 0x1680000012b27fae */ /* 0x0007e8000a121848 */
[----:B------:R3:W-:Y:S01]  /*187a0*/  LDGSTS.E [R178+0x17800], [R26.64], P4 ;  /* 0x178000001ab27fae */ /* 0x0007e2000a121848 */
[----:B------:R-:W-:Y:S01]  /*187b0*/  LOP3.LUT R3, R252, 0x60, RZ, 0x3c, !PT ;  /* 0x00000060fc037812 */ /* 0x000fe200078e3cff */
[----:B------:R-:W-:-:S04]  /*187c0*/  IMAD.WIDE R184, R0, 0x4, R184 ;  /* 0x0000000400b87825 */ /* 0x000fc800078e02b8 */
[----:B-1----:R-:W-:-:S04]  /*187d0*/  IMAD.WIDE R196, R0, 0x4, R196 ;  /* 0x0000000400c47825 */ /* 0x002fc800078e02c4 */
[C---:B------:R-:W-:Y:S01]  /*187e0*/  IMAD.WIDE R232, R0.reuse, 0x4, R232 ;  /* 0x0000000400e87825 */ /* 0x040fe200078e02e8 */
[----:B-----5:R3:W-:Y:S04]  /*187f0*/  LDGSTS.E [R178+0x18800], [R38.64], P4 ;  /* 0x1880000026b27fae */ /* 0x0207e8000a121848 */
        /* <DEDUP_REMOVED lines=39> */
[----:B------:R1:W-:Y:S01]  /*18a70*/  LDGSTS.E [R3+0xc00], [R166.64], P4 ;  /* 0x00c00000a6037fae */ /* 0x0003e2000a121848 */
[----:B------:R-:W-:-:S03]  /*18a80*/  IMAD.WIDE R244, R0, 0x4, R244 ;  /* 0x0000000400f47825 */ /* 0x000fc600078e02f4 */
[----:B------:R2:W-:Y:S04]  /*18a90*/  LDGSTS.E [R3+0x1c00], [R82.64], P4 ;  /* 0x01c0000052037fae */ /* 0x0005e8000a121848 */
[----:B---3--:R-:W3:Y:S01]  /*18aa0*/  LDL.LU.64 R178, [R1+0x250] ;  /* 0x0002500001b27983 */ /* 0x008ee20000300a00 */
[----:B-1----:R-:W-:-:S03]  /*18ab0*/  IMAD.WIDE R166, R0, 0x4, R166 ;  /* 0x0000000400a67825 */ /* 0x002fc600078e02a6 */
[----:B------:R-:W4:Y:S04]  /*18ac0*/  LDL.LU.64 R172, [R1+0x248] ;  /* 0x0002480001ac7983 */ /* 0x000f280000300a00 */
[----:B------:R-:W-:Y:S01]  /*18ad0*/  STL [R1+0x1654], R3 ;  /* 0x0016540301007387 */ /* 0x000fe20000100800 */
[----:B--2---:R-:W-:-:S03]  /*18ae0*/  IMAD.WIDE R82, R0, 0x4, R82 ;  /* 0x0000000400527825 */ /* 0x004fc600078e0252 */
[----:B------:R1:W-:Y:S01]  /*18af0*/  STL.64 [R1+0x920], R166 ;  /* 0x000920a601007387 */ /* 0x0003e20000100a00 */
[----:B------:R-:W-:-:S03]  /*18b00*/  IMAD.WIDE R238, R0, 0x4, R238 ;  /* 0x0000000400ee7825 */ /* 0x000fc600078e02ee */
[----:B------:R2:W-:Y:S01]  /*18b10*/  LDGSTS.E [R3+0x2c00], [R124.64], P4 ;  /* 0x02c000007c037fae */ /* 0x0005e2000a121848 */
[----:B------:R-:W-:-:S03]  /*18b20*/  IMAD.WIDE R190, R0, 0x4, R190 ;  /* 0x0000000400be7825 */ /* 0x000fc600078e02be */
[----:B------:R5:W-:Y:S04]  /*18b30*/  LDGSTS.E [R3+0x3c00], [R6.64], P4 ;  /* 0x03c0000006037fae */ /* 0x000be8000a121848 */
[----:B-1----:R-:W4:Y:S04]  /*18b40*/  LDL.LU.64 R166, [R1+0x18a8] ;  /* 0x0018a80001a67983 */ /* 0x002f280000300a00 */
[----:B------:R1:W-:Y:S04]  /*18b50*/  STL.64 [R1+0x2c8], R184 ;  /* 0x0002c8b801007387 */ /* 0x0003e80000100a00 */
        /* <DEDUP_REMOVED lines=8> */
[----:B-1----:R-:W4:Y:S01]  /*18be0*/  LDL.LU.64 R244, [R1+0x1890] ;  /* 0x0018900001f47983 */ /* 0x002f220000300a00 */
[----:B--2---:R-:W-:-:S04]  /*18bf0*/  IMAD.WIDE R124, R0, 0x4, R124 ;  /* 0x00000004007c7825 */ /* 0x004fc800078e027c */
[----:B------:R-:W-:-:S04]  /*18c00*/  IMAD.WIDE R154, R0, 0x4, R154 ;  /* 0x00000004009a7825 */ /* 0x000fc800078e029a */
[----:B------:R-:W-:-:S04]  /*18c10*/  IMAD.WIDE R226, R0, 0x4, R226 ;  /* 0x0000000400e27825 */ /* 0x000fc800078e02e2 */
[----:B-----5:R-:W-:-:S04]  /*18c20*/  IMAD.WIDE R6, R0, 0x4, R6 ;  /* 0x0000000400067825 */ /* 0x020fc800078e0206 */
[----:B------:R-:W-:-:S04]  /*18c30*/  IMAD.WIDE R214, R0, 0x4, R214 ;  /* 0x0000000400d67825 */ /* 0x000fc800078e02d6 */
[C---:B------:R-:W-:Y:S01]  /*18c40*/  IMAD.WIDE R208, R0.reuse, 0x4, R208 ;  /* 0x0000000400d07825 */ /* 0x040fe200078e02d0 */
[----:B---3--:R1:W-:Y:S03]  /*18c50*/  LDGSTS.E [R3+0x4c00], [R178.64], P4 ;  /* 0x04c00000b2037fae */ /* 0x0083e6000a121848 */
[C---:B----4-:R-:W-:Y:S01]  /*18c60*/  IMAD.WIDE R244, R0.reuse, 0x4, R244 ;  /* 0x0000000400f47825 */ /* 0x050fe200078e02f4 */
[----:B------:R2:W-:Y:S04]  /*18c70*/  LDGSTS.E [R3+0x5c00], [R232.64], P4 ;  /* 0x05c00000e8037fae */ /* 0x0005e8000a121848 */
[----:B------:R3:W-:Y:S04]  /*18c80*/  STL.64 [R1+0x2a0], R244 ;  /* 0x0002a0f401007387 */ /* 0x0007e80000100a00 */
[----:B---3--:R-:W3:Y:S04]  /*18c90*/  LDL.LU.64 R244, [R1+0x210] ;  /* 0x0002100001f47983 */ /* 0x008ee80000300a00 */
[----:B------:R4:W-:Y:S04]  /*18ca0*/  STL.64 [R1+0x298], R238 ;  /* 0x000298ee01007387 */ /* 0x0009e80000100a00 */
[----:B----4-:R-:W4:Y:S04]  /*18cb0*/  LDL.LU.64 R238, [R1+0x208] ;  /* 0x0002080001ee7983 */ /* 0x010f280000300a00 */
[----:B------:R5:W-:Y:S04]  /*18cc0*/  STL.64 [R1+0x910], R124 ;  /* 0x0009107c01007387 */ /* 0x000be80000100a00 */
[----:B-----5:R-:W5:Y:S04]  /*18cd0*/  LDL.LU.64 R124, [R1+0x1888] ;  /* 0x00188800017c7983 */ /* 0x020f680000300a00 */
        /* <DEDUP_REMOVED lines=8> */
[----:B------:R-:W-:-:S03]  /*18d60*/  IMAD.WIDE R178, R0, 0x4, R178 ;  /* 0x0000000400b27825 */ /* 0x000fc600078e02b2 */
[----:B------:R1:W-:Y:S01]  /*18d70*/  STL.64 [R1+0x268], R214 ;  /* 0x000268d601007387 */ /* 0x0003e20000100a00 */
[----:B------:R-:W-:-:S03]  /*18d80*/  IMAD.WIDE R172, R0, 0x4, R172 ;  /* 0x0000000400ac7825 */ /* 0x000fc600078e02ac */
[----:B-1----:R-:W5:Y:S01]  /*18d90*/  LDL.LU.64 R214, [R1+0x1d0] ;  /* 0x0001d00001d67983 */ /* 0x002f620000300a00 */
[----:B------:R-:W-:-:S04]  /*18da0*/  IMAD.WIDE R220, R0, 0x4, R220 ;  /* 0x0000000400dc7825 */ /* 0x000fc800078e02dc */
[----:B--2---:R-:W-:-:S04]  /*18db0*/  IMAD.WIDE R232, R0, 0x4, R232 ;  /* 0x0000000400e87825 */ /* 0x004fc800078e02e8 */
[----:B------:R-:W-:-:S04]  /*18dc0*/  IMAD.WIDE R196, R0, 0x4, R196 ;  /* 0x0000000400c47825 */ /* 0x000fc800078e02c4 */
[----:B------:R-:W-:-:S04]  /*18dd0*/  IMAD.WIDE R130, R0, 0x4, R130 ;  /* 0x0000000400827825 */ /* 0x000fc800078e0282 */
[----:B------:R-:W-:-:S04]  /*18de0*/  IMAD.WIDE R100, R0, 0x4, R100 ;  /* 0x0000000400647825 */ /* 0x000fc800078e0264 */
[C---:B------:R-:W-:Y:S01]  /*18df0*/  IMAD.WIDE R14, R0.reuse, 0x4, R14 ;  /* 0x00000004000e7825 */ /* 0x040fe200078e020e */
[----:B---3--:R1:W-:Y:S03]  /*18e00*/  LDGSTS.E [R3+0x6c00], [R244.64], P4 ;  /* 0x06c00000f4037fae */ /* 0x0083e6000a121848 */
[C---:B----4-:R-:W-:Y:S01]  /*18e10*/  IMAD.WIDE R6, R0.reuse, 0x4, R6 ;  /* 0x0000000400067825 */ /* 0x050fe200078e0206 */
[----:B------:R2:W-:Y:S04]  /*18e20*/  LDGSTS.E [R3+0x7c00], [R190.64], P4 ;  /* 0x07c00000be037fae */ /* 0x0005e8000a121848 */
[----:B------:R3:W-:Y:S01]  /*18e30*/  STL.64 [R1+0x260], R6 ;  /* 0x0002600601007387 */ /* 0x0007e20000100a00 */
[----:B-1----:R-:W-:-:S04]  /*18e40*/  IMAD.WIDE R244, R0, 0x4, R244 ;  /* 0x0000000400f47825 */ /* 0x002fc800078e02f4 */
[----:B------:R-:W-:-:S04]  /*18e50*/  IMAD.WIDE R238, R0, 0x4, R238 ;  /* 0x0000000400ee7825 */ /* 0x000fc800078e02ee */
[C---:B--2---:R-:W-:Y:S01]  /*18e60*/  IMAD.WIDE R190, R0.reuse, 0x4, R190 ;  /* 0x0000000400be7825 */ /* 0x044fe200078e02be */
[----:B-----5:R1:W-:Y:S04]  /*18e70*/  LDGSTS.E [R3+0x8c00], [R214.64], P4 ;  /* 0x08c00000d6037fae */ /* 0x0203e8000a121848 */
[----:B---3--:R-:W2:Y:S04]  /*18e80*/  LDL.LU.64 R6, [R1+0x1c8] ;  /* 0x0001c80001067983 */ /* 0x008ea80000300a00 */
[----:B------:R3:W-:Y:S04]  /*18e90*/  STL.64 [R1+0x258], R208 ;  /* 0x000258d001007387 */ /* 0x0007e80000100a00 */
[----:B---3--:R-:W3:Y:S04]  /*18ea0*/  LDL.LU.64 R208, [R1+0x1870] ;  /* 0x0018700001d07983 */ /* 0x008ee80000300a00 */
[----:B------:R4:W-:Y:S04]  /*18eb0*/  STL.64 [R1+0x900], R178 ;  /* 0x000900b201007387 */ /* 0x0009e80000100a00 */
[----:B----4-:R-:W4:Y:S04]  /*18ec0*/  LDL.LU.64 R178, [R1+0x1b0] ;  /* 0x0001b00001b27983 */ /* 0x010f280000300a00 */
[----:B------:R5:W-:Y:S04]  /*18ed0*/  STL.64 [R1+0x248], R172 ;  /* 0x000248ac01007387 */ /* 0x000be80000100a00 */
[----:B-----5:R-:W5:Y:S01]  /*18ee0*/  LDL.LU.64 R172, [R1+0x1868] ;  /* 0x0018680001ac7983 */ /* 0x020f620000300a00 */
[----:B------:R-:W-:-:S04]  /*18ef0*/  IMAD.WIDE R226, R0, 0x4, R226 ;  /* 0x0000000400e27825 */ /* 0x000fc800078e02e2 */
[----:B-1----:R-:W-:-:S04]  /*18f00*/  IMAD.WIDE R214, R0, 0x4, R214 ;  /* 0x0000000400d67825 */ /* 0x002fc800078e02d6 */
[----:B--2---:R-:W-:-:S04]  /*18f10*/  IMAD.WIDE R6, R0, 0x4, R6 ;  /* 0x0000000400067825 */ /* 0x004fc800078e0206 */
[----:B------:R-:W-:-:S04]  /*18f20*/  IMAD.WIDE R202, R0, 0x4, R202 ;  /* 0x0000000400ca7825 */ /* 0x000fc800078e02ca */
[----:B---3--:R-:W-:-:S04]  /*18f30*/  IMAD.WIDE R208, R0, 0x4, R208 ;  /* 0x0000000400d07825 */ /* 0x008fc800078e02d0 */
[C---:B------:R-:W-:Y:S01]  /*18f40*/  IMAD.WIDE R154, R0.reuse, 0x4, R154 ;  /* 0x00000004009a7825 */ /* 0x040fe200078e029a */
[----:B----4-:R1:W-:Y:S03]  /*18f50*/  LDGSTS.E [R3+0x9c00], [R178.64], P4 ;  /* 0x09c00000b2037fae */ /* 0x0103e6000a121848 */
[----:B-----5:R-:W-:-:S05]  /*18f60*/  IMAD.WIDE R172, R0, 0x4, R172 ;  /* 0x0000000400ac7825 */ /* 0x020fca00078e02ac */
[----:B------:R2:W-:Y:S04]  /*18f70*/  STL.64 [R1+0x240], R172 ;  /* 0x000240ac01007387 */ /* 0x0005e80000100a00 */
[----:B--2---:R-:W2:Y:S04]  /*18f80*/  LDL.LU.64 R172, [R1+0x1a8] ;  /* 0x0001a80001ac7983 */ /* 0x004ea80000300a00 */
[----:B------:R3:W-:Y:S04]  /*18f90*/  STL.64 [R1+0x238], R220 ;  /* 0x000238dc01007387 */ /* 0x0007e80000100a00 */
[----:B---3--:R-:W3:Y:S04]  /*18fa0*/  LDL.LU.64 R220, [R1+0x1860] ;  /* 0x0018600001dc7983 */ /* 0x008ee80000300a00 */
[----:B------:R4:W-:Y:S04]  /*18fb0*/  STL.64 [R1+0x8f8], R232 ;  /* 0x0008f8e801007387 */ /* 0x0009e80000100a00 */
[----:B----4-:R-:W4:Y:S04]  /*18fc0*/  LDL.LU.64 R232, [R1+0x1858] ;  /* 0x0018580001e87983 */ /* 0x010f280000300a00 */
[----:B------:R5:W-:Y:S04]  /*18fd0*/  STL.64 [R1+0x228], R196 ;  /* 0x000228c401007387 */ /* 0x000be80000100a00 */
[----:B-----5:R-:W5:Y:S01]  /*18fe0*/  LDL.LU.64 R196, [R1+0x1850] ;  /* 0x0018500001c47983 */ /* 0x020f620000300a00 */
[----:B---3--:R-:W-:-:S04]  /*18ff0*/  IMAD.WIDE R220, R0, 0x4, R220 ;  /* 0x0000000400dc7825 */ /* 0x008fc800078e02dc */
[----:B----4-:R-:W-:-:S04]  /*19000*/  IMAD.WIDE R232, R0, 0x4, R232 ;  /* 0x0000000400e87825 */ /* 0x010fc800078e02e8 */
[----:B-----5:R-:W-:-:S05]  /*19010*/  IMAD.WIDE R196, R0, 0x4, R196 ;  /* 0x0000000400c47825 */ /* 0x020fca00078e02c4 */
[----:B------:R3:W-:Y:S04]  /*19020*/  STL.64 [R1+0x220], R196 ;  /* 0x000220c401007387 */ /* 0x0007e80000100a00 */
[----:B---3--:R-:W3:Y:S04]  /*19030*/  LDL.LU.64 R196, [R1+0x190] ;  /* 0x0001900001c47983 */ /* 0x008ee80000300a00 */
[----:B------:R4:W-:Y:S04]  /*19040*/  STL.64 [R1+0x218], R130 ;  /* 0x0002188201007387 */ /* 0x0009e80000100a00 */
[----:B----4-:R-:W4:Y:S04]  /*19050*/  LDL.LU.64 R130, [R1+0x188] ;  /* 0x0001880001827983 */ /* 0x010f280000300a00 */
[----:B------:R5:W-:Y:S04]  /*19060*/  STL.64 [R1+0x8f0], R244 ;  /* 0x0008f0f401007387 */ /* 0x000be80000100a00 */
[----:B-----5:R-:W5:Y:S04]  /*19070*/  LDL.LU.64 R244, [R1+0x1848] ;  /* 0x0018480001f47983 */ /* 0x020f680000300a00 */
[----:B------:R1:W-:Y:S04]  /*19080*/  STL.64 [R1+0x208], R238 ;  /* 0x000208ee01007387 */ /* 0x0003e80000100a00 */
[----:B-1----:R-:W5:Y:S04]  /*19090*/  LDL.LU.64 R238, [R1+0x1840] ;  /* 0x0018400001ee7983 */ /* 0x002f680000300a00 */
        /* <DEDUP_REMOVED lines=15> */
[----:B-1----:R-:W5:Y:S01]  /*19190*/  LDL.LU.64 R6, [R1+0x148] ;  /* 0x0001480001067983 */ /* 0x002f620000300a00 */
[----:B------:R-:W-:-:S03]  /*191a0*/  IMAD.WIDE R178, R0, 0x4, R178 ;  /* 0x0000000400b27825 */ /* 0x000fc600078e02b2 */
[----:B------:R1:W-:Y:S01]  /*191b0*/  STL.64 [R1+0x1c0], R208 ;  /* 0x0001c0d001007387 */ /* 0x0003e20000100a00 */
[----:B--2---:R-:W-:-:S03]  /*191c0*/  IMAD.WIDE R172, R0, 0x4, R172 ;  /* 0x0000000400ac7825 */ /* 0x004fc600078e02ac */
[----:B-1----:R-:W2:Y:S04]  /*191d0*/  LDL.LU.64 R208, [R1+0x1818] ;  /* 0x0018180001d07983 */ /* 0x002ea80000300a00 */
[----:B------:R1:W-:Y:S01]  /*191e0*/  STL.64 [R1+0x1b8], R202 ;  /* 0x0001b8ca01007387 */ /* 0x0003e20000100a00 */
[----:B------:R-:W-:-:S03]  /*191f0*/  IMAD.WIDE R148, R0, 0x4, R148 ;  /* 0x0000000400947825 */ /* 0x000fc600078e0294 */
[----:B-1----:R-:W2:Y:S04]  /*19200*/  LDL.LU.64 R202, [R1+0x1810] ;  /* 0x0018100001ca7983 */ /* 0x002ea80000300a00 */
[----:B------:R1:W-:Y:S04]  /*19210*/  STL.64 [R1+0x8d8], R178 ;  /* 0x0008d8b201007387 */ /* 0x0003e80000100a00 */
[----:B-1----:R-:W2:Y:S04]  /*19220*/  LDL.LU.64 R178, [R1+0x130] ;  /* 0x0001300001b27983 */ /* 0x002ea80000300a00 */
[----:B------:R1:W-:Y:S01]  /*19230*/  STL.64 [R1+0x1a8], R172 ;  /* 0x0001a8ac01007387 */ /* 0x0003e20000100a00 */
[----:B------:R-:W-:-:S03]  /*19240*/  IMAD.WIDE R124, R0, 0x4, R124 ;  /* 0x00000004007c7825 */ /* 0x000fc600078e027c */
[----:B-1----:R-:W2:Y:S04]  /*19250*/  LDL.LU.64 R172, [R1+0x128] ;  /* 0x0001280001ac7983 */ /* 0x002ea80000300a00 */
[----:B------:R1:W-:Y:S01]  /*19260*/  STL.64 [R1+0x1a0], R154 ;  /* 0x0001a09a01007387 */ /* 0x0003e20000100a00 */
[----:B------:R-:W-:-:S03]  /*19270*/  IMAD.WIDE R106, R0, 0x4, R106 ;  /* 0x00000004006a7825 */ /* 0x000fc600078e026a */
[----:B-1----:R-:W2:Y:S04]  /*19280*/  LDL.LU.64 R154, [R1+0x110] ;  /* 0x00011000019a7983 */ /* 0x002ea80000300a00 */
[----:B------:R1:W-:Y:S04]  /*19290*/  STL.64 [R1+0x198], R148 ;  /* 0x0001989401007387 */ /* 0x0003e80000100a00 */
[----:B-1----:R-:W2:Y:S01]  /*192a0*/  LDL.LU.64 R148, [R1+0x108] ;  /* 0x0001080001947983 */ /* 0x002ea20000300a00 */
[----:B------:R-:W-:-:S04]  /*192b0*/  IMAD.WIDE R82, R0, 0x4, R82 ;  /* 0x0000000400527825 */ /* 0x000fc800078e0252 */
[C---:B------:R-:W-:Y:S01]  /*192c0*/  IMAD.WIDE R34, R0.reuse, 0x4, R34 ;  /* 0x0000000400227825 */ /* 0x040fe200078e0222 */
[----:B---3--:R1:W-:Y:S03]  /*192d0*/  LDGSTS.E [R3+0xac00], [R196.64], P4 ;  /* 0x0ac00000c4037fae */ /* 0x0083e6000a121848 */
[----:B-1----:R-:W-:-:S04]  /*192e0*/  IMAD.WIDE R196, R0, 0x4, R196 ;  /* 0x0000000400c47825 */ /* 0x002fc800078e02c4 */
[C---:B----4-:R-:W-:Y:S01]  /*192f0*/  IMAD.WIDE R130, R0.reuse, 0x4, R130 ;  /* 0x0000000400827825 */ /* 0x050fe200078e0282 */
[----:B------:R1:W-:Y:S04]  /*19300*/  STL.64 [R1+0x8d0], R196 ;  /* 0x0008d0c401007387 */ /* 0x0003e80000100a00 */
[----:B-1----:R-:W3:Y:S04]  /*19310*/  LDL.LU.64 R196, [R1+0x1808] ;  /* 0x0018080001c47983 */ /* 0x002ee80000300a00 */
[----:B------:R1:W-:Y:S04]  /*19320*/  STL.64 [R1+0x188], R130 ;  /* 0x0001888201007387 */ /* 0x0003e80000100a00 */
[----:B-1----:R-:W4:Y:S04]  /*19330*/  LDL.LU.64 R130, [R1+0xf0] ;  /* 0x0000f00001827983 */ /* 0x002f280000300a00 */
[----:B------:R1:W-:Y:S04]  /*19340*/  STL.64 [R1+0x180], R124 ;  /* 0x0001807c01007387 */ /* 0x0003e80000100a00 */
[----:B-1----:R-:W3:Y:S04]  /*19350*/  LDL.LU.64 R124, [R1+0xe8] ;  /* 0x0000e800017c7983 */ /* 0x002ee80000300a00 */
[----:B------:R1:W-:Y:S04]  /*19360*/  STL.64 [R1+0x178], R106 ;  /* 0x0001786a01007387 */ /* 0x0003e80000100a00 */
[----:B-1----:R-:W3:Y:S04]  /*19370*/  LDL.LU.64 R106, [R1+0xd0] ;  /* 0x0000d000016a7983 */ /* 0x002ee80000300a00 */
[----:B-----5:R1:W-:Y:S02]  /*19380*/  LDGSTS.E [R3+0xbc00], [R100.64], P4 ;  /* 0x0bc0000064037fae */ /* 0x0203e4000a121848 */
[----:B-1----:R-:W-:-:S04]  /*19390*/  IMAD.WIDE R100, R0, 0x4, R100 ;  /* 0x0000000400647825 */ /* 0x002fc800078e0264 */
[C---:B------:R-:W-:Y:S01]  /*193a0*/  IMAD.WIDE R190, R0.reuse, 0x4, R190 ;  /* 0x0000000400be7825 */ /* 0x040fe200078e02be */
[----:B------:R1:W-:Y:S04]  /*193b0*/  STL.64 [R1+0x8c8], R100 ;  /* 0x0008c86401007387 */ /* 0x0003e80000100a00 */
[----:B-1----:R-:W5:Y:S04]  /*193c0*/  LDL.LU.64 R100, [R1+0xc8] ;  /* 0x0000c80001647983 */ /* 0x002f680000300a00 */
[----:B------:R1:W-:Y:S04]  /*193d0*/  STL.64 [R1+0x168], R190 ;  /* 0x000168be01007387 */ /* 0x0003e80000100a00 */
[----:B-1----:R-:W5:Y:S04]  /*193e0*/  LDL.LU.64 R190, [R1+0x1800] ;  /* 0x0018000001be7983 */ /* 0x002f680000300a00 */
[----:B------:R1:W-:Y:S04]  /*193f0*/  STL.64 [R1+0x160], R82 ;  /* 0x0001605201007387 */ /* 0x0003e80000100a00 */
[----:B-1----:R-:W5:Y:S04]  /*19400*/  LDL.LU.64 R82, [R1+0xb0] ;  /* 0x0000b00001527983 */ /* 0x002f680000300a00 */
[----:B------:R1:W-:Y:S04]  /*19410*/  LDGSTS.E [R3+0xcc00], [R14.64], P4 ;  /* 0x0cc000000e037fae */ /* 0x0003e8000a121848 */
[----:B------:R1:W-:Y:S02]  /*19420*/  STL.64 [R1+0x158], R34 ;  /* 0x0001582201007387 */ /* 0x0003e40000100a00 */
[----:B-1----:R-:W-:-:S02]  /*19430*/  IMAD.WIDE R14, R0, 0x4, R14 ;  /* 0x00000004000e7825 */ /* 0x002fc400078e020e */
[----:B------:R-:W5:Y:S04]  /*19440*/  LDL.LU.64 R34, [R1+0xa8] ;  /* 0x0000a80001227983 */ /* 0x000f680000300a00 */
[----:B------:R1:W-:Y:S01]  /*19450*/  STL.64 [R1+0x8c0], R14 ;  /* 0x0008c00e01007387 */ /* 0x0003e20000100a00 */
[----:B------:R-:W-:-:S03]  /*19460*/  IMAD.WIDE R6, R0, 0x4, R6 ;  /* 0x0000000400067825 */ /* 0x000fc600078e0206 */
[----:B-1----:R-:W5:Y:S04]  /*19470*/  LDL.LU.64 R14, [R1+0x90] ;  /* 0x00009000010e7983 */ /* 0x002f680000300a00 */
[----:B------:R1:W-:Y:S04]  /*19480*/  STL.64 [R1+0x148], R6 ;  /* 0x0001480601007387 */ /* 0x0003e80000100a00 */
[----:B-1----:R-:W5:Y:S01]  /*19490*/  LDL.LU.64 R6, [R1+0x88] ;  /* 0x0000880001067983 */ /* 0x002f620000300a00 */
[----:B------:R-:W-:-:S04]  /*194a0*/  IMAD.WIDE R184, R0, 0x4, R184 ;  /* 0x0000000400b87825 */ /* 0x000fc800078e02b8 */
[C---:B------:R-:W-:Y:S01]  /*194b0*/  IMAD.WIDE R12, R0.reuse, 0x4, R12 ;  /* 0x00000004000c7825 */ /* 0x040fe200078e020c */
[----:B------:R1:W-:Y:S03]  /*194c0*/  STL.64 [R1+0x140], R184 ;  /* 0x000140b801007387 */ /* 0x0003e60000100a00 */
[----:B------:R-:W-:-:S04]  /*194d0*/  IMAD.WIDE R166, R0, 0x4, R166 ;  /* 0x0000000400a67825 */ /* 0x000fc800078e02a6 */
[C---:B------:R-:W-:Y:S01]  /*194e0*/  IMAD.WIDE R160, R0.reuse, 0x4, R160 ;  /* 0x0000000400a07825 */ /* 0x040fe200078e02a0 */
[----:B-1----:R-:W5:Y:S04]  /*194f0*/  LDL.LU.64 R184, [R1+0x17f8] ;  /* 0x0017f80001b87983 */ /* 0x002f680000300a00 */
[----:B------:R1:W-:Y:S04]  /*19500*/  STL.64 [R1+0x138], R12 ;  /* 0x0001380c01007387 */ /* 0x0003e80000100a00 */
[----:B--2---:R2:W-:Y:S04]  /*19510*/  LDGSTS.E [R3+0xdc00], [R178.64], P4 ;  /* 0x0dc00000b2037fae */ /* 0x0045e8000a121848 */
[----:B-1----:R-:W5:Y:S01]  /*19520*/  LDL.LU.64 R12, [R1+0x70] ;  /* 0x00007000010c7983 */ /* 0x002f620000300a00 */
[----:B--2---:R-:W-:-:S04]  /*19530*/  IMAD.WIDE R178, R0, 0x4, R178 ;  /* 0x0000000400b27825 */ /* 0x004fc800078e02b2 */
[C---:B------:R-:W-:Y:S01]  /*19540*/  IMAD.WIDE R172, R0.reuse, 0x4, R172 ;  /* 0x0000000400ac7825 */ /* 0x040fe200078e02ac */
[----:B------:R1:W-:Y:S03]  /*19550*/  STL.64 [R1+0x8b8], R178 ;  /* 0x0008b8b201007387 */ /* 0x0003e60000100a00 */
[C---:B------:R-:W-:Y:S01]  /*19560*/  IMAD.WIDE R142, R0.reuse, 0x4, R142 ;  /* 0x00000004008e7825 */ /* 0x040fe200078e028e */
[----:B-1----:R-:W2:Y:S04]  /*19570*/  LDL.LU.64 R178, [R1+0x17f0] ;  /* 0x0017f00001b27983 */ /* 0x002ea80000300a00 */
[----:B------:R1:W-:Y:S04]  /*19580*/  STL.64 [R1+0x128], R172 ;  /* 0x000128ac01007387 */ /* 0x0003e80000100a00 */
[----:B------:R1:W-:Y:S01]  /*19590*/  LDGSTS.E [R3+0xec00], [R154.64], P4 ;  /* 0x0ec000009a037fae */ /* 0x0003e2000a121848 */
[----:B------:R-:W-:-:S03]  /*195a0*/  IMAD.WIDE R136, R0, 0x4, R136 ;  /* 0x0000000400887825 */ /* 0x000fc600078e0288 */
[----:B-1----:R-:W2:Y:S01]  /*195b0*/  LDL.LU.64 R172, [R1+0x17e8] ;  /* 0x0017e80001ac7983 */ /* 0x002ea20000300a00 */
[----:B------:R-:W-:-:S03]  /*195c0*/  IMAD.WIDE R154, R0, 0x4, R154 ;  /* 0x00000004009a7825 */ /* 0x000fc600078e029a */
[----:B------:R1:W-:Y:S01]  /*195d0*/  STL.64 [R1+0x120], R166 ;  /* 0x000120a601007387 */ /* 0x0003e20000100a00 */
[----:B------:R-:W-:-:S03]  /*195e0*/  IMAD.WIDE R148, R0, 0x4, R148 ;  /* 0x0000000400947825 */ /* 0x000fc600078e0294 */
        /* <DEDUP_REMOVED lines=8> */
[----:B-1----:R-:W2:Y:S04]  /*19670*/  LDL.LU.64 R148, [R1+0x17c8] ;  /* 0x0017c80001947983 */ /* 0x002ea80000300a00 */
[----:B------:R1:W-:Y:S04]  /*19680*/  STL.64 [R1+0x100], R142 ;  /* 0x0001008e01007387 */ /* 0x0003e80000100a00 */
[----:B----4-:R4:W-:Y:S04]  /*19690*/  LDGSTS.E [R3+0xfc00], [R130.64], P4 ;  /* 0x0fc0000082037fae */ /* 0x0109e8000a121848 */
[----:B-1----:R-:W2:Y:S04]  /*196a0*/  LDL.LU.64 R142, [R1+0x17c0] ;  /* 0x0017c000018e7983 */ /* 0x002ea80000300a00 */
[----:B------:R1:W-:Y:S01]  /*196b0*/  STL.64 [R1+0x110], R136 ;  /* 0x0001108801007387 */ /* 0x0003e20000100a00 */
[----:B----4-:R-:W-:-:S04]  /*196c0*/  IMAD.WIDE R130, R0, 0x4, R130 ;  /* 0x0000000400827825 */ /* 0x010fc800078e0282 */
[C---:B---3--:R-:W-:Y:S01]  /*196d0*/  IMAD.WIDE R124, R0.reuse, 0x4, R124 ;  /* 0x00000004007c7825 */ /* 0x048fe200078e027c */
[----:B-1----:R-:W3:Y:S04]  /*196e0*/  LDL.LU.64 R136, [R1+0x17b8] ;  /* 0x0017b80001887983 */ /* 0x002ee80000300a00 */
[----:B------:R1:W-:Y:S01]  /*196f0*/  STL.64 [R1+0x8a8], R130 ;  /* 0x0008a88201007387 */ /* 0x0003e20000100a00 */
[----:B------:R-:W-:-:S03]  /*19700*/  IMAD.WIDE R94, R0, 0x4, R94 ;  /* 0x00000004005e7825 */ /* 0x000fc600078e025e */
[----:B------:R4:W-:Y:S04]  /*19710*/  LDGSTS.E [R3+0x10c00], [R106.64], P4 ;  /* 0x10c000006a037fae */ /* 0x0009e8000a121848 */
[----:B-1----:R-:W2:Y:S04]  /*19720*/  LDL.LU.64 R130, [R1+0x17b0] ;  /* 0x0017b00001827983 */ /* 0x002ea80000300a00 */
[----:B------:R1:W-:Y:S01]  /*19730*/  STL.64 [R1+0xe8], R124 ;  /* 0x0000e87c01007387 */ /* 0x0003e20000100a00 */
[----:B----4-:R-:W-:-:S03]  /*19740*/  IMAD.WIDE R106, R0, 0x4, R106 ;  /* 0x00000004006a7825 */ /* 0x010fc600078e026a */
[----:B-1----:R-:W4:Y:S04]  /*19750*/  LDL.LU.64 R124, [R1+0x17a8] ;  /* 0x0017a800017c7983 */ /* 0x002f280000300a00 */
[----:B------:R1:W-:Y:S01]  /*19760*/  STL.64 [R1+0xe0], R118 ;  /* 0x0000e07601007387 */ /* 0x0003e20000100a00 */
[----:B------:R-:W-:-:S04]  /*19770*/  IMAD.WIDE R88, R0, 0x4, R88 ;  /* 0x0000000400587825 */ /* 0x000fc800078e0258 */
[C---:B-----5:R-:W-:Y:S01]  /*19780*/  IMAD.WIDE R100, R0.reuse, 0x4, R100 ;  /* 0x0000000400647825 */ /* 0x060fe200078e0264 */
[----:B-1----:R-:W5:Y:S04]  /*19790*/  LDL.LU.64 R118, [R1+0x17a0] ;  /* 0x0017a00001767983 */ /* 0x002f680000300a00 */
[----:B------:R1:W-:Y:S01]  /*197a0*/  STL.64 [R1+0xf8], R112 ;  /* 0x0000f87001007387 */ /* 0x0003e20000100a00 */
[----:B------:R-:W-:-:S03]  /*197b0*/  IMAD.WIDE R30, R0, 0x4, R30 ;  /* 0x00000004001e7825 */ /* 0x000fc600078e021e */
[----:B-1----:R-:W2:Y:S04]  /*197c0*/  LDL.LU.64 R112, [R1+0x1798] ;  /* 0x0017980001707983 */ /* 0x002ea80000300a00 */
[----:B------:R1:W-:Y:S01]  /*197d0*/  STL.64 [R1+0x8a0], R106 ;  /* 0x0008a06a01007387 */ /* 0x0003e20000100a00 */
[----:B------:R-:W-:-:S03]  /*197e0*/  IMAD.WIDE R22, R0, 0x4, R22 ;  /* 0x0000000400167825 */ /* 0x000fc600078e0216 */
[----:B------:R1:W-:Y:S04]  /*197f0*/  LDGSTS.E [R3+0x11c00], [R82.64], P4 ;  /* 0x11c0000052037fae */ /* 0x0003e8000a121848 */
[----:B-1----:R-:W2:Y:S04]  /*19800*/  LDL.LU.64 R106, [R1+0x1790] ;  /* 0x00179000016a7983 */ /* 0x002ea80000300a00 */
[----:B------:R1:W-:Y:S01]  /*19810*/  STL.64 [R1+0xc8], R100 ;  /* 0x0000c86401007387 */ /* 0x0003e20000100a00 */
[----:B------:R-:W-:-:S03]  /*19820*/  IMAD.WIDE R82, R0, 0x4, R82 ;  /* 0x0000000400527825 */ /* 0x000fc600078e0252 */
[----:B-1----:R-:W2:Y:S01]  /*19830*/  LDL.LU.64 R100, [R1+0x1788] ;  /* 0x0017880001647983 */ /* 0x002ea20000300a00 */
[----:B------:R-:W-:-:S03]  /*19840*/  IMAD.WIDE R34, R0, 0x4, R34 ;  /* 0x0000000400227825 */ /* 0x000fc600078e0222 */
[----:B------:R1:W-:Y:S01]  /*19850*/  STL.64 [R1+0xc0], R94 ;  /* 0x0000c05e01007387 */ /* 0x0003e20000100a00 */
[----:B------:R-:W-:-:S03]  /*19860*/  IMAD.WIDE R20, R0, 0x4, R20 ;  /* 0x0000000400147825 */ /* 0x000fc600078e0214 */
[----:B-1----:R-:W2:Y:S04]  /*19870*/  LDL.LU.64 R94, [R1+0x1780] ;  /* 0x00178000015e7983 */ /* 0x002ea80000300a00 */
[----:B------:R1:W-:Y:S04]  /*19880*/  STL.64 [R1+0xf0], R88 ;  /* 0x0000f05801007387 */ /* 0x0003e80000100a00 */
[----:B------:R1:W-:Y:S04]  /*19890*/  LDGSTS.E [R3+0x12c00], [R14.64], P4 ;  /* 0x12c000000e037fae */ /* 0x0003e8000a121848 */
[----:B-1----:R-:W2:Y:S04]  /*198a0*/  LDL.LU.64 R88, [R1+0x1778] ;  /* 0x0017780001587983 */ /* 0x002ea80000300a00 */
[----:B------:R1:W-:Y:S01]  /*198b0*/  STL.64 [R1+0x898], R82 ;  /* 0x0008985201007387 */ /* 0x0003e20000100a00 */
[----:B------:R-:W-:-:S04]  /*198c0*/  IMAD.WIDE R14, R0, 0x4, R14 ;  /* 0x00000004000e7825 */ /* 0x000fc800078e020e */
[C---:B------:R-:W-:Y:S01]  /*198d0*/  IMAD.WIDE R6, R0.reuse, 0x4, R6 ;  /* 0x0000000400067825 */ /* 0x040fe200078e0206 */
[----:B-1----:R-:W2:Y:S04]  /*198e0*/  LDL.LU.64 R82, [R1+0x1770] ;  /* 0x0017700001527983 */ /* 0x002ea80000300a00 */
[----:B------:R1:W-:Y:S04]  /*198f0*/  STL.64 [R1+0xa8], R34 ;  /* 0x0000a82201007387 */ /* 0x0003e80000100a00 */
[----:B-1----:R-:W2:Y:S04]  /*19900*/  LDL.LU.64 R34, [R1+0x1768] ;  /* 0x0017680001227983 */ /* 0x002ea80000300a00 */
[----:B------:R1:W-:Y:S01]  /*19910*/  STL.64 [R1+0xa0], R30 ;  /* 0x0000a01e01007387 */ /* 0x0003e20000100a00 */
[----:B------:R-:W-:-:S03]  /*19920*/  IMAD.WIDE R4, R0, 0x4, R4 ;  /* 0x0000000400047825 */ /* 0x000fc600078e0204 */
[----:B------:R1:W-:Y:S04]  /*19930*/  LDGSTS.E [R3+0x13c00], [R12.64], P4 ;  /* 0x13c000000c037fae */ /* 0x0003e8000a121848 */
[----:B-1----:R-:W2:Y:S04]  /*19940*/  LDL.LU.64 R30, [R1+0x1760] ;  /* 0x00176000011e7983 */ /* 0x002ea80000300a00 */
[----:B------:R1:W-:Y:S04]  /*19950*/  STL.64 [R1+0xd8], R22 ;  /* 0x0000d81601007387 */ /* 0x0003e80000100a00 */
[----:B-1----:R-:W2:Y:S04]  /*19960*/  LDL.LU.64 R22, [R1+0x1758] ;  /* 0x0017580001167983 */ /* 0x002ea80000300a00 */
[----:B------:R1:W-:Y:S04]  /*19970*/  STL.64 [R1+0x890], R14 ;  /* 0x0008900e01007387 */ /* 0x0003e80000100a00 */
[----:B-1----:R-:W2:Y:S04]  /*19980*/  LDL.LU.64 R14, [R1+0x1750] ;  /* 0x00175000010e7983 */ /* 0x002ea80000300a00 */
[----:B------:R1:W-:Y:S04]  /*19990*/  STL.64 [R1+0x88], R6 ;  /* 0x0000880601007387 */ /* 0x0003e80000100a00 */
[----:B-1----:R-:W2:Y:S04]  /*199a0*/  LDL.LU.64 R6, [R1+0x1748] ;  /* 0x0017480001067983 */ /* 0x002ea80000300a00 */
[----:B------:R1:W-:Y:S04]  /*199b0*/  STL.64 [R1+0x80], R20 ;  /* 0x0000801401007387 */ /* 0x0003e80000100a00 */
[----:B-1----:R-:W2:Y:S01]  /*199c0*/  LDL.LU.64 R20, [R1+0x1740] ;  /* 0x0017400001147983 */ /* 0x002ea20000300a00 */
[----:B------:R-:W-:-:S03]  /*199d0*/  IMAD.WIDE R12, R0, 0x4, R12 ;  /* 0x00000004000c7825 */ /* 0x000fc600078e020c */
[----:B------:R1:W-:Y:S04]  /*199e0*/  STL.64 [R1+0xd0], R4 ;  /* 0x0000d00401007387 */ /* 0x0003e80000100a00 */
[----:B-1----:R-:W3:Y:S04]  /*199f0*/  LDL.LU.64 R4, [R1+0x1738] ;  /* 0x0017380001047983 */ /* 0x002ee80000300a00 */
[----:B------:R1:W-:Y:S04]  /*19a00*/  STL.64 [R1+0x888], R12 ;  /* 0x0008880c01007387 */ /* 0x0003e80000100a00 */
[----:B-1----:R-:W4:Y:S01]  /*19a10*/  LDL.LU.64 R12, [R1+0x1730] ;  /* 0x00173000010c7983 */ /* 0x002f220000300a00 */
[----:B------:R-:W-:-:S04]  /*19a20*/  IMAD.WIDE R28, R0, 0x4, R28 ;  /* 0x00000004001c7825 */ /* 0x000fc800078e021c */
[----:B--2---:R-:W-:-:S05]  /*19a30*/  IMAD.WIDE R20, R0, 0x4, R20 ;  /* 0x0000000400147825 */ /* 0x004fca00078e0214 */
[----:B------:R1:W-:Y:S01]  /*19a40*/  STL.64 [R1+0x68], R20 ;  /* 0x0000681401007387 */ /* 0x0003e20000100a00 */
[----:B------:R-:W-:-:S04]  /*19a50*/  IMAD.WIDE R250, R0, 0x4, R250 ;  /* 0x0000000400fa7825 */ /* 0x000fc800078e02fa */
[C---:B------:R-:W-:Y:S01]  /*19a60*/  IMAD.WIDE R6, R0.reuse, 0x4, R6 ;  /* 0x0000000400067825 */ /* 0x040fe200078e0206 */
[----:B---3--:R2:W-:Y:S04]  /*19a70*/  LDGSTS.E [R3+0x14c00], [R4.64], P4 ;  /* 0x14c0000004037fae */ /* 0x0085e8000a121848 */
[----:B-1----:R-:W3:Y:S04]  /*19a80*/  LDL.LU.64 R20, [R1+0x1728] ;  /* 0x0017280001147983 */ /* 0x002ee80000300a00 */
[----:B------:R1:W-:Y:S01]  /*19a90*/  STL.64 [R1+0x60], R28 ;  /* 0x0000601c01007387 */ /* 0x0003e20000100a00 */
[----:B------:R-:W-:-:S04]  /*19aa0*/  IMAD.WIDE R8, R0, 0x4, R8 ;  /* 0x0000000400087825 */ /* 0x000fc800078e0208 */
[C---:B--2---:R-:W-:Y:S01]  /*19ab0*/  IMAD.WIDE R4, R0.reuse, 0x4, R4 ;  /* 0x0000000400047825 */ /* 0x044fe200078e0204 */
[----:B----4-:R2:W-:Y:S04]  /*19ac0*/  LDGSTS.E [R3+0x15c00], [R12.64], P4 ;  /* 0x15c000000c037fae */ /* 0x0105e8000a121848 */
[----:B-1----:R-:W4:Y:S04]  /*19ad0*/  LDL.LU.64 R28, [R1+0x1720] ;  /* 0x00172000011c7983 */ /* 0x002f280000300a00 */
[----:B------:R-:W-:Y:S04]  /*19ae0*/  STL.64 [R1+0xb8], R250 ;  /* 0x0000b8fa01007387 */ /* 0x000fe80000100a00 */
[----:B------:R1:W-:Y:S04]  /*19af0*/  STL.64 [R1+0x1670], R6 ;  /* 0x0016700601007387 */ /* 0x0003e80000100a00 */
[----:B------:R2:W-:Y:S01]  /*19b00*/  STL.64 [R1+0x880], R4 ;  /* 0x0008800401007387 */ /* 0x0005e20000100a00 */
[----:B------:R-:W-:-:S03]  /*19b10*/  IMAD.WIDE R14, R0, 0x4, R14 ;  /* 0x00000004000e7825 */ /* 0x000fc600078e020e */
[----:B------:R5:W-:Y:S01]  /*19b20*/  STL.64 [R1+0x1678], R8 ;  /* 0x0016780801007387 */ /* 0x000be20000100a00 */
[----:B-1----:R-:W-:-:S04]  /*19b30*/  IMAD.WIDE R6, R0, 0x4, R10 ;  /* 0x0000000400067825 */ /* 0x002fc800078e020a */
[C---:B--2---:R-:W-:Y:S01]  /*19b40*/  IMAD.WIDE R4, R0.reuse, 0x4, R12 ;  /* 0x0000000400047825 */ /* 0x044fe200078e020c */
[----:B-----5:R-:W2:Y:S03]  /*19b50*/  LDL.LU.64 R8, [R1+0x2f0] ;  /* 0x0002f00001087983 */ /* 0x020ea60000300a00 */
[C---:B------:R-:W-:Y:S01]  /*19b60*/  IMAD.WIDE R16, R0.reuse, 0x4, R16 ;  /* 0x0000000400107825 */ /* 0x040fe200078e0210 */
[----:B------:R-:W-:Y:S04]  /*19b70*/  STL.64 [R1+0xb0], R6 ;  /* 0x0000b00601007387 */ /* 0x000fe80000100a00 */
[----:B------:R-:W5:Y:S04]  /*19b80*/  LDL.LU.64 R250, [R1+0x300] ;  /* 0x0003000001fa7983 */ /* 0x000f680000300a00 */
[----:B------:R1:W-:Y:S01]  /*19b90*/  STL.64 [R1+0x878], R4 ;  /* 0x0008780401007387 */ /* 0x0003e20000100a00 */
[----:B------:R-:W-:-:S03]  /*19ba0*/  IMAD.WIDE R22, R0, 0x4, R22 ;  /* 0x0000000400167825 */ /* 0x000fc600078e0216 */
[----:B------:R-:W-:Y:S01]  /*19bb0*/  STL.64 [R1+0x1680], R14 ;  /* 0x0016800e01007387 */ /* 0x000fe20000100a00 */
[----:B------:R-:W-:-:S03]  /*19bc0*/  IMAD.WIDE R24, R0, 0x4, R24 ;  /* 0x0000000400187825 */ /* 0x000fc600078e0218 */
[----:B------:R-:W-:Y:S01]  /*19bd0*/  STL.64 [R1+0x1688], R16 ;  /* 0x0016881001007387 */ /* 0x000fe20000100a00 */
[----:B-1----:R-:W-:-:S04]  /*19be0*/  IMAD.WIDE R4, R0, 0x4, R18 ;  /* 0x0000000400047825 */ /* 0x002fc800078e0212 */
[C---:B------:R-:W-:Y:S01]  /*19bf0*/  IMAD.WIDE R10, R0.reuse, 0x4, R26 ;  /* 0x00000004000a7825 */ /* 0x040fe200078e021a */
[----:B------:R1:W-:Y:S03]  /*19c00*/  STL.64 [R1+0x98], R4 ;  /* 0x0000980401007387 */ /* 0x0003e60000100a00 */
[C---:B------:R-:W-:Y:S01]  /*19c10*/  IMAD.WIDE R30, R0.reuse, 0x4, R30 ;  /* 0x00000004001e7825 */ /* 0x040fe200078e021e */
[----:B-1----:R-:W5:Y:S03]  /*19c20*/  LDL.LU.64 R4, [R1+0x310] ;  /* 0x0003100001047983 */ /* 0x002f660000300a00 */
[----:B------:R-:W-:-:S04]  /*19c30*/  IMAD.WIDE R32, R0, 0x4, R32 ;  /* 0x0000000400207825 */ /* 0x000fc800078e0220 */
[C---:B---3--:R-:W-:Y:S01]  /*19c40*/  IMAD.WIDE R6, R0.reuse, 0x4, R20 ;  /* 0x0000000400067825 */ /* 0x048fe200078e0214 */
[----:B------:R1:W-:Y:S04]  /*19c50*/  LDGSTS.E [R3+0x16c00], [R20.64], P4 ;  /* 0x16c0000014037fae */ /* 0x0003e8000a121848 */
[----:B------:R3:W-:Y:S04]  /*19c60*/  STL.64 [R1+0x870], R6 ;  /* 0x0008700601007387 */ /* 0x0007e80000100a00 */
[----:B------:R-:W-:Y:S04]  /*19c70*/  STL.64 [R1+0x1690], R22 ;  /* 0x0016901601007387 */ /* 0x000fe80000100a00 */
[----:B------:R-:W-:Y:S04]  /*19c80*/  STL.64 [R1+0x1698], R24 ;  /* 0x0016981801007387 */ /* 0x000fe80000100a00 */
[----:B---3--:R-:W3:Y:S04]  /*19c90*/  LDL.LU.64 R6, [R1+0x320] ;  /* 0x0003200001067983 */ /* 0x008ee80000300a00 */
[----:B------:R1:W-:Y:S04]  /*19ca0*/  STL.64 [R1+0x90], R10 ;  /* 0x0000900a01007387 */ /* 0x0003e80000100a00 */
[----:B------:R-:W3:Y:S04]  /*19cb0*/  LDL.LU.64 R14, [R1+0x330] ;  /* 0x00033000010e7983 */ /* 0x000ee80000300a00 */
[----:B----4-:R4:W-:Y:S01]  /*19cc0*/  LDGSTS.E [R3+0x17c00], [R28.64], P4 ;  /* 0x17c000001c037fae */ /* 0x0109e2000a121848 */
[----:B-1----:R-:W-:-:S05]  /*19cd0*/  IMAD.WIDE R10, R0, 0x4, R28 ;  /* 0x00000004000a7825 */ /* 0x002fca00078e021c */
[----:B------:R1:W-:Y:S04]  /*19ce0*/  STL.64 [R1+0x868], R10 ;  /* 0x0008680a01007387 */ /* 0x0003e80000100a00 */
[----:B------:R-:W-:Y:S04]  /*19cf0*/  STL.64 [R1+0x16a0], R30 ;  /* 0x0016a01e01007387 */ /* 0x000fe80000100a00 */
[----:B------:R-:W-:Y:S01]  /*19d00*/  STL.64 [R1+0x16a8], R32 ;  /* 0x0016a82001007387 */ /* 0x000fe20000100a00 */
[----:B-1----:R-:W-:-:S03]  /*19d10*/  IMAD.WIDE R10, R0, 0x4, R38 ;  /* 0x00000004000a7825 */ /* 0x002fc600078e0226 */
[----:B--2---:R1:W-:Y:S04]  /*19d20*/  LDGSTS.E [R3+0x18c00], [R8.64], P4 ;  /* 0x18c0000008037fae */ /* 0x0043e8000a121848 */
[----:B------:R-:W2:Y:S01]  /*19d30*/  LDL.LU.64 R38, [R1+0x1718] ;  /* 0x0017180001267983 */ /* 0x000ea20000300a00 */
[----:B------:R-:W-:-:S03]  /*19d40*/  IMAD.WIDE R34, R0, 0x4, R34 ;  /* 0x0000000400227825 */ /* 0x000fc600078e0222 */
[----:B------:R-:W-:Y:S01]  /*19d50*/  STL.64 [R1+0x78], R10 ;  /* 0x0000780a01007387 */ /* 0x000fe20000100a00 */
[----:B------:R-:W-:-:S03]  /*19d60*/  IMAD.WIDE R36, R0, 0x4, R36 ;  /* 0x0000000400247825 */ /* 0x000fc600078e0224 */
[----:B------:R-:W2:Y:S01]  /*19d70*/  LDL.LU.64 R12, [R1+0x340] ;  /* 0x00034000010c7983 */ /* 0x000ea20000300a00 */
[----:B-1----:R-:W-:-:S03]  /*19d80*/  IMAD.WIDE R8, R0, 0x4, R8 ;  /* 0x0000000400087825 */ /* 0x002fc600078e0208 */
[----:B-----5:R1:W-:Y:S04]  /*19d90*/  LDGSTS.E [R3+0x19c00], [R250.64], P4 ;  /* 0x19c00000fa037fae */ /* 0x0203e8000a121848 */
[----:B------:R5:W-:Y:S04]  /*19da0*/  STL.64 [R1+0x860], R8 ;  /* 0x0008600801007387 */ /* 0x000be80000100a00 */
[----:B------:R-:W-:Y:S04]  /*19db0*/  STL.64 [R1+0x16b0], R34 ;  /* 0x0016b02201007387 */ /* 0x000fe80000100a00 */
[----:B------:R-:W-:Y:S01]  /*19dc0*/  STL.64 [R1+0x16b8], R36 ;  /* 0x0016b82401007387 */ /* 0x000fe20000100a00 */
[----:B-----5:R-:W-:-:S03]  /*19dd0*/  IMAD.WIDE R8, R0, 0x4, R42 ;  /* 0x0000000400087825 */ /* 0x020fc600078e022a */
[----:B------:R-:W5:Y:S04]  /*19de0*/  LDL.LU.64 R42, [R1+0x1710] ;  /* 0x00171000012a7983 */ /* 0x000f680000300a00 */
[----:B------:R-:W5:Y:S04]  /*19df0*/  LDL.LU.64 R10, [R1+0x350] ;  /* 0x00035000010a7983 */ /* 0x000f680000300a00 */
[----:B------:R1:W-:Y:S04]  /*19e00*/  STL.64 [R1+0x70], R8 ;  /* 0x0000700801007387 */ /* 0x0003e80000100a00 */
[----:B------:R4:W-:Y:S01]  /*19e10*/  LDGSTS.E [R3+0x1ac00], [R4.64], P4 ;  /* 0x1ac0000004037fae */ /* 0x0009e2000a121848 */
[----:B-1----:R-:W-:-:S04]  /*19e20*/  IMAD.WIDE R8, R0, 0x4, R250 ;  /* 0x0000000400087825 */ /* 0x002fc800078e02fa */
[----:B------:R-:W-:-:S04]  /*19e30*/  IMAD.WIDE R250, R0, 0x4, R46 ;  /* 0x0000000400fa7825 */ /* 0x000fc800078e022e */
[----:B----4-:R-:W-:-:S04]  /*19e40*/  IMAD.WIDE R4, R0, 0x4, R4 ;  /* 0x0000000400047825 */ /* 0x010fc800078e0204 */
[----:B------:R-:W-:-:S04]  /*19e50*/  IMAD.WIDE R28, R0, 0x4, R50 ;  /* 0x00000004001c7825 */ /* 0x000fc800078e0232 */
[C---:B------:R-:W-:Y:S01]  /*19e60*/  IMAD.WIDE R26, R0.reuse, 0x4, R54 ;  /* 0x00000004001a7825 */ /* 0x040fe200078e0236 */
[----:B---3--:R1:W-:Y:S03]  /*19e70*/  LDGSTS.E [R3+0x1bc00], [R6.64], P4 ;  /* 0x1bc0000006037fae */ /* 0x0083e6000a121848 */
[C---:B------:R-:W-:Y:S01]  /*19e80*/  IMAD.WIDE R20, R0.reuse, 0x4, R58 ;  /* 0x0000000400147825 */ /* 0x040fe200078e023a */
[----:B------:R3:W-:Y:S03]  /*19e90*/  LDGSTS.E [R3+0x1cc00], [R14.64], P4 ;  /* 0x1cc000000e037fae */ /* 0x0007e6000a121848 */
[----:B-1----:R-:W-:-:S04]  /*19ea0*/  IMAD.WIDE R6, R0, 0x4, R6 ;  /* 0x0000000400067825 */ /* 0x002fc800078e0206 */
[----:B--2---:R-:W-:-:S05]  /*19eb0*/  IMAD.WIDE R38, R0, 0x4, R38 ;  /* 0x0000000400267825 */ /* 0x004fca00078e0226 */
[----:B------:R-:W-:Y:S04]  /*19ec0*/  STL.64 [R1+0x16c0], R38 ;  /* 0x0016c02601007387 */ /* 0x000fe80000100a00 */
[----:B------:R1:W-:Y:S04]  /*19ed0*/  STL.64 [R1+0x858], R8 ;  /* 0x0008580801007387 */ /* 0x0003e80000100a00 */
[----:B------:R-:W2:Y:S01]  /*19ee0*/  LDL.LU.64 R46, [R1+0x1708] ;  /* 0x00170800012e7983 */ /* 0x000ea20000300a00 */
[----:B---3--:R-:W-:-:S03]  /*19ef0*/  IMAD.WIDE R14, R0, 0x4, R14 ;  /* 0x00000004000e7825 */ /* 0x008fc600078e020e */
[----:B------:R3:W-:Y:S04]  /*19f00*/  LDGSTS.E [R3+0x1dc00], [R12.64], P4 ;  /* 0x1dc000000c037fae */ /* 0x0007e8000a121848 */
[----:B-1----:R-:W4:Y:S04]  /*19f10*/  LDL.LU.64 R8, [R1+0x360] ;  /* 0x0003600001087983 */ /* 0x002f280000300a00 */
[----:B------:R1:W-:Y:S04]  /*19f20*/  STL.64 [R1+0x850], R4 ;  /* 0x0008500401007387 */ /* 0x0003e80000100a00 */
[----:B------:R-:W2:Y:S01]  /*19f30*/  LDL.LU.64 R50, [R1+0x1700] ;  /* 0x0017000001327983 */ /* 0x000ea20000300a00 */
[----:B---3--:R-:W-:-:S04]  /*19f40*/  IMAD.WIDE R12, R0, 0x4, R12 ;  /* 0x00000004000c7825 */ /* 0x008fc800078e020c */
[C---:B------:R-:W-:Y:S01]  /*19f50*/  IMAD.WIDE R18, R0.reuse, 0x4, R62 ;  /* 0x0000000400127825 */ /* 0x040fe200078e023e */
[----:B-----5:R3:W-:Y:S04]  /*19f60*/  LDGSTS.E [R3+0x1ec00], [R10.64], P4 ;  /* 0x1ec000000a037fae */ /* 0x0207e8000a121848 */
[----:B-1----:R-:W5:Y:S04]  /*19f70*/  LDL.LU.64 R4, [R1+0x370] ;  /* 0x0003700001047983 */ /* 0x002f680000300a00 */
[----:B------:R1:W-:Y:S04]  /*19f80*/  STL.64 [R1+0x848], R6 ;  /* 0x0008480601007387 */ /* 0x0003e80000100a00 */
[----:B------:R-:W2:Y:S04]  /*19f90*/  LDL.LU.64 R54, [R1+0x16f8] ;  /* 0x0016f80001367983 */ /* 0x000ea80000300a00 */
[----:B-1----:R-:W2:Y:S04]  /*19fa0*/  LDL.LU.64 R6, [R1+0x380] ;  /* 0x0003800001067983 */ /* 0x002ea80000300a00 */
[----:B------:R-:W-:Y:S04]  /*19fb0*/  STL.64 [R1+0x840], R14 ;  /* 0x0008400e01007387 */ /* 0x000fe80000100a00 */
[----:B------:R-:W2:Y:S04]  /*19fc0*/  LDL.LU.64 R58, [R1+0x16f0] ;  /* 0x0016f000013a7983 */ /* 0x000ea80000300a00 */
[----:B------:R-:W2:Y:S01]  /*19fd0*/  LDL.LU.64 R22, [R1+0x390] ;  /* 0x0003900001167983 */ /* 0x000ea20000300a00 */
[----:B---3--:R-:W-:-:S03]  /*19fe0*/  IMAD.WIDE R10, R0, 0x4, R10 ;  /* 0x00000004000a7825 */ /* 0x008fc600078e020a */
[----:B------:R1:W-:Y:S04]  /*19ff0*/  STL.64 [R1+0x838], R12 ;  /* 0x0008380c01007387 */ /* 0x0003e80000100a00 */
[----:B------:R-:W3:Y:S04]  /*1a000*/  LDL.LU.64 R62, [R1+0x16e8] ;  /* 0x0016e800013e7983 */ /* 0x000ee80000300a00 */
[----:B------:R-:W3:Y:S04]  /*1a010*/  LDL.LU.64 R16, [R1+0x398] ;  /* 0x0003980001107983 */ /* 0x000ee80000300a00 */
[----:B------:R1:W-:Y:S02]  /*1a020*/  STL.64 [R1+0x830], R10 ;  /* 0x0008300a01007387 */ /* 0x0003e40000100a00 */
[----:B-1----:R-:W-:-:S02]  /*1a030*/  IMAD.WIDE R12, R0, 0x4, R66 ;  /* 0x00000004000c7825 */ /* 0x002fc400078e0242 */
[----:B------:R-:W3:Y:S04]  /*1a040*/  LDL.LU.64 R66, [R1+0x16e0] ;  /* 0x0016e00001427983 */ /* 0x000ee80000300a00 */
[----:B------:R-:W3:Y:S01]  /*1a050*/  LDL.LU.64 R14, [R1+0x3a0] ;  /* 0x0003a000010e7983 */ /* 0x000ee20000300a00 */
[----:B------:R-:W-:-:S03]  /*1a060*/  IMAD.WIDE R10, R0, 0x4, R70 ;  /* 0x00000004000a7825 */ /* 0x000fc600078e0246 */
[----:B----4-:R1:W-:Y:S02]  /*1a070*/  LDGSTS.E [R3+0x1fc00], [R8.64], P4 ;  /* 0x1fc0000008037fae */ /* 0x0103e4000a121848 */
[----:B-1----:R-:W-:-:S05]  /*1a080*/  IMAD.WIDE R8, R0, 0x4, R8 ;  /* 0x0000000400087825 */ /* 0x002fca00078e0208 */
[----:B------:R1:W-:Y:S04]  /*1a090*/  STL.64 [R1+0x828], R8 ;  /* 0x0008280801007387 */ /* 0x0003e80000100a00 */
[----:B-----5:R4:W-:Y:S04]  /*1a0a0*/  LDGSTS.E [R3+0x20c00], [R4.64], P4 ;  /* 0x20c0000004037fae */ /* 0x0209e8000a121848 */
[----:B------:R-:W5:Y:S04]  /*1a0b0*/  LDL.LU.64 R70, [R1+0x16d8] ;  /* 0x0016d80001467983 */ /* 0x000f680000300a00 */
[----:B-1----:R-:W5:Y:S01]  /*1a0c0*/  LDL.LU.64 R8, [R1+0x3a8] ;  /* 0x0003a80001087983 */ /* 0x002f620000300a00 */
[----:B----4-:R-:W-:-:S03]  /*1a0d0*/  IMAD.WIDE R4, R0, 0x4, R4 ;  /* 0x0000000400047825 */ /* 0x010fc600078e0204 */
[----:B--2---:R1:W-:Y:S04]  /*1a0e0*/  LDGSTS.E [R3+0x21c00], [R6.64], P4 ;  /* 0x21c0000006037fae */ /* 0x0043e8000a121848 */
[----:B------:R2:W-:Y:S01]  /*1a0f0*/  STL.64 [R1+0x820], R4 ;  /* 0x0008200401007387 */ /* 0x0005e20000100a00 */
[----:B------:R-:W-:-:S03]  /*1a100*/  IMAD.WIDE R30, R0, 0x4, R6 ;  /* 0x00000004001e7825 */ /* 0x000fc600078e0206 */
[----:B------:R4:W-:Y:S01]  /*1a110*/  LDGSTS.E [R3+0x22c00], [R22.64], P4 ;  /* 0x22c0000016037fae */ /* 0x0009e2000a121848 */
[----:B--2---:R-:W-:-:S03]  /*1a120*/  IMAD.WIDE R4, R0, 0x4, R76 ;  /* 0x0000000400047825 */ /* 0x004fc600078e024c */
[----:B------:R-:W2:Y:S04]  /*1a130*/  LDL.LU.64 R76, [R1+0x16d0] ;  /* 0x0016d000014c7983 */ /* 0x000ea80000300a00 */
[----:B------:R-:W2:Y:S04]  /*1a140*/  LDL.LU.64 R24, [R1+0x3b0] ;  /* 0x0003b00001187983 */ /* 0x000ea80000300a00 */
[----:B-1----:R-:W2:Y:S04]  /*1a150*/  LDL.LU.64 R6, [R1+0x3b8] ;  /* 0x0003b80001067983 */ /* 0x002ea80000300a00 */
[----:B------:R1:W-:Y:S04]  /*1a160*/  STL.64 [R1+0x380], R30 ;  /* 0x0003801e01007387 */ /* 0x0003e80000100a00 */
[----:B---3--:R3:W-:Y:S04]  /*1a170*/  LDGSTS.E [R3+0x23c00], [R16.64], P4 ;  /* 0x23c0000010037fae */ /* 0x0087e8000a121848 */
[----:B------:R3:W-:Y:S01]  /*1a180*/  LDGSTS.E [R3+0x24c00], [R14.64], P4 ;  /* 0x24c000000e037fae */ /* 0x0007e2000a121848 */
[----:B-1----:R-:W-:-:S03]  /*1a190*/  IMAD.WIDE R30, R0, 0x4, R22 ;  /* 0x00000004001e7825 */ /* 0x002fc600078e0216 */
[----:B----4-:R-:W4:Y:S04]  /*1a1a0*/  LDL.LU.64 R22, [R1+0x3c0] ;  /* 0x0003c00001167983 */ /* 0x010f280000300a00 */
[----:B------:R1:W-:Y:S02]  /*1a1b0*/  STL.64 [R1+0x368], R30 ;  /* 0x0003681e01007387 */ /* 0x0003e40000100a00 */
[C---:B-1----:R-:W-:Y:S02]  /*1a1c0*/  IMAD.WIDE R30, R0.reuse, 0x4, R16 ;  /* 0x00000004001e7825 */ /* 0x042fe400078e0210 */
[----:B---3--:R-:W3:Y:S04]  /*1a1d0*/  LDL.LU.64 R16, [R1+0x3c8] ;  /* 0x0003c80001107983 */ /* 0x008ee80000300a00 */
[----:B------:R1:W-:Y:S02]  /*1a1e0*/  STL.64 [R1+0x360], R30 ;  /* 0x0003601e01007387 */ /* 0x0003e40000100a00 */
[----:B-1----:R-:W-:-:S02]  /*1a1f0*/  IMAD.WIDE R30, R0, 0x4, R14 ;  /* 0x00000004001e7825 */ /* 0x002fc400078e020e */
[----:B------:R-:W3:Y:S04]  /*1a200*/  LDL.LU.64 R14, [R1+0x3d0] ;  /* 0x0003d000010e7983 */ /* 0x000ee80000300a00 */
[----:B------:R1:W-:Y:S04]  /*1a210*/  STL.64 [R1+0x358], R30 ;  /* 0x0003581e01007387 */ /* 0x0003e80000100a00 */
[----:B-----5:R5:W-:Y:S01]  /*1a220*/  LDGSTS.E [R3+0x25c00], [R8.64], P4 ;  /* 0x25c0000008037fae */ /* 0x020be2000a121848 */
[----:B-1----:R-:W-:-:S03]  /*1a230*/  IMAD.WIDE R30, R0, 0x4, R8 ;  /* 0x00000004001e7825 */ /* 0x002fc600078e0208 */
[----:B-----5:R-:W5:Y:S04]  /*1a240*/  LDL.LU.64 R8, [R1+0x3d8] ;  /* 0x0003d80001087983 */ /* 0x020f680000300a00 */
[----:B------:R1:W-:Y:S04]  /*1a250*/  STL.64 [R1+0x350], R30 ;  /* 0x0003501e01007387 */ /* 0x0003e80000100a00 */
[----:B--2---:R2:W-:Y:S01]  /*1a260*/  LDGSTS.E [R3+0x26c00], [R24.64], P4 ;  /* 0x26c0000018037fae */ /* 0x0045e2000a121848 */
[----:B-1----:R-:W-:-:S03]  /*1a270*/  IMAD.WIDE R30, R0, 0x4, R24 ;  /* 0x00000004001e7825 */ /* 0x002fc600078e0218 */
[----:B------:R1:W-:Y:S04]  /*1a280*/  LDGSTS.E [R3+0x27c00], [R6.64], P4 ;  /* 0x27c0000006037fae */ /* 0x0003e8000a121848 */
[----:B--2---:R-:W2:Y:S04]  /*1a290*/  LDL.LU.64 R24, [R1+0x3e0] ;  /* 0x0003e00001187983 */ /* 0x004ea80000300a00 */
[----:B------:R1:W-:Y:S04]  /*1a2a0*/  STL.64 [R1+0x348], R30 ;  /* 0x0003481e01007387 */ /* 0x0003e80000100a00 */
[----:B----4-:R4:W-:Y:S01]  /*1a2b0*/  LDGSTS.E [R3+0x28c00], [R22.64], P4 ;  /* 0x28c0000016037fae */ /* 0x0109e2000a121848 */
[----:B-1----:R-:W-:-:S03]  /*1a2c0*/  IMAD.WIDE R30, R0, 0x4, R6 ;  /* 0x00000004001e7825 */ /* 0x002fc600078e0206 */
[----:B------:R-:W2:Y:S04]  /*1a2d0*/  LDL.LU.64 R6, [R1+0x3e8] ;  /* 0x0003e80001067983 */ /* 0x000ea80000300a00 */
[----:B------:R1:W-:Y:S04]  /*1a2e0*/  STL.64 [R1+0x340], R30 ;  /* 0x0003401e01007387 */ /* 0x0003e80000100a00 */
[----:B---3--:R3:W-:Y:S01]  /*1a2f0*/  LDGSTS.E [R3+0x29c00], [R16.64], P4 ;  /* 0x29c0000010037fae */ /* 0x0087e2000a121848 */
[----:B-1----:R-:W-:-:S03]  /*1a300*/  IMAD.WIDE R30, R0, 0x4, R22 ;  /* 0x00000004001e7825 */ /* 0x002fc600078e0216 */
[----:B----4-:R-:W4:Y:S04]  /*1a310*/  LDL.LU.64 R22, [R1+0x3f0] ;  /* 0x0003f00001167983 */ /* 0x010f280000300a00 */
[----:B------:R1:W-:Y:S04]  /*1a320*/  STL.64 [R1+0x338], R30 ;  /* 0x0003381e01007387 */ /* 0x0003e80000100a00 */
[----:B------:R3:W-:Y:S01]  /*1a330*/  LDGSTS.E [R3+0x2ac00], [R14.64], P4 ;  /* 0x2ac000000e037fae */ /* 0x0007e2000a121848 */
[----:B-1----:R-:W-:-:S03]  /*1a340*/  IMAD.WIDE R30, R0, 0x4, R16 ;  /* 0x00000004001e7825 */ /* 0x002fc600078e0210 */
[----:B---3--:R-:W3:Y:S04]  /*1a350*/  LDL.LU.64 R16, [R1+0x3f8] ;  /* 0x0003f80001107983 */ /* 0x008ee80000300a00 */
[----:B------:R1:W-:Y:S02]  /*1a360*/  STL.64 [R1+0x330], R30 ;  /* 0x0003301e01007387 */ /* 0x0003e40000100a00 */
[C---:B-1----:R-:W-:Y:S02]  /*1a370*/  IMAD.WIDE R30, R0.reuse, 0x4, R14 ;  /* 0x00000004001e7825 */ /* 0x042fe400078e020e */
[----:B------:R-:W3:Y:S04]  /*1a380*/  LDL.LU.64 R14, [R1+0x400] ;  /* 0x00040000010e7983 */ /* 0x000ee80000300a00 */
[----:B------:R5:W-:Y:S02]  /*1a390*/  STL.64 [R1+0x328], R30 ;  /* 0x0003281e01007387 */ /* 0x000be40000100a00 */
[----:B-----5:R-:W-:-:S02]  /*1a3a0*/  IMAD.WIDE R30, R0, 0x4, R8 ;  /* 0x00000004001e7825 */ /* 0x020fc400078e0208 */
[----:B------:R1:W-:Y:S04]  /*1a3b0*/  LDGSTS.E [R3+0x2bc00], [R8.64], P4 ;  /* 0x2bc0000008037fae */ /* 0x0003e8000a121848 */
[----:B-1----:R-:W5:Y:S04]  /*1a3c0*/  LDL.LU.64 R8, [R1+0x408] ;  /* 0x0004080001087983 */ /* 0x002f680000300a00 */
[----:B------:R1:W-:Y:S04]  /*1a3d0*/  STL.64 [R1+0x320], R30 ;  /* 0x0003201e01007387 */ /* 0x0003e80000100a00 */
[----:B--2---:R2:W-:Y:S01]  /*1a3e0*/  LDGSTS.E [R3+0x2cc00], [R24.64], P4 ;  /* 0x2cc0000018037fae */ /* 0x0045e2000a121848 */
[----:B-1----:R-:W-:-:S03]  /*1a3f0*/  IMAD.WIDE R30, R0, 0x4, R24 ;  /* 0x00000004001e7825 */ /* 0x002fc600078e0218 */
[----:B--2---:R-:W2:Y:S04]  /*1a400*/  LDL.LU.64 R24, [R1+0x410] ;  /* 0x0004100001187983 */ /* 0x004ea80000300a00 */
[----:B------:R1:W-:Y:S04]  /*1a410*/  STL.64 [R1+0x318], R30 ;  /* 0x0003181e01007387 */ /* 0x0003e80000100a00 */
[----:B------:R1:W-:Y:S02]  /*1a420*/  LDGSTS.E [R3+0x2dc00], [R6.64], P4 ;  /* 0x2dc0000006037fae */ /* 0x0003e4000a121848 */
[----:B-1----:R-:W-:-:S02]  /*1a430*/  IMAD.WIDE R30, R0, 0x4, R6 ;  /* 0x00000004001e7825 */ /* 0x002fc400078e0206 */
[----:B------:R-:W2:Y:S04]  /*1a440*/  LDL.LU.64 R6, [R1+0x418] ;  /* 0x0004180001067983 */ /* 0x000ea80000300a00 */
[----:B------:R1:W-:Y:S04]  /*1a450*/  STL.64 [R1+0x310], R30 ;  /* 0x0003101e01007387 */ /* 0x0003e80000100a00 */
[----:B----4-:R4:W-:Y:S01]  /*1a460*/  LDGSTS.E [R3+0x2ec00], [R22.64], P4 ;  /* 0x2ec0000016037fae */ /* 0x0109e2000a121848 */
[----:B-1----:R-:W-:-:S03]  /*1a470*/  IMAD.WIDE R30, R0, 0x4, R22 ;  /* 0x00000004001e7825 */ /* 0x002fc600078e0216 */
[----:B----4-:R-:W4:Y:S04]  /*1a480*/  LDL.LU.64 R22, [R1+0x420] ;  /* 0x0004200001167983 */ /* 0x010f280000300a00 */
[----:B------:R1:W-:Y:S04]  /*1a490*/  STL.64 [R1+0x308], R30 ;  /* 0x0003081e01007387 */ /* 0x0003e80000100a00 */
[----:B---3--:R3:W-:Y:S01]  /*1a4a0*/  LDGSTS.E [R3+0x2fc00], [R16.64], P4 ;  /* 0x2fc0000010037fae */ /* 0x0087e2000a121848 */
[----:B-1----:R-:W-:-:S03]  /*1a4b0*/  IMAD.WIDE R30, R0, 0x4, R16 ;  /* 0x00000004001e7825 */ /* 0x002fc600078e0210 */
[----:B---3--:R-:W3:Y:S04]  /*1a4c0*/  LDL.LU.64 R16, [R1+0x428] ;  /* 0x0004280001107983 */ /* 0x008ee80000300a00 */
[----:B------:R1:W-:Y:S04]  /*1a4d0*/  STL.64 [R1+0x300], R30 ;  /* 0x0003001e01007387 */ /* 0x0003e80000100a00 */
[----:B------:R1:W-:Y:S02]  /*1a4e0*/  LDGSTS.E [R3+0x30c00], [R14.64], P4 ;  /* 0x30c000000e037fae */ /* 0x0003e4000a121848 */
[----:B-1----:R-:W-:-:S02]  /*1a4f0*/  IMAD.WIDE R30, R0, 0x4, R14 ;  /* 0x00000004001e7825 */ /* 0x002fc400078e020e */
[----:B------:R-:W3:Y:S04]  /*1a500*/  LDL.LU.64 R14, [R1+0x430] ;  /* 0x00043000010e7983 */ /* 0x000ee80000300a00 */
[----:B------:R5:W-:Y:S02]  /*1a510*/  STL.64 [R1+0x2f8], R30 ;  /* 0x0002f81e01007387 */ /* 0x000be40000100a00 */
[C---:B-----5:R-:W-:Y:S02]  /*1a520*/  IMAD.WIDE R30, R0.reuse, 0x4, R8 ;  /* 0x00000004001e7825 */ /* 0x060fe400078e0208 */
[----:B------:R1:W-:Y:S04]  /*1a530*/  LDGSTS.E [R3+0x31c00], [R8.64], P4 ;  /* 0x31c0000008037fae */ /* 0x0003e8000a121848 */
[----:B-1----:R-:W5:Y:S04]  /*1a540*/  LDL.LU.64 R8, [R1+0x438] ;  /* 0x0004380001087983 */ /* 0x002f680000300a00 */
[----:B------:R1:W-:Y:S04]  /*1a550*/  STL.64 [R1+0x2f0], R30 ;  /* 0x0002f01e01007387 */ /* 0x0003e80000100a00 */
[----:B--2---:R2:W-:Y:S04]  /*1a560*/  LDGSTS.E [R3+0x32c00], [R24.64], P4 ;  /* 0x32c0000018037fae */ /* 0x0045e8000a121848 */
[----:B-1----:R-:W5:Y:S01]  /*1a570*/  LDL.LU.64 R30, [R1+0x440] ;  /* 0x00044000011e7983 */ /* 0x002f620000300a00 */
[----:B--2---:R-:W-:-:S05]  /*1a580*/  IMAD.WIDE R24, R0, 0x4, R24 ;  /* 0x0000000400187825 */ /* 0x004fca00078e0218 */
[----:B------:R1:W-:Y:S04]  /*1a590*/  STL.64 [R1+0x2d0], R24 ;  /* 0x0002d01801007387 */ /* 0x0003e80000100a00 */
[----:B------:R2:W-:Y:S01]  /*1a5a0*/  LDGSTS.E [R3+0x33c00], [R6.64], P4 ;  /* 0x33c0000006037fae */ /* 0x0005e2000a121848 */
[----:B-1----:R-:W-:-:S03]  /*1a5b0*/  IMAD.WIDE R24, R0, 0x4, R6 ;  /* 0x0000000400187825 */ /* 0x002fc600078e0206 */
[----:B--2---:R-:W2:Y:S04]  /*1a5c0*/  LDL.LU.64 R6, [R1+0x448] ;  /* 0x0004480001067983 */ /* 0x004ea80000300a00 */
[----:B----4-:R1:W-:Y:S04]  /*1a5d0*/  LDGSTS.E [R3+0x34c00], [R22.64], P4 ;  /* 0x34c0000016037fae */ /* 0x0103e8000a121848 */
[----:B------:R4:W-:Y:S01]  /*1a5e0*/  STL.64 [R1+0x2b0], R24 ;  /* 0x0002b01801007387 */ /* 0x0009e20000100a00 */
[----:B-1----:R-:W-:-:S03]  /*1a5f0*/  IMAD.WIDE R22, R0, 0x4, R22 ;  /* 0x0000000400167825 */ /* 0x002fc600078e0216 */
[----:B----4-:R-:W4:Y:S04]  /*1a600*/  LDL.LU.64 R24, [R1+0x450] ;  /* 0x0004500001187983 */ /* 0x010f280000300a00 */
[----:B---3--:R1:W-:Y:S04]  /*1a610*/  LDGSTS.E [R3+0x35c00], [R16.64], P4 ;  /* 0x35c0000010037fae */ /* 0x0083e8000a121848 */
[----:B------:R3:W-:Y:S01]  /*1a620*/  STL.64 [R1+0x290], R22 ;  /* 0x0002901601007387 */ /* 0x0007e20000100a00 */
[----:B-1----:R-:W-:-:S03]  /*1a630*/  IMAD.WIDE R16, R0, 0x4, R16 ;  /* 0x0000000400107825 */ /* 0x002fc600078e0210 */
[----:B---3--:R-:W3:Y:S04]  /*1a640*/  LDL.LU.64 R22, [R1+0x458] ;  /* 0x0004580001167983 */ /* 0x008ee80000300a00 */
[----:B------:R1:W-:Y:S04]  /*1a650*/  LDGSTS.E [R3+0x36c00], [R14.64], P4 ;  /* 0x36c000000e037fae */ /* 0x0003e8000a121848 */
[----:B------:R1:W-:Y:S02]  /*1a660*/  STL.64 [R1+0x270], R16 ;  /* 0x0002701001007387 */ /* 0x0003e40000100a00 */
[----:B-1----:R-:W-:-:S02]  /*1a670*/  IMAD.WIDE R14, R0, 0x4, R14 ;  /* 0x00000004000e7825 */ /* 0x002fc400078e020e */
[----:B------:R-:W3:Y:S04]  /*1a680*/  LDL.LU.64 R16, [R1+0x460] ;  /* 0x0004600001107983 */ /* 0x000ee80000300a00 */
[----:B------:R1:W-:Y:S04]  /*1a690*/  STL.64 [R1+0x250], R14 ;  /* 0x0002500e01007387 */ /* 0x0003e80000100a00 */
[----:B-1----:R-:W3:Y:S04]  /*1a6a0*/  LDL.LU.64 R14, [R1+0x468] ;  /* 0x00046800010e7983 */ /* 0x002ee80000300a00 */
[----:B-----5:R1:W-:Y:S01]  /*1a6b0*/  LDGSTS.E [R3+0x37c00], [R8.64], P4 ;  /* 0x37c0000008037fae */ /* 0x0203e2000a121848 */
[----:B------:R-:W-:-:S03]  /*1a6c0*/  IMAD.WIDE R32, R0, 0x4, R8 ;  /* 0x0000000400207825 */ /* 0x000fc600078e0208 */
[----:B-1----:R-:W5:Y:S04]  /*1a6d0*/  LDL.LU.64 R8, [R1+0x470] ;  /* 0x0004700001087983 */ /* 0x002f680000300a00 */
[----:B------:R1:W-:Y:S04]  /*1a6e0*/  LDGSTS.E [R3+0x38c00], [R30.64], P4 ;  /* 0x38c000001e037fae */ /* 0x0003e8000a121848 */
[----:B------:R-:W-:Y:S01]  /*1a6f0*/  STL.64 [R1+0x230], R32 ;  /* 0x0002302001007387 */ /* 0x000fe20000100a00 */
[----:B-1----:R-:W-:-:S05]  /*1a700*/  IMAD.WIDE R30, R0, 0x4, R30 ;  /* 0x00000004001e7825 */ /* 0x002fca00078e021e */
[----:B------:R1:W-:Y:S04]  /*1a710*/  STL.64 [R1+0x210], R30 ;  /* 0x0002101e01007387 */ /* 0x0003e80000100a00 */
[----:B--2---:R2:W-:Y:S01]  /*1a720*/  LDGSTS.E [R3+0x39c00], [R6.64], P4 ;  /* 0x39c0000006037fae */ /* 0x0045e2000a121848 */
[----:B-1----:R-:W-:-:S03]  /*1a730*/  IMAD.WIDE R30, R0, 0x4, R6 ;  /* 0x00000004001e7825 */ /* 0x002fc600078e0206 */
[----:B--2---:R-:W2:Y:S04]  /*1a740*/  LDL.LU.64 R6, [R1+0x718] ;  /* 0x0007180001067983 */ /* 0x004ea80000300a00 */
[----:B------:R1:W-:Y:S04]  /*1a750*/  STL.64 [R1+0x1f0], R30 ;  /* 0x0001f01e01007387 */ /* 0x0003e80000100a00 */
[----:B----4-:R4:W-:Y:S02]  /*1a760*/  LDGSTS.E [R3+0x3ac00], [R24.64], P4 ;  /* 0x3ac0000018037fae */ /* 0x0109e4000a121848 */
[----:B----4-:R-:W-:-:S02]  /*1a770*/  IMAD.WIDE R24, R0, 0x4, R24 ;  /* 0x0000000400187825 */ /* 0x010fc400078e0218 */
[----:B---3--:R3:W-:Y:S04]  /*1a780*/  LDGSTS.E [R3+0x3bc00], [R22.64], P4 ;  /* 0x3bc0000016037fae */ /* 0x0087e8000a121848 */
[----:B------:R-:W-:Y:S01]  /*1a790*/  STL.64 [R1+0x1d0], R24 ;  /* 0x0001d01801007387 */ /* 0x000fe20000100a00 */
[----:B---3--:R-:W-:-:S03]  /*1a7a0*/  IMAD.WIDE R22, R0, 0x4, R22 ;  /* 0x0000000400167825 */ /* 0x008fc600078e0216 */
[----:B------:R3:W-:Y:S04]  /*1a7b0*/  LDGSTS.E [R3+0x3cc00], [R16.64], P4 ;  /* 0x3cc0000010037fae */ /* 0x0007e8000a121848 */
[----:B------:R-:W-:Y:S01]  /*1a7c0*/  STL.64 [R1+0x1b0], R22 ;  /* 0x0001b01601007387 */ /* 0x000fe20000100a00 */
[----:B---3--:R-:W-:-:S03]  /*1a7d0*/  IMAD.WIDE R16, R0, 0x4, R16 ;  /* 0x0000000400107825 */ /* 0x008fc600078e0210 */
[----:B------:R3:W-:Y:S04]  /*1a7e0*/  LDGSTS.E [R3+0x3dc00], [R14.64], P4 ;  /* 0x3dc000000e037fae */ /* 0x0007e8000a121848 */
[----:B------:R-:W-:Y:S01]  /*1a7f0*/  STL.64 [R1+0x190], R16 ;  /* 0x0001901001007387 */ /* 0x000fe20000100a00 */
[----:B---3--:R-:W-:-:S05]  /*1a800*/  IMAD.WIDE R14, R0, 0x4, R14 ;  /* 0x00000004000e7825 */ /* 0x008fca00078e020e */
[----:B------:R-:W-:Y:S04]  /*1a810*/  STL.64 [R1+0x170], R14 ;  /* 0x0001700e01007387 */ /* 0x000fe80000100a00 */
[----:B-1----:R-:W3:Y:S04]  /*1a820*/  LDL.LU.64 R30, [R1+0x810] ;  /* 0x00081000011e7983 */ /* 0x002ee80000300a00 */
[----:B-----5:R1:W-:Y:S02]  /*1a830*/  LDGSTS.E [R3+0x3ec00], [R8.64], P4 ;  /* 0x3ec0000008037fae */ /* 0x0203e4000a121848 */
[----:B-1----:R-:W-:-:S05]  /*1a840*/  IMAD.WIDE R8, R0, 0x4, R8 ;  /* 0x0000000400087825 */ /* 0x002fca00078e0208 */
[----:B------:R1:W-:Y:S04]  /*1a850*/  STL.64 [R1+0x150], R8 ;  /* 0x0001500801007387 */ /* 0x0003e80000100a00 */
[----:B--2---:R2:W-:Y:S01]  /*1a860*/  LDGSTS.E [R3+0x3fc00], [R6.64], P4 ;  /* 0x3fc0000006037fae */ /* 0x0045e2000a121848 */
[----:B-1----:R-:W-:-:S03]  /*1a870*/  IMAD.WIDE R8, R0, 0x4, R6 ;  /* 0x0000000400087825 */ /* 0x002fc600078e0206 */
[----:B------:R-:W1:Y:S01]  /*1a880*/  S2R R17, SR_TID.X ;  /* 0x0000000000117919 */ /* 0x000e620000002100 */
[----:B------:R-:W-:Y:S02]  /*1a890*/  IMAD.MOV.U32 R14, RZ, RZ, c[0x0][0x180] ;  /* 0x00006000ff0e7624 */ /* 0x000fe400078e00ff */
[C---:B------:R-:W-:Y:S01]  /*1a8a0*/  IMAD.WIDE R40, R0.reuse, 0x4, R40 ;  /* 0x0000000400287825 */ /* 0x040fe200078e0228 */
[----:B------:R-:W0:Y:S04]  /*1a8b0*/  LDGDEPBAR ;  /* 0x00000000000079af */ /* 0x000e280000000000 */
[----:B--2---:R-:W2:Y:S04]  /*1a8c0*/  LDL.LU R3, [R1+0x16c8] ;  /* 0x0016c80001037983 */ /* 0x004ea80000300800 */
[----:B------:R-:W2:Y:S04]  /*1a8d0*/  LDL.LU.64 R24, [R1+0x808] ;  /* 0x0008080001187983 */ /* 0x000ea80000300a00 */
[----:B------:R5:W-:Y:S04]  /*1a8e0*/  STL.64 [R1+0x130], R8 ;  /* 0x0001300801007387 */ /* 0x000be80000100a00 */
[----:B------:R-:W2:Y:S01]  /*1a8f0*/  LDL.LU.64 R22, [R1+0x800] ;  /* 0x0008000001167983 */ /* 0x000ea20000300a00 */
[----:B------:R-:W-:-:S03]  /*1a900*/  IMAD.WIDE R42, R0, 0x4, R42 ;  /* 0x00000004002a7825 */ /* 0x000fc600078e022a */
[----:B------:R-:W2:Y:S01]  /*1a910*/  LDL.LU.64 R32, [R1+0x7f8] ;  /* 0x0007f80001207983 */ /* 0x000ea20000300a00 */
[----:B------:R-:W-:-:S04]  /*1a920*/  IMAD.WIDE R44, R0, 0x4, R44 ;  /* 0x00000004002c7825 */ /* 0x000fc800078e022c */
        /* <DEDUP_REMOVED lines=101> */
[----:B------:R-:W-:Y:S01]  /*1af80*/  IMAD.WIDE R248, R0, 0x4, R248 ;  /* 0x0000000400f87825 */ /* 0x000fe200078e02f8 */
[----:B------:R-:W-:Y:S01]  /*1af90*/  IADD3 R0, R14, -0x81, RZ ;  /* 0xffffff7f0e007810 */ /* 0x000fe20007ffe0ff */
[----:B------:R-:W4:Y:S04]  /*1afa0*/  LDL.LU.64 R34, [R1+0x7f0] ;  /* 0x0007f00001227983 */ /* 0x000f280000300a00 */
[----:B------:R-:W-:Y:S01]  /*1afb0*/  BAR.SYNC.DEFER_BLOCKING 0x0 ;  /* 0x0000000000007b1d */ /* 0x000fe20000010000 */
[----:B------:R-:W-:Y:S02]  /*1afc0*/  ISETP.GE.U32.AND P3, PT, R0, 0x7fffff00, PT ;  /* 0x7fffff000000780c */ /* 0x000fe40003f66070 */
[----:B------:R-:W-:Y:S01]  /*1afd0*/  IADD3 R0, R14, -0x85, RZ ;  /* 0xffffff7b0e007810 */ /* 0x000fe20007ffe0ff */
[----:B------:R-:W-:Y:S01]  /*1afe0*/  IMAD.MOV.U32 R7, RZ, RZ, R252 ;  /* 0x000000ffff077224 */ /* 0x000fe200078e00fc */
[----:B-1----:R-:W-:Y:S01]  /*1aff0*/  LOP3.LUT R15, R17, 0xff, RZ, 0xc0, !PT ;  /* 0x000000ff110f7812 */ /* 0x002fe200078ec0ff */
[----:B-----5:R-:W5:Y:S01]  /*1b000*/  LDL.LU.64 R8, [R1+0x7e8] ;  /* 0x0007e80001087983 */ /* 0x020f620000300a00 */
[----:B------:R-:W-:-:S02]  /*1b010*/  ISETP.GE.U32.AND P6, PT, R0, 0x7ffffefc, PT ;  /* 0x7ffffefc0000780c */ /* 0x000fc40003fc6070 */
[----:B------:R-:W-:Y:S01]  /*1b020*/  IADD3 R0, R14, -0x89, RZ ;  /* 0xffffff770e007810 */ /* 0x000fe20007ffe0ff */
[----:B------:R-:W-:-:S03]  /*1b030*/  IMAD.MOV.U32 R252, RZ, RZ, c[0x0][0x188] ;  /* 0x00006200fffc7624 */ /* 0x000fc600078e00ff */
[----:B------:R-:W-:Y:S02]  /*1b040*/  ISETP.GE.U32.AND P5, PT, R0, 0x7ffffef8, PT ;  /* 0x7ffffef80000780c */ /* 0x000fe40003fa6070 */
[----:B------:R-:W-:Y:S01]  /*1b050*/  IADD3 R0, R14, -0x8d, RZ ;  /* 0xffffff730e007810 */ /* 0x000fe20007ffe0ff */
[----:B------:R-:W-:-:S03]  /*1b060*/  IMAD.SHL.U32 R6, R15, 0x4, RZ ;  /* 0x000000040f067824 */ /* 0x000fc600078e00ff */
[----:B------:R-:W-:Y:S01]  /*1b070*/  ISETP.GE.U32.AND P4, PT, R0, 0x7ffffef4, PT ;  /* 0x7ffffef40000780c */ /* 0x000fe20003f86070 */
[----:B------:R-:W-:Y:S01]  /*1b080*/  IMAD.SHL.U32 R0, R252, 0x80, RZ ;  /* 0x00000080fc007824 */ /* 0x000fe200078e00ff */
[----:B------:R-:W-:-:S03]  /*1b090*/  IADD3 R252, R14, -0x91, RZ ;  /* 0xffffff6f0efc7810 */ /* 0x000fc60007ffe0ff */
[----:B--2---:R-:W-:Y:S01]  /*1b0a0*/  IMAD.WIDE R2, R0, 0x4, R2 ;  /* 0x0000000400027825 */ /* 0x004fe200078e0202 */
[----:B------:R-:W-:Y:S02]  /*1b0b0*/  ISETP.GE.U32.AND P1, PT, R252, 0x7ffffef0, PT ;  /* 0x7ffffef0fc00780c */ /* 0x000fe40003f26070 */
[----:B------:R-:W-:Y:S01]  /*1b0c0*/  IADD3 R252, R6, 0x100000, RZ ;  /* 0x0010000006fc7810 */ /* 0x000fe20007ffe0ff */
[----:B---3--:R-:W-:-:S04]  /*1b0d0*/  IMAD.WIDE R30, R0, 0x4, R30 ;  /* 0x00000004001e7825 */ /* 0x008fc800078e021e */
[----:B------:R-:W-:Y:S01]  /*1b0e0*/  @!PT LDS RZ, [RZ] ;  /* 0x00000000fffff984 */ /* 0x000fe20000000800 */
[----:B------:R-:W-:Y:S01]  /*1b0f0*/  @!PT LDS RZ, [RZ] ;  /* 0x00000000fffff984 */ /* 0x000fe20000000800 */
[----:B------:R-:W-:Y:S01]  /*1b100*/  @!PT LDS RZ, [RZ] ;  /* 0x00000000fffff984 */ /* 0x000fe20000000800 */
[----:B------:R1:W-:Y:S04]  /*1b110*/  LDGSTS.E [R252+-0x60000], [R2.64], !P3 ;  /* 0xa000000002fc7fae */ /* 0x0003e8000d921848 */
[----:B------:R2:W-:Y:S04]  /*1b120*/  STL.64 [R1+0x370], R30 ;  /* 0x0003701e01007387 */ /* 0x0005e80000100a00 */
[----:B------:R2:W-:Y:S04]  /*1b130*/  LDGSTS.E [R252+-0x5f000], [R30.64], !P6 ;  /* 0xa10000001efc7fae */ /* 0x0005e8000f121848 */
[----:B--2---:R-:W2:Y:S01]  /*1b140*/  LDL.LU.64 R30, [R1+0x7e0] ;  /* 0x0007e000011e7983 */ /* 0x004ea20000300a00 */
[----:B------:R-:W-:-:S05]  /*1b150*/  IMAD.WIDE R24, R0, 0x4, R24 ;  /* 0x0000000400187825 */ /* 0x000fca00078e0218 */
[----:B------:R3:W-:Y:S04]  /*1b160*/  STL.64 [R1+0x378], R24 ;  /* 0x0003781801007387 */ /* 0x0007e80000100a00 */
[----:B------:R3:W-:Y:S01]  /*1b170*/  LDGSTS.E [R252+-0x5e000], [R24.64], !P5 ;  /* 0xa200000018fc7fae */ /* 0x0007e2000e921848 */
[----:B------:R-:W-:-:S05]  /*1b180*/  IMAD.WIDE R22, R0, 0x4, R22 ;  /* 0x0000000400167825 */ /* 0x000fca00078e0216 */
[----:B------:R1:W-:Y:S04]  /*1b190*/  LDGSTS.E [R252+-0x5d000], [R22.64], !P4 ;  /* 0xa300000016fc7fae */ /* 0x0003e8000e121848 */
[----:B---3--:R-:W3:Y:S04]  /*1b1a0*/  LDL.LU.64 R24, [R1+0x7d8] ;  /* 0x0007d80001187983 */ /* 0x008ee80000300a00 */
[----:B------:R1:W-:Y:S01]  /*1b1b0*/  STL.64 [R1+0x388], R22 ;  /* 0x0003881601007387 */ /* 0x0003e20000100a00 */
[----:B------:R-:W-:-:S03]  /*1b1c0*/  IADD3 R16, R14, -0x95, RZ ;  /* 0xffffff6b0e107810 */ /* 0x000fc60007ffe0ff */
[----:B-1----:R-:W3:Y:S01]  /*1b1d0*/  LDL.LU.64 R22, [R1+0x7d0] ;  /* 0x0007d00001167983 */ /* 0x002ee20000300a00 */
[----:B------:R-:W-:Y:S01]  /*1b1e0*/  ISETP.GE.U32.AND P3, PT, R16, 0x7ffffeec, PT ;  /* 0x7ffffeec1000780c */ /* 0x000fe20003f66070 */
[----:B------:R-:W-:Y:S01]  /*1b1f0*/  IMAD.WIDE R32, R0, 0x4, R32 ;  /* 0x0000000400207825 */ /* 0x000fe200078e0220 */
[----:B------:R-:W-:-:S04]  /*1b200*/  IADD3 R16, R14, -0x99, RZ ;  /* 0xffffff670e107810 */ /* 0x000fc80007ffe0ff */
[----:B------:R1:W-:Y:S01]  /*1b210*/  STL.64 [R1+0x390], R32 ;  /* 0x0003902001007387 */ /* 0x0003e20000100a00 */
[----:B------:R-:W-:-:S03]  /*1b220*/  ISETP.GE.U32.AND P6, PT, R16, 0x7ffffee8, PT ;  /* 0x7ffffee81000780c */ /* 0x000fc60003fc6070 */
[----:B------:R1:W-:Y:S04]  /*1b230*/  LDGSTS.E [R252+-0x5c000], [R32.64], !P1 ;  /* 0xa400000020fc7fae */ /* 0x0003e8000c921848 */
[----:B-1----:R-:W3:Y:S01]  /*1b240*/  LDL.LU.64 R32, [R1+0x7c8] ;  /* 0x0007c80001207983 */ /* 0x002ee20000300a00 */
[----:B----4-:R-:W-:-:S05]  /*1b250*/  IMAD.WIDE R34, R0, 0x4, R34 ;  /* 0x0000000400227825 */ /* 0x010fca00078e0222 */
[----:B------:R5:W-:Y:S04]  /*1b260*/  STL.64 [R1+0x398], R34 ;  /* 0x0003982201007387 */ /* 0x000be80000100a00 */
[----:B------:R5:W-:Y:S02]  /*1b270*/  LDGSTS.E [R252+-0x5b000], [R34.64], !P3 ;  /* 0xa500000022fc7fae */ /* 0x000be4000d921848 */
[C---:B-----5:R-:W-:Y:S02]  /*1b280*/  IMAD.WIDE R34, R0.reuse, 0x4, R8 ;  /* 0x0000000400227825 */ /* 0x060fe400078e0208 */
[----:B------:R-:W4:Y:S04]  /*1b290*/  LDL.LU.64 R8, [R1+0x7c0] ;  /* 0x0007c00001087983 */ /* 0x000f280000300a00 */
[----:B------:R2:W-:Y:S04]  /*1b2a0*/  STL.64 [R1+0x3a0], R34 ;  /* 0x0003a02201007387 */ /* 0x0005e80000100a00 */
[----:B------:R2:W-:Y:S02]  /*1b2b0*/  LDGSTS.E [R252+-0x5a000], [R34.64], !P6 ;  /* 0xa600000022fc7fae */ /* 0x0005e4000f121848 */
[----:B--2---:R-:W-:-:S02]  /*1b2c0*/  IMAD.WIDE R34, R0, 0x4, R30 ;  /* 0x0000000400227825 */ /* 0x004fc400078e021e */
[----:B------:R-:W2:Y:S01]  /*1b2d0*/  LDL.LU.64 R30, [R1+0x7b8] ;  /* 0x0007b800011e7983 */ /* 0x000ea20000300a00 */
[----:B------:R-:W-:-:S04]  /*1b2e0*/  IADD3 R16, R14, -0x9d, RZ ;  /* 0xffffff630e107810 */ /* 0x000fc80007ffe0ff */
[----:B------:R-:W-:Y:S02]  /*1b2f0*/  ISETP.GE.U32.AND P5, PT, R16, 0x7ffffee4, PT ;  /* 0x7ffffee41000780c */ /* 0x000fe40003fa6070 */
[----:B------:R-:W-:Y:S01]  /*1b300*/  IADD3 R16, R14, -0xa1, RZ ;  /* 0xffffff5f0e107810 */ /* 0x000fe20007ffe0ff */
[----:B------:R3:W-:Y:S03]  /*1b310*/  STL.64 [R1+0x3a8], R34 ;  /* 0x0003a82201007387 */ /* 0x0007e60000100a00 */
[----:B------:R-:W-:-:S07]  /*1b320*/  ISETP.GE.U32.AND P4, PT, R16, 0x7ffffee0, PT ;  /* 0x7ffffee01000780c */ /* 0x000fce0003f86070 */
[----:B------:R3:W-:Y:S02]  /*1b330*/  LDGSTS.E [R252+-0x59000], [R34.64], !P5 ;  /* 0xa700000022fc7fae */ /* 0x0007e4000e921848 */
[----:B---3--:R-:W-:Y:S02]  /*1b340*/  IMAD.WIDE R34, R0, 0x4, R24 ;  /* 0x0000000400227825 */ /* 0x008fe400078e0218 */
[----:B------:R-:W3:Y:S01]  /*1b350*/  LDL.LU.64 R24, [R1+0x7b0] ;  /* 0x0007b00001187983 */ /* 0x000ee20000300a00 */
[----:B------:R-:W-:-:S03]  /*1b360*/  IADD3 R16, R14, -0xa5, RZ ;  /* 0xffffff5b0e107810 */ /* 0x000fc60007ffe0ff */
[----:B------:R1:W-:Y:S04]  /*1b370*/  STL.64 [R1+0x3b0], R34 ;  /* 0x0003b02201007387 */ /* 0x0003e80000100a00 */
[----:B------:R1:W-:Y:S01]  /*1b380*/  LDGSTS.E [R252+-0x58000], [R34.64], !P4 ;  /* 0xa800000022fc7fae */ /* 0x0003e2000e121848 */
[----:B------:R-:W-:Y:S02]  /*1b390*/  ISETP.GE.U32.AND P1, PT, R16, 0x7ffffedc, PT ;  /* 0x7ffffedc1000780c */ /* 0x000fe40003f26070 */
[----:B------:R-:W-:Y:S01]  /*1b3a0*/  IADD3 R16, R14, -0xa9, RZ ;  /* 0xffffff570e107810 */ /* 0x000fe20007ffe0ff */
[----:B-1----:R-:W-:Y:S02]  /*1b3b0*/  IMAD.WIDE R34, R0, 0x4, R22 ;  /* 0x0000000400227825 */ /* 0x002fe400078e0216 */
[----:B------:R-:W5:Y:S01]  /*1b3c0*/  LDL.LU.64 R22, [R1+0x7a8] ;  /* 0x0007a80001167983 */ /* 0x000f620000300a00 */
[----:B------:R-:W-:-:S02]  /*1b3d0*/  ISETP.GE.U32.AND P3, PT, R16, 0x7ffffed8, PT ;  /* 0x7ffffed81000780c */ /* 0x000fc40003f66070 */
[----:B------:R-:W-:Y:S01]  /*1b3e0*/  IADD3 R16, R14, -0xad, RZ ;  /* 0xffffff530e107810 */ /* 0x000fe20007ffe0ff */
[----:B------:R1:W-:Y:S01]  /*1b3f0*/  STL.64 [R1+0x3b8], R34 ;  /* 0x0003b82201007387 */ /* 0x0003e20000100a00 */
[----:B------:R-:W-:Y:S02]  /*1b400*/  IMAD.WIDE R32, R0, 0x4, R32 ;  /* 0x0000000400207825 */ /* 0x000fe400078e0220 */
[----:B------:R-:W-:Y:S01]  /*1b410*/  ISETP.GE.U32.AND P6, PT, R16, 0x7ffffed4, PT ;  /* 0x7ffffed41000780c */ /* 0x000fe20003fc6070 */
[----:B------:R1:W-:Y:S01]  /*1b420*/  LDGSTS.E [R252+-0x57000], [R34.64], !P1 ;  /* 0xa900000022fc7fae */ /* 0x0003e2000c921848 */
[----:B------:R-:W-:-:S05]  /*1b430*/  IADD3 R16, R14, -0xb1, RZ ;  /* 0xffffff4f0e107810 */ /* 0x000fca0007ffe0ff */
[----:B------:R1:W-:Y:S04]  /*1b440*/  LDGSTS.E [R252+-0x56000], [R32.64], !P3 ;  /* 0xaa00000020fc7fae */ /* 0x0003e8000d921848 */
[----:B-1----:R-:W5:Y:S04]  /*1b450*/  LDL.LU.64 R34, [R1+0x7a0] ;  /* 0x0007a00001227983 */ /* 0x002f680000300a00 */
[----:B------:R1:W-:Y:S01]  /*1b460*/  STL.64 [R1+0x3c0], R32 ;  /* 0x0003c02001007387 */ /* 0x0003e20000100a00 */
[----:B------:R-:W-:-:S03]  /*1b470*/  ISETP.GE.U32.AND P5, PT, R16, 0x7ffffed0, PT ;  /* 0x7ffffed01000780c */ /* 0x000fc60003fa6070 */
[----:B-1----:R-:W5:Y:S01]  /*1b480*/  LDL.LU.64 R32, [R1+0x798] ;  /* 0x0007980001207983 */ /* 0x002f620000300a00 */
[----:B----4-:R-:W-:-:S05]  /*1b490*/  IMAD.WIDE R8, R0, 0x4, R8 ;  /* 0x0000000400087825 */ /* 0x010fca00078e0208 */
[----:B------:R1:W-:Y:S04]  /*1b4a0*/  STL.64 [R1+0x3c8], R8 ;  /* 0x0003c80801007387 */ /* 0x0003e80000100a00 */
[----:B------:R1:W-:Y:S04]  /*1b4b0*/  LDGSTS.E [R252+-0x55000], [R8.64], !P6 ;  /* 0xab00000008fc7fae */ /* 0x0003e8000f121848 */
[----:B-1----:R-:W4:Y:S01]  /*1b4c0*/  LDL.LU.64 R8, [R1+0x790] ;  /* 0x0007900001087983 */ /* 0x002f220000300a00 */
[----:B--2---:R-:W-:-:S05]  /*1b4d0*/  IMAD.WIDE R30, R0, 0x4, R30 ;  /* 0x00000004001e7825 */ /* 0x004fca00078e021e */
[----:B------:R1:W-:Y:S04]  /*1b4e0*/  STL.64 [R1+0x3d0], R30 ;  /* 0x0003d01e01007387 */ /* 0x0003e80000100a00 */
[----:B------:R1:W-:Y:S04]  /*1b4f0*/  LDGSTS.E [R252+-0x54000], [R30.64], !P5 ;  /* 0xac0000001efc7fae */ /* 0x0003e8000e921848 */
[----:B-1----:R-:W2:Y:S01]  /*1b500*/  LDL.LU.64 R30, [R1+0x788] ;  /* 0x00078800011e7983 */ /* 0x002ea20000300a00 */
[----:B------:R-:W-:-:S04]  /*1b510*/  IADD3 R16, R14, -0xb5, RZ ;  /* 0xffffff4b0e107810 */ /* 0x000fc80007ffe0ff */
[----:B------:R-:W-:Y:S02]  /*1b520*/  ISETP.GE.U32.AND P4, PT, R16, 0x7ffffecc, PT ;  /* 0x7ffffecc1000780c */ /* 0x000fe40003f86070 */
[----:B------:R-:W-:Y:S01]  /*1b530*/  IADD3 R16, R14, -0xb9, RZ ;  /* 0xffffff470e107810 */ /* 0x000fe20007ffe0ff */
[----:B---3--:R-:W-:-:S03]  /*1b540*/  IMAD.WIDE R24, R0, 0x4, R24 ;  /* 0x0000000400187825 */ /* 0x008fc600078e0218 */
[----:B------:R-:W-:Y:S02]  /*1b550*/  ISETP.GE.U32.AND P1, PT, R16, 0x7ffffec8, PT ;  /* 0x7ffffec81000780c */ /* 0x000fe40003f26070 */
[----:B------:R1:W-:Y:S05]  /*1b560*/  STL.64 [R1+0x3d8], R24 ;  /* 0x0003d81801007387 */ /* 0x0003ea0000100a00 */
[----:B------:R1:W-:Y:S01]  /*1b570*/  LDGSTS.E [R252+-0x53000], [R24.64], !P4 ;  /* 0xad00000018fc7fae */ /* 0x0003e2000e121848 */
[----:B------:R-:W-:-:S03]  /*1b580*/  IADD3 R16, R14, -0xbd, RZ ;  /* 0xffffff430e107810 */ /* 0x000fc60007ffe0ff */
[----:B-1----:R-:W3:Y:S01]  /*1b590*/  LDL.LU.64 R24, [R1+0x780] ;  /* 0x0007800001187983 */ /* 0x002ee20000300a00 */
[----:B-----5:R-:W-:Y:S01]  /*1b5a0*/  IMAD.WIDE R22, R0, 0x4, R22 ;  /* 0x0000000400167825 */ /* 0x020fe200078e0216 */
[----:B------:R-:W-:-:S04]  /*1b5b0*/  ISETP.GE.U32.AND P3, PT, R16, 0x7ffffec4, PT ;  /* 0x7ffffec41000780c */ /* 0x000fc80003f66070 */
[----:B------:R1:W-:Y:S04]  /*1b5c0*/  STL.64 [R1+0x3e0], R22 ;  /* 0x0003e01601007387 */ /* 0x0003e80000100a00 */
[----:B------:R1:W-:Y:S01]  /*1b5d0*/  LDGSTS.E [R252+-0x52000], [R22.64], !P1 ;  /* 0xae00000016fc7fae */ /* 0x0003e2000c921848 */
[----:B------:R-:W-:-:S03]  /*1b5e0*/  IADD3 R16, R14, -0xc1, RZ ;  /* 0xffffff3f0e107810 */ /* 0x000fc60007ffe0ff */
[----:B-1----:R-:W5:Y:S01]  /*1b5f0*/  LDL.LU.64 R22, [R1+0x778] ;  /* 0x0007780001167983 */ /* 0x002f620000300a00 */
[----:B------:R-:W-:Y:S01]  /*1b600*/  ISETP.GE.U32.AND P6, PT, R16, 0x7ffffec0, PT ;  /* 0x7ffffec01000780c */ /* 0x000fe20003fc6070 */
[----:B------:R-:W-:Y:S01]  /*1b610*/  IMAD.WIDE R34, R0, 0x4, R34 ;  /* 0x0000000400227825 */ /* 0x000fe200078e0222 */
[----:B------:R-:W-:-:S04]  /*1b620*/  IADD3 R16, R14, -0xc5, RZ ;  /* 0xffffff3b0e107810 */ /* 0x000fc80007ffe0ff */
[----:B------:R1:W-:Y:S04]  /*1b630*/  STL.64 [R1+0x3e8], R34 ;  /* 0x0003e82201007387 */ /* 0x0003e80000100a00 */
[----:B------:R1:W-:Y:S01]  /*1b640*/  LDGSTS.E [R252+-0x51000], [R34.64], !P3 ;  /* 0xaf00000022fc7fae */ /* 0x0003e2000d921848 */
[----:B------:R-:W-:Y:S01]  /*1b650*/  ISETP.GE.U32.AND P5, PT, R16, 0x7ffffebc, PT ;  /* 0x7ffffebc1000780c */ /* 0x000fe20003fa6070 */
[C---:B-1----:R-:W-:Y:S02]  /*1b660*/  IMAD.WIDE R34, R0.reuse, 0x4, R32 ;  /* 0x0000000400227825 */ /* 0x042fe400078e0220 */
[----:B------:R-:W5:Y:S04]  /*1b670*/  LDL.LU.64 R32, [R1+0x770] ;  /* 0x0007700001207983 */ /* 0x000f680000300a00 */
[----:B------:R4:W-:Y:S04]  /*1b680*/  STL.64 [R1+0x3f0], R34 ;  /* 0x0003f02201007387 */ /* 0x0009e80000100a00 */
[----:B------:R4:W-:Y:S02]  /*1b690*/  LDGSTS.E [R252+-0x50000], [R34.64], !P6 ;  /* 0xb000000022fc7fae */ /* 0x0009e4000f121848 */
[----:B----4-:R-:W-:-:S02]  /*1b6a0*/  IMAD.WIDE R34, R0, 0x4, R8 ;  /* 0x0000000400227825 */ /* 0x010fc400078e0208 */
        /* <DEDUP_REMOVED lines=9> */
[----:B------:R-:W-:Y:S02]  /*1b740*/  ISETP.GE.U32.AND P1, PT, R16, 0x7ffffeb4, PT ;  /* 0x7ffffeb41000780c */ /* 0x000fe40003f26070 */
[----:B------:R-:W-:-:S05]  /*1b750*/  IADD3 R16, R14, -0xd1, RZ ;  /* 0xffffff2f0e107810 */ /* 0x000fca0007ffe0ff */
[----:B------:R3:W-:Y:S01]  /*1b760*/  LDGSTS.E [R252+-0x4e000], [R34.64], !P4 ;  /* 0xb200000022fc7fae */ /* 0x0007e2000e121848 */
[----:B------:R-:W-:Y:S01]  /*1b770*/  ISETP.GE.U32.AND P3, PT, R16, 0x7ffffeb0, PT ;  /* 0x7ffffeb01000780c */ /* 0x000fe20003f66070 */
[----:B---3--:R-:W-:Y:S02]  /*1b780*/  IMAD.WIDE R34, R0, 0x4, R24 ;  /* 0x0000000400227825 */ /* 0x008fe400078e0218 */
[----:B------:R-:W3:Y:S04]  /*1b790*/  LDL.LU.64 R24, [R1+0x758] ;  /* 0x0007580001187983 */ /* 0x000ee80000300a00 */
[----:B------:R1:W-:Y:S04]  /*1b7a0*/  STL.64 [R1+0x408], R34 ;  /* 0x0004082201007387 */ /* 0x0003e80000100a00 */
[----:B------:R1:W-:Y:S01]  /*1b7b0*/  LDGSTS.E [R252+-0x4d000], [R34.64], !P1 ;  /* 0xb300000022fc7fae */ /* 0x0003e2000c921848 */
[----:B------:R-:W-:Y:S01]  /*1b7c0*/  IADD3 R16, R14, -0xd5, RZ ;  /* 0xffffff2b0e107810 */ /* 0x000fe20007ffe0ff */
[----:B-----5:R-:W-:-:S02]  /*1b7d0*/  IMAD.WIDE R22, R0, 0x4, R22 ;  /* 0x0000000400167825 */ /* 0x020fc400078e0216 */
[----:B-1----:R-:W5:Y:S04]  /*1b7e0*/  LDL.LU.64 R34, [R1+0x750] ;  /* 0x0007500001227983 */ /* 0x002f680000300a00 */
[----:B------:R1:W-:Y:S04]  /*1b7f0*/  STL.64 [R1+0x410], R22 ;  /* 0x0004101601007387 */ /* 0x0003e80000100a00 */
[----:B------:R1:W-:Y:S01]  /*1b800*/  LDGSTS.E [R252+-0x4c000], [R22.64], !P3 ;  /* 0xb400000016fc7fae */ /* 0x0003e2000d921848 */
[----:B------:R-:W-:Y:S02]  /*1b810*/  ISETP.GE.U32.AND P6, PT, R16, 0x7ffffeac, PT ;  /* 0x7ffffeac1000780c */ /* 0x000fe40003fc6070 */
[----:B------:R-:W-:Y:S01]  /*1b820*/  IADD3 R16, R14, -0xd9, RZ ;  /* 0xffffff270e107810 */ /* 0x000fe20007ffe0ff */
[----:B-1----:R-:W5:Y:S03]  /*1b830*/  LDL.LU.64 R22, [R1+0x748] ;  /* 0x0007480001167983 */ /* 0x002f660000300a00 */
[----:B------:R-:W-:Y:S01]  /*1b840*/  ISETP.GE.U32.AND P5, PT, R16, 0x7ffffea8, PT ;  /* 0x7ffffea81000780c */ /* 0x000fe20003fa6070 */
[----:B------:R-:W-:Y:S01]  /*1b850*/  IMAD.WIDE R32, R0, 0x4, R32 ;  /* 0x0000000400207825 */ /* 0x000fe200078e0220 */
[----:B------:R-:W-:-:S04]  /*1b860*/  IADD3 R16, R14, -0xdd, RZ ;  /* 0xffffff230e107810 */ /* 0x000fc80007ffe0ff */
[----:B------:R1:W-:Y:S04]  /*1b870*/  STL.64 [R1+0x418], R32 ;  /* 0x0004182001007387 */ /* 0x0003e80000100a00 */
[----:B------:R1:W-:Y:S01]  /*1b880*/  LDGSTS.E [R252+-0x4b000], [R32.64], !P6 ;  /* 0xb500000020fc7fae */ /* 0x0003e2000f121848 */
        /* <DEDUP_REMOVED lines=19> */
[----:B-----5:R-:W-:-:S05]  /*1b9c0*/  IMAD.WIDE R34, R0, 0x4, R34 ;  /* 0x0000000400227825 */ /* 0x020fca00078e0222 */
        /* <DEDUP_REMOVED lines=33> */
[----:B------:R-:W-:Y:S02]  /*1bbe0*/  LOP3.LUT R17, R17, 0xff, RZ, 0xc0, !PT ;  /* 0x000000ff11117812 */ /* 0x000fe400078ec0ff */
[----:B------:R-:W-:Y:S01]  /*1bbf0*/  IADD3 R16, R14, -0x82, RZ ;  /* 0xffffff7e0e107810 */ /* 0x000fe20007ffe0ff */
[----:B-----5:R-:W-:-:S02]  /*1bc00*/  IMAD.WIDE R34, R0, 0x4, R22 ;  /* 0x0000000400227825 */ /* 0x020fc400078e0216 */
[----:B------:R-:W5:Y:S01]  /*1bc10*/  LDL.LU.64 R22, [R1+0x6b0] ;  /* 0x0006b00001167983 */ /* 0x000f620000300a00 */
[----:B------:R-:W-:Y:S01]  /*1bc20*/  ISETP.GE.U32.AND P5, PT, R16, 0x7ffffeff, PT ;  /* 0x7ffffeff1000780c */ /* 0x000fe20003fa6070 */
[----:B------:R-:W-:Y:S01]  /*1bc30*/  IMAD.SHL.U32 R17, R17, 0x4, RZ ;  /* 0x0000000411117824 */ /* 0x000fe200078e00ff */
[----:B------:R-:W-:Y:S01]  /*1bc40*/  IADD3 R16, R14, -0x86, RZ ;  /* 0xffffff7a0e107810 */ /* 0x000fe20007ffe0ff */
[----:B------:R1:W-:Y:S03]  /*1bc50*/  STL.64 [R1+0x468], R34 ;  /* 0x0004682201007387 */ /* 0x0003e60000100a00 */
[----:B------:R-:W-:Y:S01]  /*1bc60*/  LOP3.LUT R17, R17, 0x20, RZ, 0x3c, !PT ;  /* 0x0000002011117812 */ /* 0x000fe200078e3cff */
[----:B------:R1:W-:Y:S01]  /*1bc70*/  LDGSTS.E [R252+-0x41000], [R34.64], !P6 ;  /* 0xbf00000022fc7fae */ /* 0x0003e2000f121848 */
[----:B------:R-:W-:Y:S02]  /*1bc80*/  ISETP.GE.U32.AND P4, PT, R16, 0x7ffffefb, PT ;  /* 0x7ffffefb1000780c */ /* 0x000fe40003f86070 */
[----:B------:R-:W-:-:S02]  /*1bc90*/  IADD3 R16, R14, -0x8a, RZ ;  /* 0xffffff760e107810 */ /* 0x000fc40007ffe0ff */
[----:B-1----:R-:W-:Y:S01]  /*1bca0*/  IADD3 R252, R17, 0x100000, RZ ;  /* 0x0010000011fc7810 */ /* 0x002fe20007ffe0ff */
[----:B------:R-:W-:Y:S02]  /*1bcb0*/  IMAD.WIDE R34, R0, 0x4, R32 ;  /* 0x0000000400227825 */ /* 0x000fe400078e0220 */
[----:B------:R-:W5:Y:S04]  /*1bcc0*/  LDL.LU.64 R32, [R1+0x698] ;  /* 0x0006980001207983 */ /* 0x000f680000300a00 */
        /* <DEDUP_REMOVED lines=18> */
[----:B------:R1:W-:Y:S04]  /*1bdf0*/  LDGSTS.E [R252+-0x5cc00], [R24.64], !P3 ;  /* 0xa340000018fc7fae */ /* 0x0003e8000d921848 */
[----:B-1----:R-:W3:Y:S01]  /*1be00*/  LDL.LU.64 R24, [R1+0x638] ;  /* 0x0006380001187983 */ /* 0x002ee20000300a00 */
[----:B-----5:R-:W-:Y:S01]  /*1be10*/  IMAD.WIDE R22, R0, 0x4, R22 ;  /* 0x0000000400167825 */ /* 0x020fe200078e0216 */
[----:B------:R-:W-:-:S04]  /*1be20*/  IADD3 R16, R14, -0x96, RZ ;  /* 0xffffff6a0e107810 */ /* 0x000fc80007ffe0ff */
        /* <DEDUP_REMOVED lines=8> */
[----:B------:R1:W-:Y:S01]  /*1beb0*/  STL.64 [R1+0x698], R32 ;  /* 0x0006982001007387 */ /* 0x0003e20000100a00 */
[----:B------:R-:W-:-:S03]  /*1bec0*/  ISETP.GE.U32.AND P1, PT, R16, 0x7ffffee3, PT ;  /* 0x7ffffee31000780c */ /* 0x000fc60003f26070 */
[----:B------:R1:W-:Y:S01]  /*1bed0*/  LDGSTS.E [R252+-0x5ac00], [R32.64], !P5 ;  /* 0xa540000020fc7fae */ /* 0x0003e2000e921848 */
[----:B------:R-:W-:-:S03]  /*1bee0*/  IMAD.WIDE R34, R0, 0x4, R34 ;  /* 0x0000000400227825 */ /* 0x000fc600078e0222 */
[----:B-1----:R-:W5:Y:S04]  /*1bef0*/  LDL.LU.64 R32, [R1+0x608] ;  /* 0x0006080001207983 */ /* 0x002f680000300a00 */
        /* <DEDUP_REMOVED lines=21> */
[----:B-----5:R-:W-:Y:S02]  /*1c050*/  IMAD.WIDE R34, R0, 0x4, R22 ;  /* 0x0000000400227825 */ /* 0x020fe400078e0216 */
[----:B------:R-:W5:Y:S01]  /*1c060*/  LDL.LU.64 R22, [R1+0x5a8] ;  /* 0x0005a80001167983 */ /* 0x000f620000300a00 */
[----:B------:R-:W-:-:S02]  /*1c070*/  ISETP.GE.U32.AND P4, PT, R16, 0x7ffffed3, PT ;  /* 0x7ffffed31000780c */ /* 0x000fc40003f86070 */
[----:B------:R-:W-:Y:S01]  /*1c080*/  IADD3 R16, R14, -0xb2, RZ ;  /* 0xffffff4e0e107810 */ /* 0x000fe20007ffe0ff */
[----:B------:R1:W-:Y:S03]  /*1c090*/  STL.64 [R1+0x620], R34 ;  /* 0x0006202201007387 */ /* 0x0003e60000100a00 */
[----:B------:R-:W-:Y:S01]  /*1c0a0*/  ISETP.GE.U32.AND P1, PT, R16, 0x7ffffecf, PT ;  /* 0x7ffffecf1000780c */ /* 0x000fe20003f26070 */
[----:B------:R1:W-:Y:S01]  /*1c0b0*/  LDGSTS.E [R252+-0x55c00], [R34.64], !P5 ;  /* 0xaa40000022fc7fae */ /* 0x0003e2000e921848 */
[----:B------:R-:W-:-:S03]  /*1c0c0*/  IADD3 R16, R14, -0xb6, RZ ;  /* 0xffffff4a0e107810 */ /* 0x000fc60007ffe0ff */
[----:B-1----:R-:W5:Y:S01]  /*1c0d0*/  LDL.LU.64 R34, [R1+0x590] ;  /* 0x0005900001227983 */ /* 0x002f620000300a00 */
[----:B------:R-:W-:Y:S01]  /*1c0e0*/  IMAD.WIDE R32, R0, 0x4, R32 ;  /* 0x0000000400207825 */ /* 0x000fe200078e0220 */
[----:B------:R-:W-:-:S04]  /*1c0f0*/  ISETP.GE.U32.AND P3, PT, R16, 0x7ffffecb, PT ;  /* 0x7ffffecb1000780c */ /* 0x000fc80003f66070 */
[----:B------:R1:W-:Y:S04]  /*1c100*/  STL.64 [R1+0x608], R32 ;  /* 0x0006082001007387 */ /* 0x0003e80000100a00 */
[----:B------:R1:W-:Y:S04]  /*1c110*/  LDGSTS.E [R252+-0x54c00], [R32.64], !P4 ;  /* 0xab40000020fc7fae */ /* 0x0003e8000e121848 */
        /* <DEDUP_REMOVED lines=84> */
[----:B------:R-:W-:-:S05]  /*1c660*/  IMAD.WIDE R34, R0, 0x4, R34 ;  /* 0x0000000400227825 */ /* 0x000fca00078e0222 */
        /* <DEDUP_REMOVED lines=32> */
[----:B------:R-:W-:Y:S01]  /*1c870*/  IMAD.SHL.U32 R15, R15, 0x4, RZ ;  /* 0x000000040f0f7824 */ /* 0x000fe200078e00ff */
[----:B------:R-:W-:Y:S02]  /*1c880*/  ISETP.GE.U32.AND P1, PT, R16, 0x7ffffefe, PT ;  /* 0x7ffffefe1000780c */ /* 0x000fe40003f26070 */
[----:B------:R-:W-:Y:S02]  /*1c890*/  IADD3 R16, R14, -0x87, RZ ;  /* 0xffffff790e107810 */ /* 0x000fe40007ffe0ff */
[----:B------:R-:W-:Y:S01]  /*1c8a0*/  LOP3.LUT R17, R15, 0x40, RZ, 0x3c, !PT ;  /* 0x000000400f117812 */ /* 0x000fe200078e3cff */
[----:B-----5:R-:W-:-:S02]  /*1c8b0*/  IMAD.WIDE R34, R0, 0x4, R22 ;  /* 0x0000000400227825 */ /* 0x020fc400078e0216 */
[----:B------:R-:W5:Y:S01]  /*1c8c0*/  LDL.LU.64 R22, [R1+0x690] ;  /* 0x0006900001167983 */ /* 0x000f620000300a00 */
[----:B------:R-:W-:Y:S02]  /*1c8d0*/  ISETP.GE.U32.AND P3, PT, R16, 0x7ffffefa, PT ;  /* 0x7ffffefa1000780c */ /* 0x000fe40003f66070 */
[----:B------:R-:W-:Y:S02]  /*1c8e0*/  IADD3 R16, R14, -0x8b, RZ ;  /* 0xffffff750e107810 */ /* 0x000fe40007ffe0ff */
[----:B------:R-:W-:Y:S01]  /*1c8f0*/  IADD3 R252, R17, 0x100000, RZ ;  /* 0x0010000011fc7810 */ /* 0x000fe20007ffe0ff */
[----:B------:R1:W-:Y:S01]  /*1c900*/  STL.64 [R1+0x708], R34 ;  /* 0x0007082201007387 */ /* 0x0003e20000100a00 */
[----:B------:R-:W-:-:S03]  /*1c910*/  ISETP.GE.U32.AND P6, PT, R16, 0x7ffffef6, PT ;  /* 0x7ffffef61000780c */ /* 0x000fc60003fc6070 */
        /* <DEDUP_REMOVED lines=49> */
[C---:B------:R-:W-:Y:S01]  /*1cc30*/  IADD3 R15, R14.reuse, -0xab, RZ ;  /* 0xffffff550e0f7810 */ /* 0x040fe20007ffe0ff */
        /* <DEDUP_REMOVED lines=65> */
[----:B------:R-:W-:-:S04]  /*1d050*/  IADD3 R15, R14, -0xd7, RZ ;  /* 0xffffff290e0f7810 */ /* 0x000fc80007ffe0ff */
[----:B------:R-:W-:Y:S01]  /*1d060*/  ISETP.GE.U32.AND P3, PT, R15, 0x7ffffeaa, PT ;  /* 0x7ffffeaa0f00780c */ /* 0x000fe20003f66070 */
[----:B------:R1:W-:Y:S01]  /*1d070*/  STL.64 [R1+0x528], R34 ;  /* 0x0005282201007387 */ /* 0x0003e20000100a00 */
[----:B------:R-:W-:-:S05]  /*1d080*/  IADD3 R15, R14, -0xdb, RZ ;  /* 0xffffff250e0f7810 */ /* 0x000fca0007ffe0ff */
[----:B------:R1:W-:Y:S01]  /*1d090*/  LDGSTS.E [R252+-0x4b800], [R34.64], !P1 ;  /* 0xb480000022fc7fae */ /* 0x0003e2000c921848 */
[----:B------:R-:W-:Y:S01]  /*1d0a0*/  ISETP.GE.U32.AND P6, PT, R15, 0x7ffffea6, PT ;  /* 0x7ffffea60f00780c */ /* 0x000fe20003fc6070 */
[C---:B---3--:R-:W-:Y:S02]  /*1d0b0*/  IMAD.WIDE R24, R0.reuse, 0x4, R24 ;  /* 0x0000000400187825 */ /* 0x048fe400078e0218 */
[----:B-1----:R-:W3:Y:S04]  /*1d0c0*/  LDL.LU.64 R34, [R1+0x498] ;  /* 0x0004980001227983 */ /* 0x002ee80000300a00 */
[----:B------:R1:W-:Y:S04]  /*1d0d0*/  STL.64 [R1+0x510], R24 ;  /* 0x0005101801007387 */ /* 0x0003e80000100a00 */
        /* <DEDUP_REMOVED lines=30> */
[----:B------:R1:W-:Y:S02]  /*1d2c0*/  LDGSTS.E [R252+-0x45800], [R34.64], !P3 ;  /* 0xba80000022fc7fae */ /* 0x0003e4000d921848 */
[----:B-1----:R-:W-:Y:S02]  /*1d2d0*/  IMAD.WIDE R34, R0, 0x4, R24 ;  /* 0x0000000400227825 */ /* 0x002fe400078e0218 */
        /* <DEDUP_REMOVED lines=28> */
[----:B------:R-:W-:Y:S02]  /*1d4a0*/  IADD3 R15, R14, -0x88, RZ ;  /* 0xffffff780e0f7810 */ /* 0x000fe40007ffe0ff */
[----:B------:R-:W-:-:S03]  /*1d4b0*/  LOP3.LUT R17, R6, 0x60, RZ, 0x3c, !PT ;  /* 0x0000006006117812 */ /* 0x000fc600078e3cff */
[----:B------:R3:W-:Y:S01]  /*1d4c0*/  LDGSTS.E [R252+-0x40800], [R34.64], !P3 ;  /* 0xbf80000022fc7fae */ /* 0x0007e2000d921848 */
[----:B------:R-:W-:Y:S01]  /*1d4d0*/  ISETP.GE.U32.AND P5, PT, R15, 0x7ffffef9, PT ;  /* 0x7ffffef90f00780c */ /* 0x000fe20003fa6070 */
[----:B---3--:R-:W-:Y:S02]  /*1d4e0*/  IMAD.WIDE R34, R0, 0x4, R24 ;  /* 0x0000000400227825 */ /* 0x008fe400078e0218 */
[----:B------:R-:W3:Y:S01]  /*1d4f0*/  LDL.LU.64 R24, [R1+0x688] ;  /* 0x0006880001187983 */ /* 0x000ee20000300a00 */
[----:B------:R-:W-:-:S03]  /*1d500*/  IADD3 R252, R17, 0x100000, RZ ;  /* 0x0010000011fc7810 */ /* 0x000fc60007ffe0ff */
        /* <DEDUP_REMOVED lines=30> */
[----:B------:R-:W-:Y:S01]  /*1d6f0*/  IADD3 R6, R14, -0xa0, RZ ;  /* 0xffffff600e067810 */ /* 0x000fe20007ffe0ff */
[----:B------:R1:W-:Y:S04]  /*1d700*/  STL.64 [R1+0x688], R24 ;  /* 0x0006881801007387 */ /* 0x0003e80000100a00 */
[----:B------:R1:W-:Y:S01]  /*1d710*/  LDGSTS.E [R252+-0x5a400], [R24.64], !P6 ;  /* 0xa5c0000018fc7fae */ /* 0x0003e2000f121848 */
[----:B------:R-:W-:-:S03]  /*1d720*/  ISETP.GE.U32.AND P4, PT, R6, 0x7ffffee1, PT ;  /* 0x7ffffee10600780c */ /* 0x000fc60003f86070 */
[----:B-1----:R-:W3:Y:S01]  /*1d730*/  LDL.LU.64 R24, [R1+0x5f8] ;  /* 0x0005f80001187983 */ /* 0x002ee20000300a00 */
[----:B------:R-:W-:-:S05]  /*1d740*/  IMAD.WIDE R34, R0, 0x4, R34 ;  /* 0x0000000400227825 */ /* 0x000fca00078e0222 */
[----:B------:R1:W-:Y:S04]  /*1d750*/  STL.64 [R1+0x670], R34 ;  /* 0x0006702201007387 */ /* 0x0003e80000100a00 */
[----:B------:R1:W-:Y:S01]  /*1d760*/  LDGSTS.E [R252+-0x59400], [R34.64], !P5 ;  /* 0xa6c0000022fc7fae */ /* 0x0003e2000e921848 */
[----:B------:R-:W-:Y:S01]  /*1d770*/  IADD3 R6, R14, -0xa4, RZ ;  /* 0xffffff5c0e067810 */ /* 0x000fe20007ffe0ff */
[----:B-----5:R-:W-:Y:S02]  /*1d780*/  IMAD.WIDE R22, R0, 0x4, R22 ;  /* 0x0000000400167825 */ /* 0x020fe400078e0216 */
[----:B-1----:R-:W5:Y:S04]  /*1d790*/  LDL.LU.64 R34, [R1+0x5e0] ;  /* 0x0005e00001227983 */ /* 0x002f680000300a00 */
[----:B------:R1:W-:Y:S04]  /*1d7a0*/  STL.64 [R1+0x658], R22 ;  /* 0x0006581601007387 */ /* 0x0003e80000100a00 */
[----:B------:R1:W-:Y:S01]  /*1d7b0*/  LDGSTS.E [R252+-0x58400], [R22.64], !P4 ;  /* 0xa7c0000016fc7fae */ /* 0x0003e2000e121848 */
[----:B------:R-:W-:-:S03]  /*1d7c0*/  ISETP.GE.U32.AND P1, PT, R6, 0x7ffffedd, PT ;  /* 0x7ffffedd0600780c */ /* 0x000fc60003f26070 */
[----:B-1----:R-:W5:Y:S01]  /*1d7d0*/  LDL.LU.64 R22, [R1+0x5c8] ;  /* 0x0005c80001167983 */ /* 0x002f620000300a00 */
[----:B------:R-:W-:Y:S01]  /*1d7e0*/  IADD3 R6, R14, -0xa8, RZ ;  /* 0xffffff580e067810 */ /* 0x000fe20007ffe0ff */
[----:B------:R-:W-:-:S03]  /*1d7f0*/  IMAD.WIDE R32, R0, 0x4, R32 ;  /* 0x0000000400207825 */ /* 0x000fc600078e0220 */
[----:B------:R-:W-:Y:S02]  /*1d800*/  ISETP.GE.U32.AND P3, PT, R6, 0x7ffffed9, PT ;  /* 0x7ffffed90600780c */ /* 0x000fe40003f66070 */
[----:B------:R4:W-:Y:S04]  /*1d810*/  STL.64 [R1+0x640], R32 ;  /* 0x0006402001007387 */ /* 0x0009e80000100a00 */
[----:B------:R4:W-:Y:S02]  /*1d820*/  LDGSTS.E [R252+-0x57400], [R32.64], !P1 ;  /* 0xa8c0000020fc7fae */ /* 0x0009e4000c921848 */
[C---:B----4-:R-:W-:Y:S02]  /*1d830*/  IMAD.WIDE R32, R0.reuse, 0x4, R8 ;  /* 0x0000000400207825 */ /* 0x050fe400078e0208 */
        /* <DEDUP_REMOVED lines=12> */
[----:B------:R-:W-:Y:S02]  /*1d900*/  ISETP.GE.U32.AND P4, PT, R6, 0x7ffffecd, PT ;  /* 0x7ffffecd0600780c */ /* 0x000fe40003f86070 */
[----:B------:R-:W-:Y:S01]  /*1d910*/  IADD3 R6, R14, -0xb8, RZ ;  /* 0xffffff480e067810 */ /* 0x000fe20007ffe0ff */
[----:B-1----:R-:W2:Y:S01]  /*1d920*/  LDL.LU.64 R32, [R1+0x580] ;  /* 0x0005800001207983 */ /* 0x002ea20000300a00 */
[----:B---3--:R-:W-:Y:S02]  /*1d930*/  IMAD.WIDE R24, R0, 0x4, R24 ;  /* 0x0000000400187825 */ /* 0x008fe400078e0218 */
[----:B------:R-:W-:-:S03]  /*1d940*/  ISETP.GE.U32.AND P1, PT, R6, 0x7ffffec9, PT ;  /* 0x7ffffec90600780c */ /* 0x000fc60003f26070 */
[----:B------:R1:W-:Y:S04]  /*1d950*/  STL.64 [R1+0x5f8], R24 ;  /* 0x0005f81801007387 */ /* 0x0003e80000100a00 */
[----:B------:R1:W-:Y:S04]  /*1d960*/  LDGSTS.E [R252+-0x54400], [R24.64], !P5 ;  /* 0xabc0000018fc7fae */ /* 0x0003e8000e921848 */
[----:B-1----:R-:W3:Y:S01]  /*1d970*/  LDL.LU.64 R24, [R1+0x568] ;  /* 0x0005680001187983 */ /* 0x002ee20000300a00 */
[----:B-----5:R-:W-:-:S05]  /*1d980*/  IMAD.WIDE R34, R0, 0x4, R34 ;  /* 0x0000000400227825 */ /* 0x020fca00078e0222 */
[----:B------:R1:W-:Y:S04]  /*1d990*/  STL.64 [R1+0x5e0], R34 ;  /* 0x0005e02201007387 */ /* 0x0003e80000100a00 */
[----:B------:R1:W-:Y:S01]  /*1d9a0*/  LDGSTS.E [R252+-0x53400], [R34.64], !P4 ;  /* 0xacc0000022fc7fae */ /* 0x0003e2000e121848 */
[----:B------:R-:W-:Y:S01]  /*1d9b0*/  IADD3 R6, R14, -0xbc, RZ ;  /* 0xffffff440e067810 */ /* 0x000fe20007ffe0ff */
[----:B------:R-:W-:Y:S02]  /*1d9c0*/  IMAD.WIDE R22, R0, 0x4, R22 ;  /* 0x0000000400167825 */ /* 0x000fe400078e0216 */
[----:B-1----:R-:W5:Y:S04]  /*1d9d0*/  LDL.LU.64 R34, [R1+0x550] ;  /* 0x0005500001227983 */ /* 0x002f680000300a00 */
[----:B------:R1:W-:Y:S04]  /*1d9e0*/  STL.64 [R1+0x5c8], R22 ;  /* 0x0005c81601007387 */ /* 0x0003e80000100a00 */
[----:B------:R1:W-:Y:S01]  /*1d9f0*/  LDGSTS.E [R252+-0x52400], [R22.64], !P1 ;  /* 0xadc0000016fc7fae */ /* 0x0003e2000c921848 */
[----:B------:R-:W-:-:S03]  /*1da00*/  ISETP.GE.U32.AND P3, PT, R6, 0x7ffffec5, PT ;  /* 0x7ffffec50600780c */ /* 0x000fc60003f66070 */
[----:B-1----:R-:W5:Y:S01]  /*1da10*/  LDL.LU.64 R22, [R1+0x538] ;  /* 0x0005380001167983 */ /* 0x002f620000300a00 */
[----:B------:R-:W-:-:S04]  /*1da20*/  IADD3 R6, R14, -0xc0, RZ ;  /* 0xffffff400e067810 */ /* 0x000fc80007ffe0ff */
[----:B------:R-:W-:Y:S01]  /*1da30*/  ISETP.GE.U32.AND P6, PT, R6, 0x7ffffec1, PT ;  /* 0x7ffffec10600780c */ /* 0x000fe20003fc6070 */
        /* <DEDUP_REMOVED lines=11> */
[----:B------:R-:W-:-:S03]  /*1daf0*/  IMAD.WIDE R32, R0, 0x4, R32 ;  /* 0x0000000400207825 */ /* 0x000fc600078e0220 */
[----:B------:R-:W-:Y:S02]  /*1db00*/  ISETP.GE.U32.AND P4, PT, R6, 0x7ffffeb9, PT ;  /* 0x7ffffeb90600780c */ /* 0x000fe40003f86070 */
[----:B------:R-:W-:Y:S01]  /*1db10*/  IADD3 R6, R14, -0xcc, RZ ;  /* 0xffffff340e067810 */ /* 0x000fe20007ffe0ff */
[----:B------:R1:W-:Y:S04]  /*1db20*/  STL.64 [R1+0x580], R32 ;  /* 0x0005802001007387 */ /* 0x0003e80000100a00 */
[----:B------:R1:W-:Y:S01]  /*1db30*/  LDGSTS.E [R252+-0x4f400], [R32.64], !P5 ;  /* 0xb0c0000020fc7fae */ /* 0x0003e2000e921848 */
[----:B------:R-:W-:-:S03]  /*1db40*/  ISETP.GE.U32.AND P1, PT, R6, 0x7ffffeb5, PT ;  /* 0x7ffffeb50600780c */ /* 0x000fc60003f26070 */
[----:B-1----:R-:W2:Y:S01]  /*1db50*/  LDL.LU.64 R32, [R1+0x4f0] ;  /* 0x0004f00001207983 */ /* 0x002ea20000300a00 */
[----:B---3--:R-:W-:-:S05]  /*1db60*/  IMAD.WIDE R24, R0, 0x4, R24 ;  /* 0x0000000400187825 */ /* 0x008fca00078e0218 */
        /* <DEDUP_REMOVED lines=13> */
[----:B------:R4:W-:Y:S03]  /*1dc40*/  STL.64 [R1+0x538], R34 ;  /* 0x0005382201007387 */ /* 0x0009e60000100a00 */
[----:B------:R-:W-:Y:S01]  /*1dc50*/  ISETP.GE.U32.AND P5, PT, R6, 0x7ffffea9, PT ;  /* 0x7ffffea90600780c */ /* 0x000fe20003fa6070 */
[----:B------:R4:W-:Y:S01]  /*1dc60*/  LDGSTS.E [R252+-0x4c400], [R34.64], !P3 ;  /* 0xb3c0000022fc7fae */ /* 0x0009e2000d921848 */
[----:B------:R-:W-:-:S04]  /*1dc70*/  IADD3 R6, R14, -0xdc, RZ ;  /* 0xffffff240e067810 */ /* 0x000fc80007ffe0ff */
[----:B------:R-:W-:Y:S02]  /*1dc80*/  ISETP.GE.U32.AND P4, PT, R6, 0x7ffffea5, PT ;  /* 0x7ffffea50600780c */ /* 0x000fe40003f86070 */
[----:B------:R-:W-:-:S04]  /*1dc90*/  IADD3 R6, R14, -0xe0, RZ ;  /* 0xffffff200e067810 */ /* 0x000fc80007ffe0ff */
[----:B------:R-:W-:Y:S02]  /*1dca0*/  ISETP.GE.U32.AND P1, PT, R6, 0x7ffffea1, PT ;  /* 0x7ffffea10600780c */ /* 0x000fe40003f26070 */
[----:B------:R-:W-:-:S04]  /*1dcb0*/  IADD3 R6, R14, -0xe4, RZ ;  /* 0xffffff1c0e067810 */ /* 0x000fc80007ffe0ff */
[----:B------:R-:W-:Y:S02]  /*1dcc0*/  ISETP.GE.U32.AND P3, PT, R6, 0x7ffffe9d, PT ;  /* 0x7ffffe9d0600780c */ /* 0x000fe40003f66070 */
[----:B------:R-:W-:Y:S01]  /*1dcd0*/  IADD3 R6, R14, -0xe8, RZ ;  /* 0xffffff180e067810 */ /* 0x000fe20007ffe0ff */
[----:B------:R-:W-:Y:S02]  /*1dce0*/  IMAD.MOV.U32 R15, RZ, RZ, R7 ;  /* 0x000000ffff0f7224 */ /* 0x000fe400078e0007 */
[----:B----4-:R-:W-:Y:S02]  /*1dcf0*/  IMAD.WIDE R34, R0, 0x4, R8 ;  /* 0x0000000400227825 */ /* 0x010fe400078e0208 */
[----:B------:R-:W4:Y:S04]  /*1dd00*/  LDL.LU.64 R8, [R1+0x4a8] ;  /* 0x0004a80001087983 */ /* 0x000f280000300a00 */
[----:B------:R2:W-:Y:S04]  /*1dd10*/  STL.64 [R1+0x520], R34 ;  /* 0x0005202201007387 */ /* 0x0005e80000100a00 */
[----:B------:R2:W-:Y:S01]  /*1dd20*/  LDGSTS.E [R252+-0x4b400], [R34.64], !P6 ;  /* 0xb4c0000022fc7fae */ /* 0x0005e2000f121848 */
[----:B------:R-:W-:Y:S01]  /*1dd30*/  ISETP.GE.U32.AND P6, PT, R6, 0x7ffffe99, PT ;  /* 0x7ffffe990600780c */ /* 0x000fe20003fc6070 */
[----:B--2---:R-:W-:-:S05]  /*1dd40*/  IMAD.WIDE R34, R0, 0x4, R30 ;  /* 0x0000000400227825 */ /* 0x004fca00078e021e */
[----:B------:R-:W-:Y:S04]  /*1dd50*/  STL.64 [R1+0x508], R34 ;  /* 0x0005082201007387 */ /* 0x000fe80000100a00 */
[----:B------:R-:W2:Y:S04]  /*1dd60*/  LDL.LU.64 R30, [R1+0x490] ;  /* 0x00049000011e7983 */ /* 0x000ea80000300a00 */
[----:B------:R-:W2:Y:S04]  /*1dd70*/  LDL.LU.64 R6, [R1+0x478] ;  /* 0x0004780001067983 */ /* 0x000ea80000300a00 */
[----:B------:R1:W-:Y:S01]  /*1dd80*/  LDGSTS.E [R252+-0x4a400], [R34.64], !P5 ;  /* 0xb5c0000022fc7fae */ /* 0x0003e2000e921848 */
[----:B------:R-:W-:-:S05]  /*1dd90*/  IMAD.WIDE R32, R0, 0x4, R32 ;  /* 0x0000000400207825 */ /* 0x000fca00078e0220 */
[----:B------:R3:W-:Y:S04]  /*1dda0*/  STL.64 [R1+0x4f0], R32 ;  /* 0x0004f02001007387 */ /* 0x0007e80000100a00 */
[----:B------:R3:W-:Y:S04]  /*1ddb0*/  LDGSTS.E [R252+-0x49400], [R32.64], !P4 ;  /* 0xb6c0000020fc7fae */ /* 0x0007e8000e121848 */
[----:B------:R-:W2:Y:S01]  /*1ddc0*/  LDL.LU.64 R36, [R1+0x48] ;  /* 0x0000480001247983 */ /* 0x000ea20000300a00 */
[----:B---3--:R-:W-:-:S03]  /*1ddd0*/  IMAD.WIDE R32, R0, 0x4, R24 ;  /* 0x0000000400207825 */ /* 0x008fc600078e0218 */
[----:B------:R-:W3:Y:S04]  /*1dde0*/  LDL.LU.64 R24, [R1+0x30] ;  /* 0x0000300001187983 */ /* 0x000ee80000300a00 */
[----:B------:R5:W-:Y:S04]  /*1ddf0*/  STL.64 [R1+0x4d8], R32 ;  /* 0x0004d82001007387 */ /* 0x000be80000100a00 */
[----:B------:R5:W-:Y:S02]  /*1de00*/  LDGSTS.E [R252+-0x48400], [R32.64], !P1 ;  /* 0xb7c0000020fc7fae */ /* 0x000be4000c921848 */
[----:B-----5:R-:W-:-:S02]  /*1de10*/  IMAD.WIDE R32, R0, 0x4, R22 ;  /* 0x0000000400207825 */ /* 0x020fc400078e0216 */
[----:B------:R-:W5:Y:S04]  /*1de20*/  LDL.LU.64 R22, [R1+0x18] ;  /* 0x0000180001167983 */ /* 0x000f680000300a00 */
[----:B------:R-:W-:Y:S04]  /*1de30*/  STL.64 [R1+0x4c0], R32 ;  /* 0x0004c02001007387 */ /* 0x000fe80000100a00 */
[----:B-1----:R-:W5:Y:S04]  /*1de40*/  LDL.LU.64 R34, [R1] ;  /* 0x0000000001227983 */ /* 0x002f680000300a00 */
[----:B------:R1:W-:Y:S01]  /*1de50*/  LDGSTS.E [R252+-0x47400], [R32.64], !P3 ;  /* 0xb8c0000020fc7fae */ /* 0x0003e2000d921848 */
[----:B----4-:R-:W-:-:S05]  /*1de60*/  IMAD.WIDE R8, R0, 0x4, R8 ;  /* 0x0000000400087825 */ /* 0x010fca00078e0208 */
[----:B------:R4:W-:Y:S04]  /*1de70*/  STL.64 [R1+0x4a8], R8 ;  /* 0x0004a80801007387 */ /* 0x0009e80000100a00 */
[----:B------:R4:W-:Y:S04]  /*1de80*/  LDGSTS.E [R252+-0x46400], [R8.64], !P6 ;  /* 0xb9c0000008fc7fae */ /* 0x0009e8000f121848 */
[----:B----4-:R-:W4:Y:S01]  /*1de90*/  LDL.LU.64 R8, [R1+0x2e8] ;  /* 0x0002e80001087983 */ /* 0x010f220000300a00 */
[----:B--2---:R-:W-:-:S04]  /*1dea0*/  IMAD.WIDE R38, R0, 0x4, R30 ;  /* 0x0000000400267825 */ /* 0x004fc800078e021e */
[----:B------:R-:W-:Y:S02]  /*1deb0*/  IMAD.WIDE R30, R0, 0x4, R6 ;  /* 0x00000004001e7825 */ /* 0x000fe400078e0206 */
[----:B------:R-:W2:Y:S01]  /*1dec0*/  LDL.LU.64 R6, [R1+0x2c8] ;  /* 0x0002c80001067983 */ /* 0x000ea20000300a00 */
[----:B------:R-:W-:-:S04]  /*1ded0*/  IADD3 R16, R14, -0xec, RZ ;  /* 0xffffff140e107810 */ /* 0x000fc80007ffe0ff */
[----:B------:R-:W-:Y:S02]  /*1dee0*/  ISETP.GE.U32.AND P5, PT, R16, 0x7ffffe95, PT ;  /* 0x7ffffe951000780c */ /* 0x000fe40003fa6070 */
[----:B------:R-:W-:-:S04]  /*1def0*/  IADD3 R16, R14, -0xf0, RZ ;  /* 0xffffff100e107810 */ /* 0x000fc80007ffe0ff */
[----:B------:R-:W-:Y:S02]  /*1df00*/  ISETP.GE.U32.AND P4, PT, R16, 0x7ffffe91, PT ;  /* 0x7ffffe911000780c */ /* 0x000fe40003f86070 */
[C---:B------:R-:W-:Y:S02]  /*1df10*/  IADD3 R16, R14.reuse, -0xf4, RZ ;  /* 0xffffff0c0e107810 */ /* 0x040fe40007ffe0ff */
[----:B-1----:R-:W-:Y:S02]  /*1df20*/  IADD3 R252, R14, -0xfc, RZ ;  /* 0xffffff040efc7810 */ /* 0x002fe40007ffe0ff */
[----:B------:R-:W-:Y:S02]  /*1df30*/  ISETP.GE.U32.AND P1, PT, R16, 0x7ffffe8d, PT ;  /* 0x7ffffe8d1000780c */ /* 0x000fe40003f26070 */
[----:B------:R-:W-:Y:S01]  /*1df40*/  IADD3 R16, R14, -0xf8, RZ ;  /* 0xffffff080e107810 */ /* 0x000fe20007ffe0ff */
[----:B------:R1:W-:Y:S01]  /*1df50*/  STL.64 [R1+0x490], R38 ;  /* 0x0004902601007387 */ /* 0x0003e20000100a00 */
[----:B------:R-:W-:-:S02]  /*1df60*/  ISETP.GE.U32.AND P6, PT, R252, 0x7ffffe85, PT ;  /* 0x7ffffe85fc00780c */ /* 0x000fc40003fc6070 */
[----:B------:R-:W-:Y:S01]  /*1df70*/  ISETP.GE.U32.AND P3, PT, R16, 0x7ffffe89, PT ;  /* 0x7ffffe891000780c */ /* 0x000fe20003f66070 */
[----:B------:R1:W-:Y:S01]  /*1df80*/  STL.64 [R1+0x478], R30 ;  /* 0x0004781e01007387 */ /* 0x0003e20000100a00 */
[C---:B------:R-:W-:Y:S02]  /*1df90*/  IADD3 R16, R17.reuse, 0x100000, RZ ;  /* 0x0010000011107810 */ /* 0x040fe40007ffe0ff */
[----:B------:R-:W-:Y:S01]  /*1dfa0*/  IADD3 R252, R17, 0x100000, RZ ;  /* 0x0010000011fc7810 */ /* 0x000fe20007ffe0ff */
[----:B------:R-:W2:Y:S04]  /*1dfb0*/  LDL.LU.64 R32, [R1+0x2a8] ;  /* 0x0002a80001207983 */ /* 0x000ea80000300a00 */
[----:B------:R1:W-:Y:S04]  /*1dfc0*/  LDGSTS.E [R16+-0x45400], [R38.64], !P5 ;  /* 0xbac0000026107fae */ /* 0x0003e8000e921848 */
[----:B------:R3:W-:Y:S01]  /*1dfd0*/  LDGSTS.E [R252+-0x44400], [R30.64], !P4 ;  /* 0xbbc000001efc7fae */ /* 0x0007e2000e121848 */
[----:B------:R-:W-:Y:S01]  /*1dfe0*/  IADD3 R14, R14, -0x100, RZ ;  /* 0xffffff000e0e7810 */ /* 0x000fe20007ffe0ff */
[----:B-1----:R-:W-:-:S02]  /*1dff0*/  IMAD.WIDE R38, R0, 0x4, R36 ;  /* 0x0000000400267825 */ /* 0x002fc400078e0224 */
[----:B---3--:R-:W3:Y:S02]  /*1e000*/  LDL.LU.64 R30, [R1+0x288] ;  /* 0x00028800011e7983 */ /* 0x008ee40000300a00 */
[----:B------:R-:W-:Y:S02]  /*1e010*/  IMAD.WIDE R36, R0, 0x4, R24 ;  /* 0x0000000400247825 */ /* 0x000fe400078e0218 */
[----:B------:R-:W3:Y:S01]  /*1e020*/  LDL.LU.64 R24, [R1+0x268] ;  /* 0x0002680001187983 */ /* 0x000ee20000300a00 */
[----:B------:R-:W-:Y:S02]  /*1e030*/  ISETP.GE.U32.AND P4, PT, R14, 0x7ffffe81, PT ;  /* 0x7ffffe810e00780c */ /* 0x000fe40003f86070 */
[----:B------:R-:W-:Y:S01]  /*1e040*/  IADD3 R14, R17, 0x100000, RZ ;  /* 0x00100000110e7810 */ /* 0x000fe20007ffe0ff */
[----:B------:R-:W-:Y:S04]  /*1e050*/  STL.64 [R1+0x48], R38 ;  /* 0x0000482601007387 */ /* 0x000fe80000100a00 */
[----:B------:R1:W-:Y:S04]  /*1e060*/  LDGSTS.E [R14+-0x43400], [R38.64], !P1 ;  /* 0xbcc00000260e7fae */ /* 0x0003e8000c921848 */
[----:B------:R5:W-:Y:S04]  /*1e070*/  STL.64 [R1+0x30], R36 ;  /* 0x0000302401007387 */ /* 0x000be80000100a00 */
[----:B------:R5:W-:Y:S02]  /*1e080*/  LDGSTS.E [R252+-0x42400], [R36.64], !P3 ;  /* 0xbdc0000024fc7fae */ /* 0x000be4000d921848 */
[----:B-----5:R-:W-:-:S02]  /*1e090*/  IMAD.WIDE R36, R0, 0x4, R22 ;  /* 0x0000000400247825 */ /* 0x020fc400078e0216 */
[----:B------:R-:W5:Y:S04]  /*1e0a0*/  LDL.LU.64 R22, [R1+0x248] ;  /* 0x0002480001167983 */ /* 0x000f680000300a00 */
[----:B------:R-:W-:Y:S04]  /*1e0b0*/  STL.64 [R1+0x18], R36 ;  /* 0x0000182401007387 */ /* 0x000fe80000100a00 */
[----:B------:R-:W5:Y:S01]  /*1e0c0*/  LDL.LU.64 R16, [R1+0x228] ;  /* 0x0002280001107983 */ /* 0x000f620000300a00 */
[----:B------:R-:W-:-:S03]  /*1e0d0*/  IMAD.WIDE R34, R0, 0x4, R34 ;  /* 0x0000000400227825 */ /* 0x000fc600078e0222 */
[----:B------:R1:W-:Y:S04]  /*1e0e0*/  LDGSTS.E [R14+-0x41400], [R36.64], !P6 ;  /* 0xbec00000240e7fae */ /* 0x0003e8000f121848 */
[----:B------:R1:W-:Y:S04]  /*1e0f0*/  LDGSTS.E [R252+-0x40400], [R34.64], !P4 ;  /* 0xbfc0000022fc7fae */ /* 0x0003e8000e121848 */
[----:B------:R-:W-:Y:S04]  /*1e100*/  STL.64 [R1], R34 ;  /* 0x0000002201007387 */ /* 0x000fe80000100a00 */
[----:B------:R-:W0:Y:S01]  /*1e110*/  LDGDEPBAR ;  /* 0x00000000000079af */ /* 0x000e220000000000 */
[----:B-1----:R-:W-:-:S03]  /*1e120*/  IMAD.MOV.U32 R252, RZ, RZ, R15 ;  /* 0x000000fffffc7224 */ /* 0x002fc600078e000f */
[----:B------:R-:W5:Y:S04]  /*1e130*/  LDL.LU.64 R14, [R1+0x208] ;  /* 0x00020800010e7983 */ /* 0x000f680000300a00 */
[----:B----4-:R1:W-:Y:S01]  /*1e140*/  LDGSTS.E [R252+0x40000], [R8.64], P2 ;  /* 0x4000000008fc7fae */ /* 0x0103e20009121848 */
[----:B------:R-:W-:-:S03]  /*1e150*/  IMAD.MOV.U32 R0, RZ, RZ, R9 ;  /* 0x000000ffff007224 */ /* 0x000fc600078e0009 */
[----:B------:R1:W-:Y:S04]  /*1e160*/  STL [R1+0x1630], R8 ;  /* 0x0016300801007387 */ /* 0x0003e80000100800 */
[----:B-1----:R-:W4:Y:S04]  /*1e170*/  LDL.LU.64 R8, [R1+0x1e8] ;  /* 0x0001e80001087983 */ /* 0x002f280000300a00 */
[----:B------:R1:W-:Y:S04]  /*1e180*/  STL [R1+0x1628], R0 ;  /* 0x0016280001007387 */ /* 0x0003e80000100800 */
[----:B--2---:R2:W-:Y:S01]  /*1e190*/  LDGSTS.E [R252+0x41000], [R6.64], P2 ;  /* 0x4100000006fc7fae */ /* 0x0045e20009121848 */
[----:B-1----:R-:W-:-:S03]  /*1e1a0*/  IMAD.MOV.U32 R0, RZ, RZ, R7 ;  /* 0x000000ffff007224 */ /* 0x002fc600078e0007 */
[----:B------:R2:W-:Y:S04]  /*1e1b0*/  STL [R1+0x162c], R6 ;  /* 0x00162c0601007387 */ /* 0x0005e80000100800 */
[----:B--2---:R-:W2:Y:S04]  /*1e1c0*/  LDL.LU.64 R6, [R1+0x1c8] ;  /* 0x0001c80001067983 */ /* 0x004ea80000300a00 */
[----:B------:R1:W-:Y:S04]  /*1e1d0*/  STL [R1+0x1620], R0 ;  /* 0x0016200001007387 */ /* 0x0003e80000100800 */
[----:B------:R-:W-:Y:S01]  /*1e1e0*/  STL [R1+0x1624], R32 ;  /* 0x0016242001007387 */ /* 0x000fe20000100800 */
[----:B-1----:R-:W-:-:S03]  /*1e1f0*/  IMAD.MOV.U32 R0, RZ, RZ, R33 ;  /* 0x000000ffff007224 */ /* 0x002fc600078e0021 */
[----:B------:R-:W2:Y:S04]  /*1e200*/  LDL.LU.64 R38, [R1+0x1a8] ;  /* 0x0001a80001267983 */ /* 0x000ea80000300a00 */
[----:B------:R1:W-:Y:S04]  /*1e210*/  STL [R1+0x1618], R0 ;  /* 0x0016180001007387 */ /* 0x0003e80000100800 */
[----:B------:R3:W-:Y:S04]  /*1e220*/  LDGSTS.E [R252+0x42000], [R32.64], P2 ;  /* 0x4200000020fc7fae */ /* 0x0007e80009121848 */
[----:B---3--:R-:W-:Y:S01]  /*1e230*/  STL [R1+0x161c], R30 ;  /* 0x00161c1e01007387 */ /* 0x008fe20000100800 */
[----:B-1----:R-:W-:-:S03]  /*1e240*/  IMAD.MOV.U32 R0, RZ, RZ, R31 ;  /* 0x000000ffff007224 */ /* 0x002fc600078e001f */
[----:B------:R-:W3:Y:S04]  /*1e250*/  LDL.LU.64 R36, [R1+0x188] ;  /* 0x0001880001247983 */ /* 0x000ee80000300a00 */
[----:B------:R1:W-:Y:S04]  /*1e260*/  STL [R1+0x1610], R0 ;  /* 0x0016100001007387 */ /* 0x0003e80000100800 */
[----:B------:R-:W-:Y:S04]  /*1e270*/  STL [R1+0x1614], R24 ;  /* 0x0016141801007387 */ /* 0x000fe80000100800 */
[----:B------:R-:W3:Y:S01]  /*1e280*/  LDL.LU.64 R34, [R1+0x168] ;  /* 0x0001680001227983 */ /* 0x000ee20000300a00 */
[----:B-1----:R-:W-:-:S03]  /*1e290*/  IMAD.MOV.U32 R0, RZ, RZ, R25 ;  /* 0x000000ffff007224 */ /* 0x002fc600078e0019 */
[----:B------:R-:W3:Y:S04]  /*1e2a0*/  LDL.LU.64 R32, [R1+0x148] ;  /* 0x0001480001207983 */ /* 0x000ee80000300a00 */
[----:B------:R5:W-:Y:S04]  /*1e2b0*/  STL [R1+0x1608], R0 ;  /* 0x0016080001007387 */ /* 0x000be80000100800 */
[----:B------:R1:W-:Y:S04]  /*1e2c0*/  LDGSTS.E [R252+0x43000], [R30.64], P2 ;  /* 0x430000001efc7fae */ /* 0x0003e80009121848 */
[----:B------:R5:W-:Y:S02]  /*1e2d0*/  LDGSTS.E [R252+0x44000], [R24.64], P2 ;  /* 0x4400000018fc7fae */ /* 0x000be40009121848 */
[----:B-----5:R-:W-:-:S02]  /*1e2e0*/  IMAD.MOV.U32 R0, RZ, RZ, R23 ;  /* 0x000000ffff007224 */ /* 0x020fc400078e0017 */
[----:B------:R-:W-:Y:S04]  /*1e2f0*/  STL [R1+0x160c], R22 ;  /* 0x00160c1601007387 */ /* 0x000fe80000100800 */
[----:B-1----:R-:W3:Y:S04]  /*1e300*/  LDL.LU.64 R30, [R1+0x128] ;  /* 0x00012800011e7983 */ /* 0x002ee80000300a00 */
[----:B------:R1:W-:Y:S04]  /*1e310*/  STL [R1+0x1600], R0 ;  /* 0x0016000001007387 */ /* 0x0003e80000100800 */
[----:B------:R1:W-:Y:S04]  /*1e320*/  STL [R1+0x1604], R16 ;  /* 0x0016041001007387 */ /* 0x0003e80000100800 */
[----:B------:R-:W3:Y:S01]  /*1e330*/  LDL.LU.64 R24, [R1+0x108] ;  /* 0x0001080001187983 */ /* 0x000ee20000300a00 */
[----:B-1----:R-:W-:-:S03]  /*1e340*/  IMAD.MOV.U32 R0, RZ, RZ, R17 ;  /* 0x000000ffff007224 */ /* 0x002fc600078e0011 */
[----:B------:R1:W-:Y:S04]  /*1e350*/  LDGSTS.E [R252+0x45000], [R22.64], P2 ;  /* 0x4500000016fc7fae */ /* 0x0003e80009121848 */
[----:B------:R1:W-:Y:S04]  /*1e360*/  LDGSTS.E [R252+0x46000], [R16.64], P2 ;  /* 0x4600000010fc7fae */ /* 0x0003e80009121848 */
[----:B------:R4:W-:Y:S04]  /*1e370*/  LDGSTS.E [R252+0x47000], [R14.64], P2 ;  /* 0x470000000efc7fae */ /* 0x0009e80009121848 */
[----:B-1----:R-:W3:Y:S04]  /*1e380*/  LDL.LU.64 R22, [R1+0xe8] ;  /* 0x0000e80001167983 */ /* 0x002ee80000300a00 */
[----:B------:R1:W-:Y:S04]  /*1e390*/  STL [R1+0x15f8], R0 ;  /* 0x0015f80001007387 */ /* 0x0003e80000100800 */
[----:B------:R4:W-:Y:S04]  /*1e3a0*/  STL [R1+0x15fc], R14 ;  /* 0x0015fc0e01007387 */ /* 0x0009e80000100800 */
[----:B------:R-:W3:Y:S01]  /*1e3b0*/  LDL.LU.64 R16, [R1+0xc8] ;  /* 0x0000c80001107983 */ /* 0x000ee20000300a00 */
[----:B-1----:R-:W-:-:S05]  /*1e3c0*/  IMAD.MOV.U32 R0, RZ, RZ, R15 ;  /* 0x000000ffff007224 */ /* 0x002fca00078e000f */
[----:B------:R1:W-:Y:S04]  /*1e3d0*/  STL [R1+0x15f0], R0 ;  /* 0x0015f00001007387 */ /* 0x0003e80000100800 */
[----:B----4-:R4:W-:Y:S04]  /*1e3e0*/  STL [R1+0x15f4], R8 ;  /* 0x0015f40801007387 */ /* 0x0109e80000100800 */
[----:B------:R-:W5:Y:S01]  /*1e3f0*/  LDL.LU.64 R14, [R1+0xa8] ;  /* 0x0000a800010e7983 */ /* 0x000f620000300a00 */
[----:B-1----:R-:W-:-:S03]  /*1e400*/  IMAD.MOV.U32 R0, RZ, RZ, R9 ;  /* 0x000000ffff007224 */ /* 0x002fc600078e0009 */
[----:B------:R4:W-:Y:S04]  /*1e410*/  LDGSTS.E [R252+0x48000], [R8.64], P2 ;  /* 0x4800000008fc7fae */ /* 0x0009e80009121848 */
[----:B----4-:R-:W4:Y:S04]  /*1e420*/  LDL.LU.64 R8, [R1+0x88] ;  /* 0x0000880001087983 */ /* 0x010f280000300a00 */
[----:B------:R1:W-:Y:S04]  /*1e430*/  STL [R1+0x15e8], R0 ;  /* 0x0015e80001007387 */ /* 0x0003e80000100800 */
[----:B--2---:R2:W-:Y:S04]  /*1e440*/  LDGSTS.E [R252+0x49000], [R6.64], P2 ;  /* 0x4900000006fc7fae */ /* 0x0045e80009121848 */
[----:B------:R2:W-:Y:S01]  /*1e450*/  STL [R1+0x15ec], R6 ;  /* 0x0015ec0601007387 */ /* 0x0005e20000100800 */
[----:B-1----:R-:W-:-:S03]  /*1e460*/  IMAD.MOV.U32 R0, RZ, RZ, R7 ;  /* 0x000000ffff007224 */ /* 0x002fc600078e0007 */
[----:B------:R1:W-:Y:S04]  /*1e470*/  LDGSTS.E [R252+0x4a000], [R38.64], P2 ;  /* 0x4a00000026fc7fae */ /* 0x0003e80009121848 */
[----:B--2---:R-:W2:Y:S04]  /*1e480*/  LDL.LU.64 R6, [R1+0x68] ;  /* 0x0000680001067983 */ /* 0x004ea80000300a00 */
[----:B------:R1:W-:Y:S04]  /*1e490*/  STL [R1+0x15e0], R0 ;  /* 0x0015e00001007387 */ /* 0x0003e80000100800 */
[----:B------:R3:W-:Y:S01]  /*1e4a0*/  STL [R1+0x15e4], R38 ;  /* 0x0015e42601007387 */ /* 0x0007e20000100800 */
[----:B-1----:R-:W-:-:S03]  /*1e4b0*/  IMAD.MOV.U32 R0, RZ, RZ, R39 ;  /* 0x000000ffff007224 */ /* 0x002fc600078e0027 */
[----:B---3--:R1:W-:Y:S04]  /*1e4c0*/  LDGSTS.E [R252+0x4b000], [R36.64], P2 ;  /* 0x4b00000024fc7fae */ /* 0x0083e80009121848 */
[----:B------:R-:W3:Y:S04]  /*1e4d0*/  LDL.LU.64 R38, [R1+0x16c0] ;  /* 0x0016c00001267983 */ /* 0x000ee80000300a00 */
[----:B------:R1:W-:Y:S04]  /*1e4e0*/  STL [R1+0x15d8], R0 ;  /* 0x0015d80001007387 */ /* 0x0003e80000100800 */
[----:B------:R1:W-:Y:S04]  /*1e4f0*/  STL [R1+0x15dc], R36 ;  /* 0x0015dc2401007387 */ /* 0x0003e80000100800 */
[----:B------:R1:W-:Y:S02]  /*1e500*/  LDGSTS.E [R252+0x4c000], [R34.64], P2 ;  /* 0x4c00000022fc7fae */ /* 0x0003e40009121848 */
[----:B-1----:R-:W-:-:S02]  /*1e510*/  IMAD.MOV.U32 R0, RZ, RZ, R37 ;  /* 0x000000ffff007224 */ /* 0x002fc400078e0025 */
[----:B------:R1:W-:Y:S04]  /*1e520*/  LDGSTS.E [R252+0x4d000], [R32.64], P2 ;  /* 0x4d00000020fc7fae */ /* 0x0003e80009121848 */
[----:B------:R-:W3:Y:S04]  /*1e530*/  LDL.LU.64 R36, [R1+0x16b8] ;  /* 0x0016b80001247983 */ /* 0x000ee80000300a00 */
[----:B------:R1:W-:Y:S04]  /*1e540*/  STL [R1+0x15d0], R0 ;  /* 0x0015d00001007387 */ /* 0x0003e80000100800 */
[----:B------:R1:W-:Y:S04]  /*1e550*/  STL [R1+0x15d4], R34 ;  /* 0x0015d42201007387 */ /* 0x0003e80000100800 */
[----:B------:R1:W-:Y:S02]  /*1e560*/  LDGSTS.E [R252+0x4e000], [R30.64], P2 ;  /* 0x4e0000001efc7fae */ /* 0x0003e40009121848 */
[----:B-1----:R-:W-:-:S02]  /*1e570*/  IMAD.MOV.U32 R0, RZ, RZ, R35 ;  /* 0x000000ffff007224 */ /* 0x002fc400078e0023 */
        /* <DEDUP_REMOVED lines=13> */
[----:B------:R1:W-:Y:S02]  /*1e650*/  STL [R1+0x15bc], R24 ;  /* 0x0015bc1801007387 */ /* 0x0003e40000100800 */
[----:B-1----:R-:W-:-:S02]  /*1e660*/  IMAD.MOV.U32 R0, RZ, RZ, R25 ;  /* 0x000000ffff007224 */ /* 0x002fc400078e0019 */
        /* <DEDUP_REMOVED lines=9> */
[----:B------:R5:W-:Y:S02]  /*1e700*/  STL [R1+0x15a0], R0 ;  /* 0x0015a00001007387 */ /* 0x000be40000100800 */
[----:B-----5:R-:W-:Y:S02]  /*1e710*/  IMAD.MOV.U32 R0, RZ, RZ, R15 ;  /* 0x000000ffff007224 */ /* 0x020fe400078e000f */
[----:B------:R1:W-:Y:S04]  /*1e720*/  LDGSTS.E [R252+0x52000], [R14.64], P2 ;  /* 0x520000000efc7fae */ /* 0x0003e80009121848 */
[----:B------:R1:W-:Y:S04]  /*1e730*/  STL [R1+0x15a4], R14 ;  /* 0x0015a40e01007387 */ /* 0x0003e80000100800 */
[----:B----4-:R4:W-:Y:S04]  /*1e740*/  LDGSTS.E [R252+0x53000], [R8.64], P2 ;  /* 0x5300000008fc7fae */ /* 0x0109e80009121848 */
[----:B-1----:R-:W5:Y:S04]  /*1e750*/  LDL.LU.64 R14, [R1+0x1680] ;  /* 0x00168000010e7983 */ /* 0x002f680000300a00 */
[----:B------:R1:W-:Y:S04]  /*1e760*/  STL [R1+0x1598], R0 ;  /* 0x0015980001007387 */ /* 0x0003e80000100800 */
[----:B------:R4:W-:Y:S01]  /*1e770*/  STL [R1+0x159c], R8 ;  /* 0x00159c0801007387 */ /* 0x0009e20000100800 */
[----:B-1----:R-:W-:-:S03]  /*1e780*/  IMAD.MOV.U32 R0, RZ, RZ, R9 ;  /* 0x000000ffff007224 */ /* 0x002fc600078e0009 */
[----:B----4-:R-:W4:Y:S04]  /*1e790*/  LDL.LU.64 R8, [R1+0x1678] ;  /* 0x0016780001087983 */ /* 0x010f280000300a00 */
[----:B------:R1:W-:Y:S04]  /*1e7a0*/  STL [R1+0x1590], R0 ;  /* 0x0015900001007387 */ /* 0x0003e80000100800 */
[----:B--2---:R2:W-:Y:S04]  /*1e7b0*/  LDGSTS.E [R252+0x54000], [R6.64], P2 ;  /* 0x5400000006fc7fae */ /* 0x0045e80009121848 */
[----:B------:R2:W-:Y:S01]  /*1e7c0*/  STL [R1+0x1594], R6 ;  /* 0x0015940601007387 */ /* 0x0005e20000100800 */
[----:B-1----:R-:W-:-:S03]  /*1e7d0*/  IMAD.MOV.U32 R0, RZ, RZ, R7 ;  /* 0x000000ffff007224 */ /* 0x002fc600078e0007 */
[----:B--2---:R-:W2:Y:S04]  /*1e7e0*/  LDL.LU.64 R6, [R1+0x1670] ;  /* 0x0016700001067983 */ /* 0x004ea80000300a00 */
[----:B------:R-:W-:Y:S04]  /*1e7f0*/  STL [R1+0x1588], R0 ;  /* 0x0015880001007387 */ /* 0x000fe80000100800 */
[----:B--2---:R-:W-:Y:S04]  /*1e800*/  STL [R1+0x158c], R6 ;  /* 0x00158c0601007387 */ /* 0x004fe80000100800 */
[----:B------:R-:W-:Y:S04]  /*1e810*/  STL [R1+0x1580], R7 ;  /* 0x0015800701007387 */ /* 0x000fe80000100800 */
[----:B-----5:R-:W-:Y:S04]  /*1e820*/  STL [R1+0x1584], R14 ;  /* 0x0015840e01007387 */ /* 0x020fe80000100800 */
[----:B------:R-:W-:Y:S04]  /*1e830*/  STL [R1+0x1578], R15 ;  /* 0x0015780f01007387 */ /* 0x000fe80000100800 */
[----:B---3--:R-:W-:Y:S04]  /*1e840*/  STL [R1+0x157c], R22 ;  /* 0x00157c1601007387 */ /* 0x008fe80000100800 */
[----:B------:R1:W-:Y:S04]  /*1e850*/  STL [R1+0x1570], R23 ;  /* 0x0015701701007387 */ /* 0x0003e80000100800 */
[----:B------:R-:W-:Y:S04]  /*1e860*/  STL [R1+0x1574], R30 ;  /* 0x0015741e01007387 */ /* 0x000fe80000100800 */
        /* <DEDUP_REMOVED lines=8> */
[----:B------:R2:W-:Y:S04]  /*1e8f0*/  STL [R1+0x1548], R47 ;  /* 0x0015482f01007387 */ /* 0x0005e80000100800 */
        /* <DEDUP_REMOVED lines=46> */
[----:B------:R5:W-:Y:S04]  /*1ebe0*/  LDGSTS.E [R252+0x55000], [R6.64], P2 ;  /* 0x5500000006fc7fae */ /* 0x000be80009121848 */
[----:B------:R-:W-:Y:S04]  /*1ebf0*/  STL [R1+0x1494], R178 ;  /* 0x001494b201007387 */ /* 0x000fe80000100800 */
[----:B------:R5:W-:Y:S04]  /*1ec00*/  LDGSTS.E [R252+0x56000], [R14.64], P2 ;  /* 0x560000000efc7fae */ /* 0x000be80009121848 */
[----:B------:R-:W-:Y:S04]  /*1ec10*/  STL [R1+0x1488], R179 ;  /* 0x001488b301007387 */ /* 0x000fe80000100800 */
[----:B------:R1:W-:Y:S04]  /*1ec20*/  LDGSTS.E [R252+0x57000], [R22.64], P2 ;  /* 0x5700000016fc7fae */ /* 0x0003e80009121848 */
[----:B------:R-:W-:Y:S04]  /*1ec30*/  STL [R1+0x148c], R184 ;  /* 0x00148cb801007387 */ /* 0x000fe80000100800 */
[----:B------:R-:W-:Y:S01]  /*1ec40*/  STL [R1+0x1480], R185 ;  /* 0x001480b901007387 */ /* 0x000fe20000100800 */
[----:B-1----:R-:W-:-:S03]  /*1ec50*/  IMAD.MOV.U32 R23, RZ, RZ, R252 ;  /* 0x000000ffff177224 */ /* 0x002fc600078e00fc */
[----:B-----5:R-:W5:Y:S04]  /*1ec60*/  LDL R252, [R1+0x165c] ;  /* 0x00165c0001fc7983 */ /* 0x020f680000100800 */
[----:B------:R-:W-:Y:S04]  /*1ec70*/  STL [R1+0x1484], R190 ;  /* 0x001484be01007387 */ /* 0x000fe80000100800 */
[----:B------:R-:W-:Y:S04]  /*1ec80*/  STL [R1+0x1478], R191 ;  /* 0x001478bf01007387 */ /* 0x000fe80000100800 */
[----:B------:R-:W-:Y:S04]  /*1ec90*/  STL [R1+0x147c], R196 ;  /* 0x00147cc401007387 */ /* 0x000fe80000100800 */
[----:B------:R-:W-:Y:S04]  /*1eca0*/  STL [R1+0x1470], R197 ;  /* 0x001470c501007387 */ /* 0x000fe80000100800 */
[----:B------:R-:W5:Y:S04]  /*1ecb0*/  LDL.LU.64 R14, [R1+0x2e0] ;  /* 0x0002e000010e7983 */ /* 0x000f680000300a00 */
[----:B------:R-:W-:Y:S04]  /*1ecc0*/  STL [R1+0x1474], R202 ;  /* 0x001474ca01007387 */ /* 0x000fe80000100800 */
[----:B------:R-:W-:Y:S04]  /*1ecd0*/  STL [R1+0x1468], R203 ;  /* 0x001468cb01007387 */ /* 0x000fe80000100800 */
[----:B------:R-:W4:Y:S04]  /*1ece0*/  LDL.LU.64 R6, [R1+0x2c0] ;  /* 0x0002c00001067983 */ /* 0x000f280000300a00 */
[----:B------:R1:W-:Y:S04]  /*1ecf0*/  LDGSTS.E [R23+0x58000], [R30.64], P2 ;  /* 0x580000001e177fae */ /* 0x0003e80009121848 */
[----:B------:R1:W-:Y:S04]  /*1ed00*/  LDGSTS.E [R23+0x59000], [R34.64], P2 ;  /* 0x5900000022177fae */ /* 0x0003e80009121848 */
[----:B------:R1:W-:Y:S04]  /*1ed10*/  LDGSTS.E [R23+0x5a000], [R38.64], P2 ;  /* 0x5a00000026177fae */ /* 0x0003e80009121848 */
[----:B------:R1:W-:Y:S04]  /*1ed20*/  LDGSTS.E [R23+0x5b000], [R42.64], P2 ;  /* 0x5b0000002a177fae */ /* 0x0003e80009121848 */
[----:B------:R-:W-:Y:S04]  /*1ed30*/  STL [R1+0x146c], R208 ;  /* 0x00146cd001007387 */ /* 0x000fe80000100800 */
[----:B------:R2:W-:Y:S04]  /*1ed40*/  LDGSTS.E [R23+0x5c000], [R46.64], P2 ;  /* 0x5c0000002e177fae */ /* 0x0005e80009121848 */
[----:B------:R-:W-:Y:S04]  /*1ed50*/  STL [R1+0x1460], R209 ;  /* 0x001460d101007387 */ /* 0x000fe80000100800 */
[----:B------:R1:W-:Y:S04]  /*1ed60*/  LDGSTS.E [R23+0x5d000], [R50.64], P2 ;  /* 0x5d00000032177fae */ /* 0x0003e80009121848 */
[----:B--2---:R-:W2:Y:S04]  /*1ed70*/  LDL.LU.64 R46, [R1+0x2a0] ;  /* 0x0002a000012e7983 */ /* 0x004ea80000300a00 */
[----:B------:R-:W-:Y:S04]  /*1ed80*/  STL [R1+0x1464], R214 ;  /* 0x001464d601007387 */ /* 0x000fe80000100800 */
[----:B------:R-:W-:Y:S04]  /*1ed90*/  STL [R1+0x1458], R215 ;  /* 0x001458d701007387 */ /* 0x000fe80000100800 */
[----:B-1----:R-:W2:Y:S04]  /*1eda0*/  LDL.LU.64 R42, [R1+0x280] ;  /* 0x00028000012a7983 */ /* 0x002ea80000300a00 */
[----:B------:R-:W-:Y:S04]  /*1edb0*/  STL [R1+0x145c], R220 ;  /* 0x00145cdc01007387 */ /* 0x000fe80000100800 */
[----:B------:R-:W-:Y:S04]  /*1edc0*/  STL [R1+0x1450], R221 ;  /* 0x001450dd01007387 */ /* 0x000fe80000100800 */
[----:B------:R-:W2:Y:S04]  /*1edd0*/  LDL.LU.64 R38, [R1+0x260] ;  /* 0x0002600001267983 */ /* 0x000ea80000300a00 */
        /* <DEDUP_REMOVED lines=15> */
[----:B------:R-:W-:Y:S04]  /*1eed0*/  STL [R1+0x144c], R232 ;  /* 0x00144ce801007387 */ /* 0x000fe80000100800 */
[----:B------:R1:W-:Y:S04]  /*1eee0*/  LDGSTS.E [R23+0x6b000], [R124.64], P2 ;  /* 0x6b0000007c177fae */ /* 0x0003e80009121848 */
[----:B------:R-:W2:Y:S04]  /*1eef0*/  LDL.LU.64 R34, [R1+0x240] ;  /* 0x0002400001227983 */ /* 0x000ea80000300a00 */
        /* <DEDUP_REMOVED lines=26> */
[----:B-1----:R-:W2:Y:S04]  /*1f0a0*/  LDL.LU.64 R22, [R1+0x200] ;  /* 0x0002000001167983 */ /* 0x002ea80000300a00 */
[----:B-----5:R1:W-:Y:S01]  /*1f0b0*/  LDGSTS.E [R252+0x40400], [R14.64], P2 ;  /* 0x404000000efc7fae */ /* 0x0203e20009121848 */
[----:B---3--:R-:W-:-:S03]  /*1f0c0*/  IMAD.MOV.U32 R50, RZ, RZ, R15 ;  /* 0x000000ffff327224 */ /* 0x008fc600078e000f */
[----:B------:R1:W-:Y:S04]  /*1f0d0*/  STL [R1+0x1430], R14 ;  /* 0x0014300e01007387 */ /* 0x0003e80000100800 */
[----:B----4-:R3:W-:Y:S04]  /*1f0e0*/  LDGSTS.E [R252+0x41400], [R6.64], P2 ;  /* 0x4140000006fc7fae */ /* 0x0107e80009121848 */
[----:B-1----:R-:W4:Y:S04]  /*1f0f0*/  LDL.LU.64 R14, [R1+0x1e0] ;  /* 0x0001e000010e7983 */ /* 0x002f280000300a00 */
[----:B------:R1:W-:Y:S04]  /*1f100*/  STL [R1+0x1428], R50 ;  /* 0x0014283201007387 */ /* 0x0003e80000100800 */
[----:B------:R3:W-:Y:S01]  /*1f110*/  STL [R1+0x142c], R6 ;  /* 0x00142c0601007387 */ /* 0x0007e20000100800 */
[----:B-1----:R-:W-:-:S03]  /*1f120*/  IMAD.MOV.U32 R50, RZ, RZ, R7 ;  /* 0x000000ffff327224 */ /* 0x002fc600078e0007 */
[----:B---3--:R-:W3:Y:S04]  /*1f130*/  LDL.LU.64 R6, [R1+0x1c0] ;  /* 0x0001c00001067983 */ /* 0x008ee80000300a00 */
[----:B------:R-:W-:Y:S04]  /*1f140*/  STL [R1+0x1420], R50 ;  /* 0x0014203201007387 */ /* 0x000fe80000100800 */
[----:B--2---:R1:W-:Y:S04]  /*1f150*/  LDGSTS.E [R252+0x42400], [R46.64], P2 ;  /* 0x424000002efc7fae */ /* 0x0043e80009121848 */
[----:B------:R1:W-:Y:S04]  /*1f160*/  STL [R1+0x1424], R46 ;  /* 0x0014242e01007387 */ /* 0x0003e80000100800 */
[----:B------:R-:W2:Y:S04]  /*1f170*/  LDL.LU.64 R58, [R1+0x1a0] ;  /* 0x0001a000013a7983 */ /* 0x000ea80000300a00 */
[----:B------:R5:W-:Y:S01]  /*1f180*/  LDGSTS.E [R252+0x43400], [R42.64], P2 ;  /* 0x434000002afc7fae */ /* 0x000be20009121848 */
[----:B-1----:R-:W-:-:S05]  /*1f190*/  IMAD.MOV.U32 R46, RZ, RZ, R47 ;  /* 0x000000ffff2e7224 */ /* 0x002fca00078e002f */
[----:B------:R-:W-:Y:S04]  /*1f1a0*/  STL [R1+0x1418], R46 ;  /* 0x0014182e01007387 */ /* 0x000fe80000100800 */
[----:B------:R5:W-:Y:S04]  /*1f1b0*/  STL [R1+0x141c], R42 ;  /* 0x00141c2a01007387 */ /* 0x000be80000100800 */
[----:B------:R-:W2:Y:S04]  /*1f1c0*/  LDL.LU.64 R54, [R1+0x180] ;  /* 0x0001800001367983 */ /* 0x000ea80000300a00 */
[----:B------:R1:W-:Y:S01]  /*1f1d0*/  LDGSTS.E [R252+0x44400], [R38.64], P2 ;  /* 0x4440000026fc7fae */ /* 0x0003e20009121848 */
[----:B-----5:R-:W-:-:S05]  /*1f1e0*/  IMAD.MOV.U32 R42, RZ, RZ, R43 ;  /* 0x000000ffff2a7224 */ /* 0x020fca00078e002b */
[----:B------:R-:W-:Y:S04]  /*1f1f0*/  STL [R1+0x1410], R42 ;  /* 0x0014102a01007387 */ /* 0x000fe80000100800 */
[----:B------:R1:W-:Y:S04]  /*1f200*/  STL [R1+0x1414], R38 ;  /* 0x0014142601007387 */ /* 0x0003e80000100800 */
[----:B------:R-:W5:Y:S04]  /*1f210*/  LDL.LU.64 R50, [R1+0x160] ;  /* 0x0001600001327983 */ /* 0x000f680000300a00 */
[----:B------:R-:W5:Y:S01]  /*1f220*/  LDL.LU.64 R46, [R1+0x140] ;  /* 0x00014000012e7983 */ /* 0x000f620000300a00 */
[----:B-1----:R-:W-:-:S05]  /*1f230*/  IMAD.MOV.U32 R38, RZ, RZ, R39 ;  /* 0x000000ffff267224 */ /* 0x002fca00078e0027 */
[----:B------:R-:W-:Y:S04]  /*1f240*/  STL [R1+0x1408], R38 ;  /* 0x0014082601007387 */ /* 0x000fe80000100800 */
[----:B------:R1:W-:Y:S04]  /*1f250*/  LDGSTS.E [R252+0x45400], [R34.64], P2 ;  /* 0x4540000022fc7fae */ /* 0x0003e80009121848 */
[----:B------:R1:W-:Y:S04]  /*1f260*/  STL [R1+0x140c], R34 ;  /* 0x00140c2201007387 */ /* 0x0003e80000100800 */
[----:B------:R-:W5:Y:S01]  /*1f270*/  LDL.LU.64 R42, [R1+0x120] ;  /* 0x00012000012a7983 */ /* 0x000f620000300a00 */
[----:B-1----:R-:W-:-:S05]  /*1f280*/  IMAD.MOV.U32 R34, RZ, RZ, R35 ;  /* 0x000000ffff227224 */ /* 0x002fca00078e0023 */
[----:B------:R1:W-:Y:S04]  /*1f290*/  STL [R1+0x1400], R34 ;  /* 0x0014002201007387 */ /* 0x0003e80000100800 */
[----:B------:R1:W-:Y:S04]  /*1f2a0*/  STL [R1+0x1404], R30 ;  /* 0x0014041e01007387 */ /* 0x0003e80000100800 */
[----:B------:R-:W5:Y:S04]  /*1f2b0*/  LDL.LU.64 R38, [R1+0x100] ;  /* 0x0001000001267983 */ /* 0x000f680000300a00 */
[----:B------:R1:W-:Y:S04]  /*1f2c0*/  LDGSTS.E [R252+0x46400], [R30.64], P2 ;  /* 0x464000001efc7fae */ /* 0x0003e80009121848 */
[----:B-1----:R-:W5:Y:S01]  /*1f2d0*/  LDL.LU.64 R34, [R1+0xe0] ;  /* 0x0000e00001227983 */ /* 0x002f620000300a00 */
[----:B------:R-:W-:-:S05]  /*1f2e0*/  IMAD.MOV.U32 R30, RZ, RZ, R31 ;  /* 0x000000ffff1e7224 */ /* 0x000fca00078e001f */
[----:B------:R1:W-:Y:S04]  /*1f2f0*/  STL [R1+0x13f8], R30 ;  /* 0x0013f81e01007387 */ /* 0x0003e80000100800 */
[----:B------:R1:W-:Y:S04]  /*1f300*/  LDGSTS.E [R252+0x47400], [R22.64], P2 ;  /* 0x4740000016fc7fae */ /* 0x0003e80009121848 */
[----:B------:R1:W-:Y:S04]  /*1f310*/  STL [R1+0x13fc], R22 ;  /* 0x0013fc1601007387 */ /* 0x0003e80000100800 */
[----:B-1----:R-:W5:Y:S01]  /*1f320*/  LDL.LU.64 R30, [R1+0xc0] ;  /* 0x0000c000011e7983 */ /* 0x002f620000300a00 */
[----:B------:R-:W-:-:S05]  /*1f330*/  IMAD.MOV.U32 R22, RZ, RZ, R23 ;  /* 0x000000ffff167224 */ /* 0x000fca00078e0017 */
[----:B------:R1:W-:Y:S04]  /*1f340*/  STL [R1+0x13f0], R22 ;  /* 0x0013f01601007387 */ /* 0x0003e80000100800 */
[----:B----4-:R4:W-:Y:S04]  /*1f350*/  STL [R1+0x13f4], R14 ;  /* 0x0013f40e01007387 */ /* 0x0109e80000100800 */
[----:B-1----:R-:W5:Y:S01]  /*1f360*/  LDL.LU.64 R22, [R1+0xa0] ;  /* 0x0000a00001167983 */ /* 0x002f620000300a00 */
[----:B------:R-:W-:-:S03]  /*1f370*/  IMAD.MOV.U32 R62, RZ, RZ, R15 ;  /* 0x000000ffff3e7224 */ /* 0x000fc600078e000f */
[----:B------:R4:W-:Y:S04]  /*1f380*/  LDGSTS.E [R252+0x48400], [R14.64], P2 ;  /* 0x484000000efc7fae */ /* 0x0009e80009121848 */
[----:B----4-:R-:W4:Y:S04]  /*1f390*/  LDL.LU.64 R14, [R1+0x80] ;  /* 0x00008000010e7983 */ /* 0x010f280000300a00 */
[----:B------:R1:W-:Y:S04]  /*1f3a0*/  STL [R1+0x13e8], R62 ;  /* 0x0013e83e01007387 */ /* 0x0003e80000100800 */
[----:B---3--:R3:W-:Y:S04]  /*1f3b0*/  LDGSTS.E [R252+0x49400], [R6.64], P2 ;  /* 0x4940000006fc7fae */ /* 0x0087e80009121848 */
[----:B------:R3:W-:Y:S01]  /*1f3c0*/  STL [R1+0x13ec], R6 ;  /* 0x0013ec0601007387 */ /* 0x0007e20000100800 */
[----:B-1----:R-:W-:-:S03]  /*1f3d0*/  IMAD.MOV.U32 R62, RZ, RZ, R7 ;  /* 0x000000ffff3e7224 */ /* 0x002fc600078e0007 */
[----:B--2---:R1:W-:Y:S04]  /*1f3e0*/  LDGSTS.E [R252+0x4a400], [R58.64], P2 ;  /* 0x4a4000003afc7fae */ /* 0x0043e80009121848 */
[----:B---3--:R-:W2:Y:S04]  /*1f3f0*/  LDL.LU.64 R6, [R1+0x60] ;  /* 0x0000600001067983 */ /* 0x008ea80000300a00 */
[----:B------:R-:W-:Y:S04]  /*1f400*/  STL [R1+0x13e0], R62 ;  /* 0x0013e03e01007387 */ /* 0x000fe80000100800 */
[----:B------:R1:W-:Y:S04]  /*1f410*/  STL [R1+0x13e4], R58 ;  /* 0x0013e43a01007387 */ /* 0x0003e80000100800 */
[----:B------:R3:W-:Y:S01]  /*1f420*/  LDGSTS.E [R252+0x4b400], [R54.64], P2 ;  /* 0x4b40000036fc7fae */ /* 0x0007e20009121848 */
[----:B-1----:R-:W-:-:S05]  /*1f430*/  IMAD.MOV.U32 R58, RZ, RZ, R59 ;  /* 0x000000ffff3a7224 */ /* 0x002fca00078e003b */
[----:B------:R-:W-:Y:S04]  /*1f440*/  STL [R1+0x13d8], R58 ;  /* 0x0013d83a01007387 */ /* 0x000fe80000100800 */
[----:B------:R3:W-:Y:S04]  /*1f450*/  STL [R1+0x13dc], R54 ;  /* 0x0013dc3601007387 */ /* 0x0007e80000100800 */
[----:B-----5:R1:W-:Y:S01]  /*1f460*/  LDGSTS.E [R252+0x4c400], [R50.64], P2 ;  /* 0x4c40000032fc7fae */ /* 0x0203e20009121848 */
[----:B---3--:R-:W-:-:S03]  /*1f470*/  IMAD.MOV.U32 R54, RZ, RZ, R55 ;  /* 0x000000ffff367224 */ /* 0x008fc600078e0037 */
[----:B------:R3:W-:Y:S04]  /*1f480*/  LDGSTS.E [R252+0x4d400], [R46.64], P2 ;  /* 0x4d4000002efc7fae */ /* 0x0007e80009121848 */
[----:B------:R-:W-:Y:S04]  /*1f490*/  STL [R1+0x13d0], R54 ;  /* 0x0013d03601007387 */ /* 0x000fe80000100800 */
[----:B------:R1:W-:Y:S02]  /*1f4a0*/  STL [R1+0x13d4], R50 ;  /* 0x0013d43201007387 */ /* 0x0003e40000100800 */
[----:B-1----:R-:W-:-:S05]  /*1f4b0*/  IMAD.MOV.U32 R50, RZ, RZ, R51 ;  /* 0x000000ffff327224 */ /* 0x002fca00078e0033 */
[----:B------:R-:W-:Y:S04]  /*1f4c0*/  STL [R1+0x13c8], R50 ;  /* 0x0013c83201007387 */ /* 0x000fe80000100800 */
[----:B------:R3:W-:Y:S02]  /*1f4d0*/  STL [R1+0x13cc], R46 ;  /* 0x0013cc2e01007387 */ /* 0x0007e40000100800 */
[----:B---3--:R-:W-:-:S05]  /*1f4e0*/  IMAD.MOV.U32 R46, RZ, RZ, R47 ;  /* 0x000000ffff2e7224 */ /* 0x008fca00078e002f */
[----:B------:R-:W-:Y:S04]  /*1f4f0*/  STL [R1+0x13c0], R46 ;  /* 0x0013c02e01007387 */ /* 0x000fe80000100800 */
[----:B------:R1:W-:Y:S04]  /*1f500*/  LDGSTS.E [R252+0x4e400], [R42.64], P2 ;  /* 0x4e4000002afc7fae */ /* 0x0003e80009121848 */
[----:B------:R1:W-:Y:S02]  /*1f510*/  STL [R1+0x13c4], R42 ;  /* 0x0013c42a01007387 */ /* 0x0003e40000100800 */
[----:B-1----:R-:W-:-:S05]  /*1f520*/  IMAD.MOV.U32 R42, RZ, RZ, R43 ;  /* 0x000000ffff2a7224 */ /* 0x002fca00078e002b */
[----:B------:R-:W-:Y:S04]  /*1f530*/  STL [R1+0x13b8], R42 ;  /* 0x0013b82a01007387 */ /* 0x000fe80000100800 */
[----:B------:R1:W-:Y:S04]  /*1f540*/  LDGSTS.E [R252+0x4f400], [R38.64], P2 ;  /* 0x4f40000026fc7fae */ /* 0x0003e80009121848 */
[----:B------:R1:W-:Y:S04]  /*1f550*/  STL [R1+0x13bc], R38 ;  /* 0x0013bc2601007387 */ /* 0x0003e80000100800 */
[----:B------:R3:W-:Y:S01]  /*1f560*/  LDGSTS.E [R252+0x50400], [R34.64], P2 ;  /* 0x5040000022fc7fae */ /* 0x0007e20009121848 */
        /* <DEDUP_REMOVED lines=10> */
[----:B------:R1:W-:Y:S02]  /*1f610*/  STL [R1+0x13a4], R22 ;  /* 0x0013a41601007387 */ /* 0x0003e40000100800 */
[----:B-1----:R-:W-:-:S02]  /*1f620*/  IMAD.MOV.U32 R22, RZ, RZ, R23 ;  /* 0x000000ffff167224 */ /* 0x002fc400078e0017 */
[----:B----4-:R1:W-:Y:S04]  /*1f630*/  LDGSTS.E [R252+0x53400], [R14.64], P2 ;  /* 0x534000000efc7fae */ /* 0x0103e80009121848 */
[----:B------:R-:W-:Y:S04]  /*1f640*/  STL [R1+0x1398], R22 ;  /* 0x0013981601007387 */ /* 0x000fe80000100800 */
[----:B------:R1:W-:Y:S02]  /*1f650*/  STL [R1+0x139c], R14 ;  /* 0x00139c0e01007387 */ /* 0x0003e40000100800 */
[----:B-1----:R-:W-:-:S02]  /*1f660*/  IMAD.MOV.U32 R14, RZ, RZ, R15 ;  /* 0x000000ffff0e7224 */ /* 0x002fc400078e000f */
[----:B--2---:R1:W-:Y:S04]  /*1f670*/  LDGSTS.E [R252+0x54400], [R6.64], P2 ;  /* 0x5440000006fc7fae */ /* 0x0043e80009121848 */
[----:B------:R-:W-:Y:S04]  /*1f680*/  STL [R1+0x1390], R14 ;  /* 0x0013900e01007387 */ /* 0x000fe80000100800 */
[----:B------:R1:W-:Y:S04]  /*1f690*/  STL [R1+0x1394], R6 ;  /* 0x0013940601007387 */ /* 0x0003e80000100800 */
[----:B------:R2:W-:Y:S04]  /*1f6a0*/  LDGSTS.E [R252+0x55400], [R8.64], P2 ;  /* 0x5540000008fc7fae */ /* 0x0005e80009121848 */
[----:B------:R5:W-:Y:S01]  /*1f6b0*/  LDGSTS.E [R252+0x56400], [R16.64], P2 ;  /* 0x5640000010fc7fae */ /* 0x000be20009121848 */
[----:B-1----:R-:W-:-:S03]  /*1f6c0*/  IMAD.MOV.U32 R6, RZ, RZ, R7 ;  /* 0x000000ffff067224 */ /* 0x002fc600078e0007 */
[----:B------:R5:W-:Y:S04]  /*1f6d0*/  LDGSTS.E [R252+0x57400], [R24.64], P2 ;  /* 0x5740000018fc7fae */ /* 0x000be80009121848 */
        /* <DEDUP_REMOVED lines=67> */
[----:B------:R-:W4:Y:S04]  /*1fb10*/  LDL R35, [R1+0x1658] ;  /* 0x0016580001237983 */ /* 0x000f280000100800 */
[----:B------:R-:W-:Y:S04]  /*1fb20*/  STL [R1+0x1284], R192 ;  /* 0x001284c001007387 */ /* 0x000fe80000100800 */
[----:B------:R-:W-:Y:S04]  /*1fb30*/  STL [R1+0x1278], R193 ;  /* 0x001278c101007387 */ /* 0x000fe80000100800 */
[----:B------:R-:W-:Y:S04]  /*1fb40*/  STL [R1+0x127c], R198 ;  /* 0x00127cc601007387 */ /* 0x000fe80000100800 */
[----:B------:R-:W-:Y:S04]  /*1fb50*/  STL [R1+0x1270], R199 ;  /* 0x001270c701007387 */ /* 0x000fe80000100800 */
[----:B------:R-:W-:Y:S04]  /*1fb60*/  STL [R1+0x1274], R204 ;  /* 0x001274cc01007387 */ /* 0x000fe80000100800 */
[----:B------:R-:W4:Y:S04]  /*1fb70*/  LDL.LU.64 R42, [R1+0x2d8] ;  /* 0x0002d800012a7983 */ /* 0x000f280000300a00 */
[----:B------:R-:W-:Y:S04]  /*1fb80*/  STL [R1+0x1268], R205 ;  /* 0x001268cd01007387 */ /* 0x000fe80000100800 */
[----:B------:R-:W-:Y:S04]  /*1fb90*/  STL [R1+0x126c], R210 ;  /* 0x00126cd201007387 */ /* 0x000fe80000100800 */
[----:B------:R-:W5:Y:S04]  /*1fba0*/  LDL.LU.64 R38, [R1+0x2b8] ;  /* 0x0002b80001267983 */ /* 0x000f680000300a00 */
[----:B------:R-:W-:Y:S04]  /*1fbb0*/  STL [R1+0x1260], R211 ;  /* 0x001260d301007387 */ /* 0x000fe80000100800 */
[----:B------:R-:W5:Y:S04]  /*1fbc0*/  LDL.LU.64 R30, [R1+0x298] ;  /* 0x00029800011e7983 */ /* 0x000f680000300a00 */
[----:B------:R-:W-:Y:S04]  /*1fbd0*/  STL [R1+0x1264], R216 ;  /* 0x001264d801007387 */ /* 0x000fe80000100800 */
        /* <DEDUP_REMOVED lines=10> */
[----:B-1----:R-:W5:Y:S04]  /*1fc80*/  LDL.LU.64 R6, [R1+0x218] ;  /* 0x0002180001067983 */ /* 0x002f680000300a00 */
        /* <DEDUP_REMOVED lines=32> */
[----:B------:R-:W3:Y:S04]  /*1fe90*/  LDL.LU.64 R50, [R1+0x1f8] ;  /* 0x0001f80001327983 */ /* 0x000ee80000300a00 */
        /* <DEDUP_REMOVED lines=13> */
[----:B----4-:R4:W-:Y:S01]  /*1ff70*/  LDGSTS.E [R35+0x40800], [R42.64], P2 ;  /* 0x408000002a237fae */ /* 0x0109e20009121848 */
[----:B--2---:R-:W-:-:S03]  /*1ff80*/  IMAD.MOV.U32 R8, RZ, RZ, R43 ;  /* 0x000000ffff087224 */ /* 0x004fc600078e002b */
[----:B------:R4:W-:Y:S04]  /*1ff90*/  STL [R1+0x1124], R42 ;  /* 0x0011242a01007387 */ /* 0x0009e80000100800 */
[----:B-----5:R2:W-:Y:S04]  /*1ffa0*/  LDGSTS.E [R35+0x41800], [R38.64], P2 ;  /* 0x4180000026237fae */ /* 0x0205e80009121848 */
[----:B----4-:R-:W4:Y:S04]  /*1ffb0*/  LDL.LU.64 R42, [R1+0x1b8] ;  /* 0x0001b800012a7983 */ /* 0x010f280000300a00 */
[----:B------:R5:W-:Y:S04]  /*1ffc0*/  STL [R1+0x1120], R8 ;  /* 0x0011200801007387 */ /* 0x000be80000100800 */
[----:B------:R2:W-:Y:S04]  /*1ffd0*/  STL [R1+0x112c], R38 ;  /* 0x00112c2601007387 */ /* 0x0005e80000100800 */
[----:B------:R1:W-:Y:S01]  /*1ffe0*/  LDGSTS.E [R35+0x42800], [R30.64], P2 ;  /* 0x428000001e237fae */ /* 0x0003e20009121848 */
[----:B-----5:R-:W-:-:S03]  /*1fff0*/  IMAD.MOV.U32 R8, RZ, RZ, R39 ;  /* 0x000000ffff087224 */ /* 0x020fc600078e0027 */
[----:B------:R5:W-:Y:S04]  /*20000*/  LDGSTS.E [R35+0x43800], [R54.64], P2 ;  /* 0x4380000036237fae */ /* 0x000be80009121848 */
[----:B------:R1:W-:Y:S04]  /*20010*/  STL [R1+0x1128], R8 ;  /* 0x0011280801007387 */ /* 0x0003e80000100800 */
[----:B------:R1:W-:Y:S04]  /*20020*/  STL [R1+0x1134], R30 ;  /* 0x0011341e01007387 */ /* 0x0003e80000100800 */
[----:B--2---:R-:W2:Y:S01]  /*20030*/  LDL.LU.64 R38, [R1+0x198] ;  /* 0x0001980001267983 */ /* 0x004ea20000300a00 */
[----:B-1----:R-:W-:-:S03]  /*20040*/  IMAD.MOV.U32 R8, RZ, RZ, R31 ;  /* 0x000000ffff087224 */ /* 0x002fc600078e001f */
[----:B------:R1:W-:Y:S04]  /*20050*/  LDGSTS.E [R35+0x44800], [R22.64], P2 ;  /* 0x4480000016237fae */ /* 0x0003e80009121848 */
[----:B------:R1:W-:Y:S04]  /*20060*/  STL [R1+0x1130], R8 ;  /* 0x0011300801007387 */ /* 0x0003e80000100800 */
[----:B------:R-:W-:Y:S04]  /*20070*/  STL [R1+0x113c], R54 ;  /* 0x00113c3601007387 */ /* 0x000fe80000100800 */
[----:B------:R-:W2:Y:S01]  /*20080*/  LDL.LU.64 R30, [R1+0x178] ;  /* 0x00017800011e7983 */ /* 0x000ea20000300a00 */
[----:B-1----:R-:W-:-:S03]  /*20090*/  IMAD.MOV.U32 R8, RZ, RZ, R55 ;  /* 0x000000ffff087224 */ /* 0x002fc600078e0037 */
[----:B------:R1:W-:Y:S04]  /*200a0*/  LDGSTS.E [R35+0x45800], [R14.64], P2 ;  /* 0x458000000e237fae */ /* 0x0003e80009121848 */
[----:B------:R1:W-:Y:S04]  /*200b0*/  STL [R1+0x1138], R8 ;  /* 0x0011380801007387 */ /* 0x0003e80000100800 */
[----:B------:R5:W-:Y:S04]  /*200c0*/  STL [R1+0x1144], R22 ;  /* 0x0011441601007387 */ /* 0x000be80000100800 */
[----:B------:R5:W-:Y:S01]  /*200d0*/  LDGSTS.E [R35+0x46800], [R6.64], P2 ;  /* 0x4680000006237fae */ /* 0x000be20009121848 */
[----:B-1----:R-:W-:-:S03]  /*200e0*/  IMAD.MOV.U32 R8, RZ, RZ, R23 ;  /* 0x000000ffff087224 */ /* 0x002fc600078e0017 */
[----:B-----5:R-:W5:Y:S04]  /*200f0*/  LDL.LU.64 R22, [R1+0x158] ;  /* 0x0001580001167983 */ /* 0x020f680000300a00 */
[----:B------:R1:W-:Y:S04]  /*20100*/  STL [R1+0x1140], R8 ;  /* 0x0011400801007387 */ /* 0x0003e80000100800 */
[----:B------:R1:W-:Y:S02]  /*20110*/  STL [R1+0x114c], R14 ;  /* 0x00114c0e01007387 */ /* 0x0003e40000100800 */
[----:B-1----:R-:W-:-:S02]  /*20120*/  IMAD.MOV.U32 R8, RZ, RZ, R15 ;  /* 0x000000ffff087224 */ /* 0x002fc400078e000f */
[----:B------:R-:W5:Y:S04]  /*20130*/  LDL.LU.64 R14, [R1+0x138] ;  /* 0x00013800010e7983 */ /* 0x000f680000300a00 */
[----:B------:R1:W-:Y:S04]  /*20140*/  STL [R1+0x1148], R8 ;  /* 0x0011480801007387 */ /* 0x0003e80000100800 */
[----:B------:R1:W-:Y:S02]  /*20150*/  STL [R1+0x1154], R6 ;  /* 0x0011540601007387 */ /* 0x0003e40000100800 */
[----:B-1----:R-:W-:-:S02]  /*20160*/  IMAD.MOV.U32 R8, RZ, RZ, R7 ;  /* 0x000000ffff087224 */ /* 0x002fc400078e0007 */
[----:B------:R-:W5:Y:S04]  /*20170*/  LDL.LU.64 R6, [R1+0x118] ;  /* 0x0001180001067983 */ /* 0x000f680000300a00 */
[----:B------:R1:W-:Y:S04]  /*20180*/  STL [R1+0x1150], R8 ;  /* 0x0011500801007387 */ /* 0x0003e80000100800 */
[----:B---3--:R-:W-:Y:S01]  /*20190*/  STL [R1+0x115c], R50 ;  /* 0x00115c3201007387 */ /* 0x008fe20000100800 */
[----:B-1----:R-:W-:-:S03]  /*201a0*/  IMAD.MOV.U32 R8, RZ, RZ, R51 ;  /* 0x000000ffff087224 */ /* 0x002fc600078e0033 */
[----:B------:R-:W3:Y:S04]  /*201b0*/  LDL.LU.64 R62, [R1+0x110] ;  /* 0x00011000013e7983 */ /* 0x000ee80000300a00 */
[----:B------:R1:W-:Y:S04]  /*201c0*/  STL [R1+0x1158], R8 ;  /* 0x0011580801007387 */ /* 0x0003e80000100800 */
[----:B------:R1:W-:Y:S04]  /*201d0*/  LDGSTS.E [R35+0x47800], [R50.64], P2 ;  /* 0x4780000032237fae */ /* 0x0003e80009121848 */
[----:B------:R-:W-:Y:S01]  /*201e0*/  STL [R1+0x1164], R46 ;  /* 0x0011642e01007387 */ /* 0x000fe20000100800 */
[----:B-1----:R-:W-:-:S03]  /*201f0*/  IMAD.MOV.U32 R8, RZ, RZ, R47 ;  /* 0x000000ffff087224 */ /* 0x002fc600078e002f */
[----:B------:R-:W3:Y:S04]  /*20200*/  LDL.LU.64 R58, [R1+0xf8] ;  /* 0x0000f800013a7983 */ /* 0x000ee80000300a00 */
[----:B------:R1:W-:Y:S04]  /*20210*/  STL [R1+0x1160], R8 ;  /* 0x0011600801007387 */ /* 0x0003e80000100800 */
[----:B------:R1:W-:Y:S04]  /*20220*/  LDGSTS.E [R35+0x48800], [R46.64], P2 ;  /* 0x488000002e237fae */ /* 0x0003e80009121848 */
[----:B----4-:R-:W-:Y:S04]  /*20230*/  STL [R1+0x116c], R42 ;  /* 0x00116c2a01007387 */ /* 0x010fe80000100800 */
[----:B------:R-:W4:Y:S01]  /*20240*/  LDL.LU.64 R54, [R1+0xf0] ;  /* 0x0000f00001367983 */ /* 0x000f220000300a00 */
[----:B-1----:R-:W-:-:S03]  /*20250*/  IMAD.MOV.U32 R8, RZ, RZ, R43 ;  /* 0x000000ffff087224 */ /* 0x002fc600078e002b */
[----:B------:R-:W4:Y:S04]  /*20260*/  LDL.LU.64 R50, [R1+0xd8] ;  /* 0x0000d80001327983 */ /* 0x000f280000300a00 */
[----:B------:R1:W-:Y:S04]  /*20270*/  STL [R1+0x1168], R8 ;  /* 0x0011680801007387 */ /* 0x0003e80000100800 */
[----:B------:R1:W-:Y:S04]  /*20280*/  LDGSTS.E [R35+0x49800], [R42.64], P2 ;  /* 0x498000002a237fae */ /* 0x0003e80009121848 */
[----:B--2---:R-:W-:Y:S01]  /*20290*/  STL [R1+0x1174], R38 ;  /* 0x0011742601007387 */ /* 0x004fe20000100800 */
[----:B-1----:R-:W-:-:S03]  /*202a0*/  IMAD.MOV.U32 R8, RZ, RZ, R39 ;  /* 0x000000ffff087224 */ /* 0x002fc600078e0027 */
[----:B------:R-:W2:Y:S04]  /*202b0*/  LDL.LU.64 R46, [R1+0xd0] ;  /* 0x0000d000012e7983 */ /* 0x000ea80000300a00 */
[----:B------:R1:W-:Y:S04]  /*202c0*/  STL [R1+0x1170], R8 ;  /* 0x0011700801007387 */ /* 0x0003e80000100800 */
[----:B------:R1:W-:Y:S04]  /*202d0*/  LDGSTS.E [R35+0x4a800], [R38.64], P2 ;  /* 0x4a80000026237fae */ /* 0x0003e80009121848 */
[----:B------:R-:W-:Y:S04]  /*202e0*/  STL [R1+0x117c], R30 ;  /* 0x00117c1e01007387 */ /* 0x000fe80000100800 */
[----:B------:R-:W2:Y:S01]  /*202f0*/  LDL.LU.64 R42, [R1+0xb8] ;  /* 0x0000b800012a7983 */ /* 0x000ea20000300a00 */
[----:B-1----:R-:W-:-:S03]  /*20300*/  IMAD.MOV.U32 R8, RZ, RZ, R31 ;  /* 0x000000ffff087224 */ /* 0x002fc600078e001f */
[----:B------:R-:W2:Y:S04]  /*20310*/  LDL.LU.64 R38, [R1+0xb0] ;  /* 0x0000b00001267983 */ /* 0x000ea80000300a00 */
[----:B------:R1:W-:Y:S04]  /*20320*/  STL [R1+0x1178], R8 ;  /* 0x0011780801007387 */ /* 0x0003e80000100800 */
[----:B------:R5:W-:Y:S04]  /*20330*/  LDGSTS.E [R35+0x4b800], [R30.64], P2 ;  /* 0x4b8000001e237fae */ /* 0x000be80009121848 */
[----:B-----5:R5:W-:Y:S01]  /*20340*/  STL [R1+0x1184], R22 ;  /* 0x0011841601007387 */ /* 0x020be20000100800 */
[----:B-1----:R-:W-:-:S03]  /*20350*/  IMAD.MOV.U32 R8, RZ, RZ, R23 ;  /* 0x000000ffff087224 */ /* 0x002fc600078e0017 */
[----:B------:R-:W2:Y:S04]  /*20360*/  LDL.LU.64 R30, [R1+0x98] ;  /* 0x00009800011e7983 */ /* 0x000ea80000300a00 */
[----:B------:R1:W-:Y:S04]  /*20370*/  STL [R1+0x1180], R8 ;  /* 0x0011800801007387 */ /* 0x0003e80000100800 */
[----:B------:R5:W-:Y:S04]  /*20380*/  LDGSTS.E [R35+0x4c800], [R22.64], P2 ;  /* 0x4c80000016237fae */ /* 0x000be80009121848 */
[----:B------:R5:W-:Y:S04]  /*20390*/  STL [R1+0x118c], R14 ;  /* 0x00118c0e01007387 */ /* 0x000be80000100800 */
[----:B-----5:R-:W5:Y:S01]  /*203a0*/  LDL.LU.64 R22, [R1+0x90] ;  /* 0x0000900001167983 */ /* 0x020f620000300a00 */
[----:B-1----:R-:W-:-:S03]  /*203b0*/  IMAD.MOV.U32 R8, RZ, RZ, R15 ;  /* 0x000000ffff087224 */ /* 0x002fc600078e000f */
[----:B------:R1:W-:Y:S04]  /*203c0*/  LDGSTS.E [R35+0x4d800], [R14.64], P2 ;  /* 0x4d8000000e237fae */ /* 0x0003e80009121848 */
[----:B-1----:R-:W5:Y:S04]  /*203d0*/  LDL.LU.64 R14, [R1+0x78] ;  /* 0x00007800010e7983 */ /* 0x002f680000300a00 */
[----:B------:R1:W-:Y:S04]  /*203e0*/  STL [R1+0x1188], R8 ;  /* 0x0011880801007387 */ /* 0x0003e80000100800 */
[----:B------:R1:W-:Y:S04]  /*203f0*/  LDGSTS.E [R35+0x4e800], [R6.64], P2 ;  /* 0x4e80000006237fae */ /* 0x0003e80009121848 */
[----:B------:R1:W-:Y:S02]  /*20400*/  STL [R1+0x1194], R6 ;  /* 0x0011940601007387 */ /* 0x0003e40000100800 */
[----:B-1----:R-:W-:-:S02]  /*20410*/  IMAD.MOV.U32 R8, RZ, RZ, R7 ;  /* 0x000000ffff087224 */ /* 0x002fc400078e0007 */
[----:B------:R-:W5:Y:S04]  /*20420*/  LDL.LU.64 R6, [R1+0x70] ;  /* 0x0000700001067983 */ /* 0x000f680000300a00 */
[----:B------:R3:W-:Y:S02]  /*20430*/  STL [R1+0x1190], R8 ;  /* 0x0011900801007387 */ /* 0x0007e40000100800 */
[----:B---3--:R-:W-:Y:S02]  /*20440*/  IMAD.MOV.U32 R8, RZ, RZ, R63 ;  /* 0x000000ffff087224 */ /* 0x008fe400078e003f */
[----:B------:R-:W-:Y:S04]  /*20450*/  STL [R1+0x119c], R62 ;  /* 0x00119c3e01007387 */ /* 0x000fe80000100800 */
[----:B------:R1:W-:Y:S04]  /*20460*/  STL [R1+0x1198], R8 ;  /* 0x0011980801007387 */ /* 0x0003e80000100800 */
[----:B------:R3:W-:Y:S01]  /*20470*/  LDGSTS.E [R35+0x4f800], [R62.64], P2 ;  /* 0x4f8000003e237fae */ /* 0x0007e20009121848 */
[----:B-1----:R-:W-:-:S03]  /*20480*/  IMAD.MOV.U32 R8, RZ, RZ, R59 ;  /* 0x000000ffff087224 */ /* 0x002fc600078e003b */
[----:B------:R-:W-:Y:S04]  /*20490*/  STL [R1+0x11a4], R58 ;  /* 0x0011a43a01007387 */ /* 0x000fe80000100800 */
[----:B------:R4:W-:Y:S04]  /*204a0*/  STL [R1+0x11a0], R8 ;  /* 0x0011a00801007387 */ /* 0x0009e80000100800 */
[----:B------:R3:W-:Y:S01]  /*204b0*/  LDGSTS.E [R35+0x50800], [R58.64], P2 ;  /* 0x508000003a237fae */ /* 0x0007e20009121848 */
[----:B----4-:R-:W-:-:S03]  /*204c0*/  IMAD.MOV.U32 R8, RZ, RZ, R55 ;  /* 0x000000ffff087224 */ /* 0x010fc600078e0037 */
[----:B------:R-:W-:Y:S04]  /*204d0*/  STL [R1+0x11ac], R54 ;  /* 0x0011ac3601007387 */ /* 0x000fe80000100800 */
[----:B------:R1:W-:Y:S04]  /*204e0*/  STL [R1+0x11a8], R8 ;  /* 0x0011a80801007387 */ /* 0x0003e80000100800 */
[----:B------:R-:W-:Y:S04]  /*204f0*/  STL [R1+0x11b4], R50 ;  /* 0x0011b43201007387 */ /* 0x000fe80000100800 */
[----:B------:R3:W-:Y:S01]  /*20500*/  LDGSTS.E [R35+0x51800], [R54.64], P2 ;  /* 0x5180000036237fae */ /* 0x0007e20009121848 */
[----:B-1----:R-:W-:-:S03]  /*20510*/  IMAD.MOV.U32 R8, RZ, RZ, R51 ;  /* 0x000000ffff087224 */ /* 0x002fc600078e0033 */
[----:B------:R1:W-:Y:S04]  /*20520*/  LDGSTS.E [R35+0x52800], [R50.64], P2 ;  /* 0x5280000032237fae */ /* 0x0003e80009121848 */
[----:B------:R4:W-:Y:S04]  /*20530*/  STL [R1+0x11b0], R8 ;  /* 0x0011b00801007387 */ /* 0x0009e80000100800 */
[----:B--2---:R2:W-:Y:S01]  /*20540*/  LDGSTS.E [R35+0x53800], [R46.64], P2 ;  /* 0x538000002e237fae */ /* 0x0045e20009121848 */
[----:B----4-:R-:W-:-:S03]  /*20550*/  IMAD.MOV.U32 R8, RZ, RZ, R47 ;  /* 0x000000ffff087224 */ /* 0x010fc600078e002f */
        /* <DEDUP_REMOVED lines=8> */
[----:B----4-:R-:W-:-:S05]  /*205e0*/  IMAD.MOV.U32 R8, RZ, RZ, R39 ;  /* 0x000000ffff087224 */ /* 0x010fca00078e0027 */
[----:B------:R4:W-:Y:S04]  /*205f0*/  STL [R1+0x11c8], R8 ;  /* 0x0011c80801007387 */ /* 0x0009e80000100800 */
[----:B------:R-:W-:Y:S04]  /*20600*/  STL [R1+0x11d4], R30 ;  /* 0x0011d41e01007387 */ /* 0x000fe80000100800 */
[----:B------:R1:W-:Y:S01]  /*20610*/  LDGSTS.E [R35+0x56800], [R30.64], P2 ;  /* 0x568000001e237fae */ /* 0x0003e20009121848 */
[----:B----4-:R-:W-:-:S05]  /*20620*/  IMAD.MOV.U32 R8, RZ, RZ, R31 ;  /* 0x000000ffff087224 */ /* 0x010fca00078e001f */
[----:B------:R4:W-:Y:S04]  /*20630*/  STL [R1+0x11d0], R8 ;  /* 0x0011d00801007387 */ /* 0x0009e80000100800 */
[----:B-----5:R-:W-:Y:S01]  /*20640*/  STL [R1+0x11dc], R22 ;  /* 0x0011dc1601007387 */ /* 0x020fe20000100800 */
[----:B----4-:R-:W-:-:S03]  /*20650*/  IMAD.MOV.U32 R8, RZ, RZ, R23 ;  /* 0x000000ffff087224 */ /* 0x010fc600078e0017 */
[----:B------:R4:W-:Y:S04]  /*20660*/  LDGSTS.E [R35+0x57800], [R22.64], P2 ;  /* 0x5780000016237fae */ /* 0x0009e80009121848 */
[----:B------:R5:W-:Y:S04]  /*20670*/  STL [R1+0x11d8], R8 ;  /* 0x0011d80801007387 */ /* 0x000be80000100800 */
[----:B------:R1:W-:Y:S01]  /*20680*/  LDGSTS.E [R35+0x58800], [R14.64], P2 ;  /* 0x588000000e237fae */ /* 0x0003e20009121848 */
[----:B-----5:R-:W-:-:S03]  /*20690*/  IMAD.MOV.U32 R8, RZ, RZ, R15 ;  /* 0x000000ffff087224 */ /* 0x020fc600078e000f */
[----:B------:R-:W-:Y:S04]  /*206a0*/  STL [R1+0x11e4], R14 ;  /* 0x0011e40e01007387 */ /* 0x000fe80000100800 */
[----:B------:R-:W-:Y:S04]  /*206b0*/  STL [R1+0x11e0], R8 ;  /* 0x0011e00801007387 */ /* 0x000fe80000100800 */
[----:B------:R5:W-:Y:S04]  /*206c0*/  LDGSTS.E [R35+0x59800], [R6.64], P2 ;  /* 0x5980000006237fae */ /* 0x000be80009121848 */
[----:B------:R5:W-:Y:S04]  /*206d0*/  STL [R1+0x11ec], R6 ;  /* 0x0011ec0601007387 */ /* 0x000be80000100800 */
[----:B------:R3:W-:Y:S04]  /*206e0*/  LDGSTS.E [R35+0x5a800], [R250.64], P2 ;  /* 0x5a800000fa237fae */ /* 0x0007e80009121848 */
[----:B------:R3:W-:Y:S01]  /*206f0*/  LDGSTS.E [R35+0x5b800], [R28.64], P2 ;  /* 0x5b8000001c237fae */ /* 0x0007e20009121848 */
[----:B-----5:R-:W-:-:S03]  /*20700*/  IMAD.MOV.U32 R6, RZ, RZ, R7 ;  /* 0x000000ffff067224 */ /* 0x020fc600078e0007 */
[----:B------:R3:W-:Y:S04]  /*20710*/  LDGSTS.E [R35+0x5c800], [R26.64], P2 ;  /* 0x5c8000001a237fae */ /* 0x0007e80009121848 */
        /* <DEDUP_REMOVED lines=57> */
[----:B------:R-:W3:Y:S04]  /*20ab0*/  LDL R252, [R1+0x1654] ;  /* 0x0016540001fc7983 */ /* 0x000ee80000100800 */
[----:B------:R-:W-:Y:S04]  /*20ac0*/  STL [R1+0x1084], R194 ;  /* 0x001084c201007387 */ /* 0x000fe80000100800 */
[----:B------:R-:W-:Y:S04]  /*20ad0*/  STL [R1+0x1078], R195 ;  /* 0x001078c301007387 */ /* 0x000fe80000100800 */
[----:B------:R-:W-:Y:S04]  /*20ae0*/  STL [R1+0x107c], R200 ;  /* 0x00107cc801007387 */ /* 0x000fe80000100800 */
[----:B------:R-:W-:Y:S04]  /*20af0*/  STL [R1+0x1070], R201 ;  /* 0x001070c901007387 */ /* 0x000fe80000100800 */
[----:B------:R-:W-:Y:S04]  /*20b00*/  STL [R1+0x1074], R206 ;  /* 0x001074ce01007387 */ /* 0x000fe80000100800 */
[----:B-1----:R-:W3:Y:S04]  /*20b10*/  LDL.LU.64 R30, [R1+0x920] ;  /* 0x00092000011e7983 */ /* 0x002ee80000300a00 */
[----:B------:R-:W-:Y:S04]  /*20b20*/  STL [R1+0x1068], R207 ;  /* 0x001068cf01007387 */ /* 0x000fe80000100800 */
[----:B------:R-:W-:Y:S04]  /*20b30*/  STL [R1+0x106c], R212 ;  /* 0x00106cd401007387 */ /* 0x000fe80000100800 */
[----:B------:R-:W3:Y:S04]  /*20b40*/  LDL.LU.64 R50, [R1+0x918] ;  /* 0x0009180001327983 */ /* 0x000ee80000300a00 */
[----:B------:R-:W-:Y:S04]  /*20b50*/  STL [R1+0x1060], R213 ;  /* 0x001060d501007387 */ /* 0x000fe80000100800 */
[----:B------:R-:W-:Y:S04]  /*20b60*/  STL [R1+0x1064], R218 ;  /* 0x001064da01007387 */ /* 0x000fe80000100800 */
[----:B----4-:R-:W4:Y:S04]  /*20b70*/  LDL.LU.64 R22, [R1+0x910] ;  /* 0x0009100001167983 */ /* 0x010f280000300a00 */
[----:B------:R-:W-:Y:S04]  /*20b80*/  STL [R1+0x1058], R219 ;  /* 0x001058db01007387 */ /* 0x000fe80000100800 */
[----:B------:R-:W-:Y:S04]  /*20b90*/  STL [R1+0x105c], R224 ;  /* 0x00105ce001007387 */ /* 0x000fe80000100800 */
[----:B------:R-:W4:Y:S04]  /*20ba0*/  LDL.LU.64 R14, [R1+0x908] ;  /* 0x00090800010e7983 */ /* 0x000f280000300a00 */
[----:B------:R-:W-:Y:S04]  /*20bb0*/  STL [R1+0x1050], R225 ;  /* 0x001050e101007387 */ /* 0x000fe80000100800 */
[----:B------:R-:W-:Y:S04]  /*20bc0*/  STL [R1+0x1054], R230 ;  /* 0x001054e601007387 */ /* 0x000fe80000100800 */
[----:B------:R3:W-:Y:S04]  /*20bd0*/  LDGSTS.E [R35+0x5d800], [R20.64], P2 ;  /* 0x5d80000014237fae */ /* 0x0007e80009121848 */
[----:B-----5:R-:W5:Y:S04]  /*20be0*/  LDL.LU.64 R6, [R1+0x900] ;  /* 0x0009000001067983 */ /* 0x020f680000300a00 */
[----:B------:R3:W-:Y:S04]  /*20bf0*/  LDGSTS.E [R35+0x5e800], [R18.64], P2 ;  /* 0x5e80000012237fae */ /* 0x0007e80009121848 */
[----:B------:R3:W-:Y:S04]  /*20c00*/  LDGSTS.E [R35+0x5f800], [R12.64], P2 ;  /* 0x5f8000000c237fae */ /* 0x0007e80009121848 */
[----:B------:R3:W-:Y:S04]  /*20c10*/  LDGSTS.E [R35+0x60800], [R10.64], P2 ;  /* 0x608000000a237fae */ /* 0x0007e80009121848 */
[----:B------:R3:W-:Y:S04]  /*20c20*/  LDGSTS.E [R35+0x61800], [R4.64], P2 ;  /* 0x6180000004237fae */ /* 0x0007e80009121848 */
[----:B------:R3:W-:Y:S04]  /*20c30*/  LDGSTS.E [R35+0x62800], [R74.64], P2 ;  /* 0x628000004a237fae */ /* 0x0007e80009121848 */
[----:B------:R-:W-:Y:S04]  /*20c40*/  STL [R1+0x1048], R231 ;  /* 0x001048e701007387 */ /* 0x000fe80000100800 */
[----:B------:R3:W-:Y:S04]  /*20c50*/  LDGSTS.E [R35+0x63800], [R80.64], P2 ;  /* 0x6380000050237fae */ /* 0x0007e80009121848 */
[----:B--2---:R-:W2:Y:S04]  /*20c60*/  LDL.LU.64 R46, [R1+0x8f8] ;  /* 0x0008f800012e7983 */ /* 0x004ea80000300a00 */
        /* <DEDUP_REMOVED lines=36> */
[----:B---3--:R-:W3:Y:S04]  /*20eb0*/  LDL.LU.64 R34, [R1+0x8e0] ;  /* 0x0008e00001227983 */ /* 0x008ee80000300a00 */
[----:B------:R1:W-:Y:S01]  /*20ec0*/  LDGSTS.E [R252+0x40c00], [R30.64], P2 ;  /* 0x40c000001efc7fae */ /* 0x0003e20009121848 */
[----:B------:R-:W-:-:S03]  /*20ed0*/  IMAD.MOV.U32 R4, RZ, RZ, R31 ;  /* 0x000000ffff047224 */ /* 0x000fc600078e001f */
[----:B------:R1:W-:Y:S04]  /*20ee0*/  STL [R1+0xe38], R30 ;  /* 0x000e381e01007387 */ /* 0x0003e80000100800 */
[----:B------:R4:W-:Y:S04]  /*20ef0*/  LDGSTS.E [R252+0x41c00], [R50.64], P2 ;  /* 0x41c0000032fc7fae */ /* 0x0009e80009121848 */
[----:B-1----:R-:W3:Y:S04]  /*20f00*/  LDL.LU.64 R30, [R1+0x8d8] ;  /* 0x0008d800011e7983 */ /* 0x002ee80000300a00 */
[----:B------:R1:W-:Y:S04]  /*20f10*/  STL [R1+0xe34], R4 ;  /* 0x000e340401007387 */ /* 0x0003e80000100800 */
[----:B------:R4:W-:Y:S04]  /*20f20*/  STL [R1+0xe40], R50 ;  /* 0x000e403201007387 */ /* 0x0009e80000100800 */
[----:B----4-:R4:W-:Y:S01]  /*20f30*/  LDGSTS.E [R252+0x42c00], [R22.64], P2 ;  /* 0x42c0000016fc7fae */ /* 0x0109e20009121848 */
[----:B-1----:R-:W-:-:S03]  /*20f40*/  IMAD.MOV.U32 R4, RZ, RZ, R51 ;  /* 0x000000ffff047224 */ /* 0x002fc600078e0033 */
[----:B------:R-:W3:Y:S04]  /*20f50*/  LDL.LU.64 R50, [R1+0x8d0] ;  /* 0x0008d00001327983 */ /* 0x000ee80000300a00 */
[----:B------:R1:W-:Y:S04]  /*20f60*/  STL [R1+0xe3c], R4 ;  /* 0x000e3c0401007387 */ /* 0x0003e80000100800 */
[----:B------:R4:W-:Y:S04]  /*20f70*/  STL [R1+0xe48], R22 ;  /* 0x000e481601007387 */ /* 0x0009e80000100800 */
[----:B------:R4:W-:Y:S01]  /*20f80*/  LDGSTS.E [R252+0x43c00], [R14.64], P2 ;  /* 0x43c000000efc7fae */ /* 0x0009e20009121848 */
[----:B-1----:R-:W-:-:S03]  /*20f90*/  IMAD.MOV.U32 R4, RZ, RZ, R23 ;  /* 0x000000ffff047224 */ /* 0x002fc600078e0017 */
[----:B-----5:R1:W-:Y:S04]  /*20fa0*/  LDGSTS.E [R252+0x44c00], [R6.64], P2 ;  /* 0x44c0000006fc7fae */ /* 0x0203e80009121848 */
[----:B----4-:R-:W4:Y:S04]  /*20fb0*/  LDL.LU.64 R22, [R1+0x8c8] ;  /* 0x0008c80001167983 */ /* 0x010f280000300a00 */
[----:B------:R5:W-:Y:S04]  /*20fc0*/  STL [R1+0xe44], R4 ;  /* 0x000e440401007387 */ /* 0x000be80000100800 */
[----:B------:R1:W-:Y:S01]  /*20fd0*/  STL [R1+0xe50], R14 ;  /* 0x000e500e01007387 */ /* 0x0003e20000100800 */
[----:B-----5:R-:W-:-:S03]  /*20fe0*/  IMAD.MOV.U32 R4, RZ, RZ, R15 ;  /* 0x000000ffff047224 */ /* 0x020fc600078e000f */
[----:B-1----:R-:W5:Y:S04]  /*20ff0*/  LDL.LU.64 R14, [R1+0x8c0] ;  /* 0x0008c000010e7983 */ /* 0x002f680000300a00 */
[----:B------:R1:W-:Y:S04]  /*21000*/  STL [R1+0xe4c], R4 ;  /* 0x000e4c0401007387 */ /* 0x0003e80000100800 */
[----:B------:R2:W-:Y:S04]  /*21010*/  STL [R1+0xe58], R6 ;  /* 0x000e580601007387 */ /* 0x0005e80000100800 */
[----:B--2---:R2:W-:Y:S01]  /*21020*/  LDGSTS.E [R252+0x45c00], [R46.64], P2 ;  /* 0x45c000002efc7fae */ /* 0x0045e20009121848 */
[----:B-1----:R-:W-:-:S05]  /*21030*/  IMAD.MOV.U32 R4, RZ, RZ, R7 ;  /* 0x000000ffff047224 */ /* 0x002fca00078e0007 */
[----:B------:R1:W-:Y:S04]  /*21040*/  STL [R1+0xe54], R4 ;  /* 0x000e540401007387 */ /* 0x0003e80000100800 */
[----:B------:R-:W-:Y:S04]  /*21050*/  STL [R1+0xe60], R46 ;  /* 0x000e602e01007387 */ /* 0x000fe80000100800 */
[----:B------:R-:W5:Y:S01]  /*21060*/  LDL.LU.64 R6, [R1+0x8b8] ;  /* 0x0008b80001067983 */ /* 0x000f620000300a00 */
[----:B-1----:R-:W-:-:S05]  /*21070*/  IMAD.MOV.U32 R4, RZ, RZ, R47 ;  /* 0x000000ffff047224 */ /* 0x002fca00078e002f */
[----:B------:R1:W-:Y:S04]  /*21080*/  STL [R1+0xe5c], R4 ;  /* 0x000e5c0401007387 */ /* 0x0003e80000100800 */
[----:B------:R2:W-:Y:S01]  /*21090*/  STL [R1+0xe68], R42 ;  /* 0x000e682a01007387 */ /* 0x0005e20000100800 */
[----:B-1----:R-:W-:-:S03]  /*210a0*/  IMAD.MOV.U32 R4, RZ, RZ, R43 ;  /* 0x000000ffff047224 */ /* 0x002fc600078e002b */
[----:B--2---:R-:W2:Y:S04]  /*210b0*/  LDL.LU.64 R46, [R1+0x8b0] ;  /* 0x0008b000012e7983 */ /* 0x004ea80000300a00 */
[----:B------:R1:W-:Y:S04]  /*210c0*/  STL [R1+0xe64], R4 ;  /* 0x000e640401007387 */ /* 0x0003e80000100800 */
[----:B------:R1:W-:Y:S04]  /*210d0*/  LDGSTS.E [R252+0x46c00], [R42.64], P2 ;  /* 0x46c000002afc7fae */ /* 0x0003e80009121848 */
[----:B------:R3:W-:Y:S04]  /*210e0*/  STL [R1+0xe70], R38 ;  /* 0x000e702601007387 */ /* 0x0007e80000100800 */
[----:B-1----:R-:W2:Y:S01]  /*210f0*/  LDL.LU.64 R42, [R1+0x8a8] ;  /* 0x0008a800012a7983 */ /* 0x002ea20000300a00 */
[----:B------:R-:W-:-:S03]  /*21100*/  IMAD.MOV.U32 R4, RZ, RZ, R39 ;  /* 0x000000ffff047224 */ /* 0x000fc600078e0027 */
[----:B------:R1:W-:Y:S04]  /*21110*/  LDGSTS.E [R252+0x47c00], [R38.64], P2 ;  /* 0x47c0000026fc7fae */ /* 0x0003e80009121848 */
[----:B------:R1:W-:Y:S04]  /*21120*/  STL [R1+0xe6c], R4 ;  /* 0x000e6c0401007387 */ /* 0x0003e80000100800 */
[----:B---3--:R-:W-:Y:S04]  /*21130*/  STL [R1+0xe78], R34 ;  /* 0x000e782201007387 */ /* 0x008fe80000100800 */
[----:B-1----:R-:W3:Y:S01]  /*21140*/  LDL.LU.64 R38, [R1+0x8a0] ;  /* 0x0008a00001267983 */ /* 0x002ee20000300a00 */
[----:B------:R-:W-:-:S03]  /*21150*/  IMAD.MOV.U32 R4, RZ, RZ, R35 ;  /* 0x000000ffff047224 */ /* 0x000fc600078e0023 */
[----:B------:R1:W-:Y:S04]  /*21160*/  LDGSTS.E [R252+0x48c00], [R34.64], P2 ;  /* 0x48c0000022fc7fae */ /* 0x0003e80009121848 */
[----:B------:R1:W-:Y:S04]  /*21170*/  STL [R1+0xe74], R4 ;  /* 0x000e740401007387 */ /* 0x0003e80000100800 */
[----:B------:R-:W-:Y:S01]  /*21180*/  STL [R1+0xe80], R30 ;  /* 0x000e801e01007387 */ /* 0x000fe20000100800 */
[----:B-1----:R-:W-:-:S03]  /*21190*/  IMAD.MOV.U32 R4, RZ, RZ, R31 ;  /* 0x000000ffff047224 */ /* 0x002fc600078e001f */
[----:B------:R-:W3:Y:S04]  /*211a0*/  LDL.LU.64 R34, [R1+0x898] ;  /* 0x0008980001227983 */ /* 0x000ee80000300a00 */
[----:B------:R1:W-:Y:S04]  /*211b0*/  STL [R1+0xe7c], R4 ;  /* 0x000e7c0401007387 */ /* 0x0003e80000100800 */
[----:B------:R1:W-:Y:S04]  /*211c0*/  LDGSTS.E [R252+0x49c00], [R30.64], P2 ;  /* 0x49c000001efc7fae */ /* 0x0003e80009121848 */
[----:B------:R4:W-:Y:S01]  /*211d0*/  STL [R1+0xe88], R50 ;  /* 0x000e883201007387 */ /* 0x0009e20000100800 */
[----:B-1----:R-:W-:-:S03]  /*211e0*/  IMAD.MOV.U32 R4, RZ, RZ, R51 ;  /* 0x000000ffff047224 */ /* 0x002fc600078e0033 */
[----:B------:R-:W3:Y:S04]  /*211f0*/  LDL.LU.64 R30, [R1+0x890] ;  /* 0x00089000011e7983 */ /* 0x000ee80000300a00 */
[----:B------:R1:W-:Y:S04]  /*21200*/  STL [R1+0xe84], R4 ;  /* 0x000e840401007387 */ /* 0x0003e80000100800 */
[----:B------:R1:W-:Y:S04]  /*21210*/  LDGSTS.E [R252+0x4ac00], [R50.64], P2 ;  /* 0x4ac0000032fc7fae */ /* 0x0003e80009121848 */
[----:B----4-:R4:W-:Y:S04]  /*21220*/  STL [R1+0xe90], R22 ;  /* 0x000e901601007387 */ /* 0x0109e80000100800 */
[----:B-1----:R-:W3:Y:S01]  /*21230*/  LDL.LU.64 R50, [R1+0x888] ;  /* 0x0008880001327983 */ /* 0x002ee20000300a00 */
[----:B------:R-:W-:-:S03]  /*21240*/  IMAD.MOV.U32 R4, RZ, RZ, R23 ;  /* 0x000000ffff047224 */ /* 0x000fc600078e0017 */
[----:B------:R4:W-:Y:S04]  /*21250*/  LDGSTS.E [R252+0x4bc00], [R22.64], P2 ;  /* 0x4bc0000016fc7fae */ /* 0x0009e80009121848 */
[----:B------:R1:W-:Y:S04]  /*21260*/  STL [R1+0xe8c], R4 ;  /* 0x000e8c0401007387 */ /* 0x0003e80000100800 */
[----:B-----5:R5:W-:Y:S04]  /*21270*/  STL [R1+0xe98], R14 ;  /* 0x000e980e01007387 */ /* 0x020be80000100800 */
[----:B----4-:R-:W4:Y:S01]  /*21280*/  LDL.LU.64 R22, [R1+0x880] ;  /* 0x0008800001167983 */ /* 0x010f220000300a00 */
[----:B-1----:R-:W-:-:S03]  /*21290*/  IMAD.MOV.U32 R4, RZ, RZ, R15 ;  /* 0x000000ffff047224 */ /* 0x002fc600078e000f */
[----:B------:R5:W-:Y:S04]  /*212a0*/  LDGSTS.E [R252+0x4cc00], [R14.64], P2 ;  /* 0x4cc000000efc7fae */ /* 0x000be80009121848 */
[----:B-----5:R-:W5:Y:S04]  /*212b0*/  LDL.LU.64 R14, [R1+0x878] ;  /* 0x00087800010e7983 */ /* 0x020f680000300a00 */
[----:B------:R1:W-:Y:S04]  /*212c0*/  STL [R1+0xe94], R4 ;  /* 0x000e940401007387 */ /* 0x0003e80000100800 */
[----:B------:R1:W-:Y:S04]  /*212d0*/  LDGSTS.E [R252+0x4dc00], [R6.64], P2 ;  /* 0x4dc0000006fc7fae */ /* 0x0003e80009121848 */
[----:B------:R1:W-:Y:S02]  /*212e0*/  STL [R1+0xea0], R6 ;  /* 0x000ea00601007387 */ /* 0x0003e40000100800 */
[----:B-1----:R-:W-:-:S02]  /*212f0*/  IMAD.MOV.U32 R4, RZ, RZ, R7 ;  /* 0x000000ffff047224 */ /* 0x002fc400078e0007 */
[----:B------:R-:W5:Y:S04]  /*21300*/  LDL.LU.64 R6, [R1+0x870] ;  /* 0x0008700001067983 */ /* 0x000f680000300a00 */
[----:B------:R1:W-:Y:S04]  /*21310*/  STL [R1+0xe9c], R4 ;  /* 0x000e9c0401007387 */ /* 0x0003e80000100800 */
[----:B--2---:R2:W-:Y:S04]  /*21320*/  LDGSTS.E [R252+0x4ec00], [R46.64], P2 ;  /* 0x4ec000002efc7fae */ /* 0x0045e80009121848 */
[----:B------:R2:W-:Y:S01]  /*21330*/  STL [R1+0xea8], R46 ;  /* 0x000ea82e01007387 */ /* 0x0005e20000100800 */
[----:B-1----:R-:W-:-:S03]  /*21340*/  IMAD.MOV.U32 R4, RZ, RZ, R47 ;  /* 0x000000ffff047224 */ /* 0x002fc600078e002f */
[----:B--2---:R-:W2:Y:S04]  /*21350*/  LDL.LU.64 R46, [R1+0x868] ;  /* 0x00086800012e7983 */ /* 0x004ea80000300a00 */
[----:B------:R1:W-:Y:S04]  /*21360*/  STL [R1+0xea4], R4 ;  /* 0x000ea40401007387 */ /* 0x0003e80000100800 */
[----:B------:R1:W-:Y:S02]  /*21370*/  LDGSTS.E [R252+0x4fc00], [R42.64], P2 ;  /* 0x4fc000002afc7fae */ /* 0x0003e40009121848 */
[----:B-1----:R-:W-:-:S02]  /*21380*/  IMAD.MOV.U32 R4, RZ, RZ, R43 ;  /* 0x000000ffff047224 */ /* 0x002fc400078e002b */
[----:B------:R1:W-:Y:S04]  /*21390*/  STL [R1+0xeb0], R42 ;  /* 0x000eb02a01007387 */ /* 0x0003e80000100800 */
[----:B-1----:R-:W2:Y:S04]  /*213a0*/  LDL.LU.64 R42, [R1+0x860] ;  /* 0x00086000012a7983 */ /* 0x002ea80000300a00 */
[----:B------:R1:W-:Y:S04]  /*213b0*/  STL [R1+0xeac], R4 ;  /* 0x000eac0401007387 */ /* 0x0003e80000100800 */
[----:B---3--:R3:W-:Y:S01]  /*213c0*/  LDGSTS.E [R252+0x50c00], [R38.64], P2 ;  /* 0x50c0000026fc7fae */ /* 0x0087e20009121848 */
[----:B-1----:R-:W-:-:S03]  /*213d0*/  IMAD.MOV.U32 R4, RZ, RZ, R39 ;  /* 0x000000ffff047224 */ /* 0x002fc600078e0027 */
[----:B------:R3:W-:Y:S04]  /*213e0*/  STL [R1+0xeb8], R38 ;  /* 0x000eb82601007387 */ /* 0x0007e80000100800 */
[----:B---3--:R-:W3:Y:S04]  /*213f0*/  LDL.LU.64 R38, [R1+0x858] ;  /* 0x0008580001267983 */ /* 0x008ee80000300a00 */
[----:B------:R1:W-:Y:S04]  /*21400*/  STL [R1+0xeb4], R4 ;  /* 0x000eb40401007387 */ /* 0x0003e80000100800 */
[----:B------:R1:W-:Y:S02]  /*21410*/  LDGSTS.E [R252+0x51c00], [R34.64], P2 ;  /* 0x51c0000022fc7fae */ /* 0x0003e40009121848 */
[----:B-1----:R-:W-:-:S02]  /*21420*/  IMAD.MOV.U32 R4, RZ, RZ, R35 ;  /* 0x000000ffff047224 */ /* 0x002fc400078e0023 */
[----:B------:R1:W-:Y:S04]  /*21430*/  STL [R1+0xec0], R34 ;  /* 0x000ec02201007387 */ /* 0x0003e80000100800 */
[----:B-1----:R-:W3:Y:S04]  /*21440*/  LDL.LU.64 R34, [R1+0x850] ;  /* 0x0008500001227983 */ /* 0x002ee80000300a00 */
[----:B------:R1:W-:Y:S04]  /*21450*/  STL [R1+0xebc], R4 ;  /* 0x000ebc0401007387 */ /* 0x0003e80000100800 */
[----:B------:R1:W-:Y:S04]  /*21460*/  LDGSTS.E [R252+0x52c00], [R30.64], P2 ;  /* 0x52c000001efc7fae */ /* 0x0003e80009121848 */
[----:B------:R1:W-:Y:S02]  /*21470*/  STL [R1+0xec8], R30 ;  /* 0x000ec81e01007387 */ /* 0x0003e40000100800 */
[----:B-1----:R-:W-:-:S02]  /*21480*/  IMAD.MOV.U32 R4, RZ, RZ, R31 ;  /* 0x000000ffff047224 */ /* 0x002fc400078e001f */
[----:B------:R-:W3:Y:S04]  /*21490*/  LDL.LU.64 R30, [R1+0x848] ;  /* 0x00084800011e7983 */ /* 0x000ee80000300a00 */
[----:B------:R1:W-:Y:S04]  /*214a0*/  STL [R1+0xec4], R4 ;  /* 0x000ec40401007387 */ /* 0x0003e80000100800 */
[----:B------:R4:W-:Y:S04]  /*214b0*/  LDGSTS.E [R252+0x53c00], [R50.64], P2 ;  /* 0x53c0000032fc7fae */ /* 0x0009e80009121848 */
[----:B------:R4:W-:Y:S01]  /*214c0*/  STL [R1+0xed0], R50 ;  /* 0x000ed03201007387 */ /* 0x0009e20000100800 */
[----:B-1----:R-:W-:-:S03]  /*214d0*/  IMAD.MOV.U32 R4, RZ, RZ, R51 ;  /* 0x000000ffff047224 */ /* 0x002fc600078e0033 */
[----:B----4-:R1:W-:Y:S04]  /*214e0*/  LDGSTS.E [R252+0x54c00], [R22.64], P2 ;  /* 0x54c0000016fc7fae */ /* 0x0103e80009121848 */
[----:B------:R-:W4:Y:S04]  /*214f0*/  LDL.LU.64 R50, [R1+0x840] ;  /* 0x0008400001327983 */ /* 0x000f280000300a00 */
[----:B------:R1:W-:Y:S04]  /*21500*/  STL [R1+0xecc], R4 ;  /* 0x000ecc0401007387 */ /* 0x0003e80000100800 */
[----:B------:R5:W-:Y:S04]  /*21510*/  STL [R1+0xed8], R22 ;  /* 0x000ed81601007387 */ /* 0x000be80000100800 */
[----:B-----5:R5:W-:Y:S01]  /*21520*/  LDGSTS.E [R252+0x55c00], [R14.64], P2 ;  /* 0x55c000000efc7fae */ /* 0x020be20009121848 */
[----:B-1----:R-:W-:-:S05]  /*21530*/  IMAD.MOV.U32 R4, RZ, RZ, R23 ;  /* 0x000000ffff047224 */ /* 0x002fca00078e0017 */
[----:B------:R1:W-:Y:S04]  /*21540*/  STL [R1+0xed4], R4 ;  /* 0x000ed40401007387 */ /* 0x0003e80000100800 */
[----:B------:R5:W-:Y:S04]  /*21550*/  STL [R1+0xee0], R14 ;  /* 0x000ee00e01007387 */ /* 0x000be80000100800 */
[----:B------:R-:W4:Y:S01]  /*21560*/  LDL.LU.64 R22, [R1+0x838] ;  /* 0x0008380001167983 */ /* 0x000f220000300a00 */
[----:B-1----:R-:W-:-:S05]  /*21570*/  IMAD.MOV.U32 R4, RZ, RZ, R15 ;  /* 0x000000ffff047224 */ /* 0x002fca00078e000f */
[----:B------:R1:W-:Y:S04]  /*21580*/  STL [R1+0xedc], R4 ;  /* 0x000edc0401007387 */ /* 0x0003e80000100800 */
[----:B------:R-:W-:Y:S04]  /*21590*/  STL [R1+0xee8], R6 ;  /* 0x000ee80601007387 */ /* 0x000fe80000100800 */
[----:B-----5:R-:W5:Y:S01]  /*215a0*/  LDL.LU.64 R14, [R1+0x830] ;  /* 0x00083000010e7983 */ /* 0x020f620000300a00 */
[----:B-1----:R-:W-:-:S03]  /*215b0*/  IMAD.MOV.U32 R4, RZ, RZ, R7 ;  /* 0x000000ffff047224 */ /* 0x002fc600078e0007 */
[----:B------:R1:W-:Y:S04]  /*215c0*/  LDGSTS.E [R252+0x56c00], [R6.64], P2 ;  /* 0x56c0000006fc7fae */ /* 0x0003e80009121848 */
[----:B------:R1:W-:Y:S04]  /*215d0*/  STL [R1+0xee4], R4 ;  /* 0x000ee40401007387 */ /* 0x0003e80000100800 */
[----:B--2---:R2:W-:Y:S01]  /*215e0*/  STL [R1+0xef0], R46 ;  /* 0x000ef02e01007387 */ /* 0x0045e20000100800 */
[----:B-1----:R-:W-:-:S03]  /*215f0*/  IMAD.MOV.U32 R4, RZ, RZ, R47 ;  /* 0x000000ffff047224 */ /* 0x002fc600078e002f */
[----:B------:R-:W5:Y:S04]  /*21600*/  LDL.LU.64 R6, [R1+0x828] ;  /* 0x0008280001067983 */ /* 0x000f680000300a00 */
[----:B------:R1:W-:Y:S04]  /*21610*/  STL [R1+0xeec], R4 ;  /* 0x000eec0401007387 */ /* 0x0003e80000100800 */
[----:B------:R2:W-:Y:S04]  /*21620*/  LDGSTS.E [R252+0x57c00], [R46.64], P2 ;  /* 0x57c000002efc7fae */ /* 0x0005e80009121848 */
[----:B------:R3:W-:Y:S04]  /*21630*/  STL [R1+0xef8], R42 ;  /* 0x000ef82a01007387 */ /* 0x0007e80000100800 */
[----:B--2---:R-:W2:Y:S01]  /*21640*/  LDL.LU.64 R46, [R1+0x820] ;  /* 0x00082000012e7983 */ /* 0x004ea20000300a00 */
[----:B-1----:R-:W-:-:S03]  /*21650*/  IMAD.MOV.U32 R4, RZ, RZ, R43 ;  /* 0x000000ffff047224 */ /* 0x002fc600078e002b */
        /* <DEDUP_REMOVED lines=21> */
[----:B----4-:R-:W4:Y:S04]  /*217b0*/  LDL.LU.64 R50, [R1+0x350] ;  /* 0x0003500001327983 */ /* 0x010f280000300a00 */
[----:B------:R1:W-:Y:S04]  /*217c0*/  STL [R1+0xf14], R4 ;  /* 0x000f140401007387 */ /* 0x0003e80000100800 */
[----:B------:R5:W-:Y:S04]  /*217d0*/  LDGSTS.E [R252+0x5dc00], [R22.64], P2 ;  /* 0x5dc0000016fc7fae */ /* 0x000be80009121848 */
[----:B------:R5:W-:Y:S01]  /*217e0*/  STL [R1+0xf20], R22 ;  /* 0x000f201601007387 */ /* 0x000be20000100800 */
[----:B-1----:R-:W-:-:S03]  /*217f0*/  IMAD.MOV.U32 R4, RZ, RZ, R23 ;  /* 0x000000ffff047224 */ /* 0x002fc600078e0017 */
[----:B-----5:R1:W-:Y:S04]  /*21800*/  LDGSTS.E [R252+0x5ec00], [R14.64], P2 ;  /* 0x5ec000000efc7fae */ /* 0x0203e80009121848 */
[----:B------:R-:W5:Y:S04]  /*21810*/  LDL.LU.64 R22, [R1+0x348] ;  /* 0x0003480001167983 */ /* 0x000f680000300a00 */
[----:B------:R1:W-:Y:S04]  /*21820*/  STL [R1+0xf1c], R4 ;  /* 0x000f1c0401007387 */ /* 0x0003e80000100800 */
[----:B------:R1:W-:Y:S02]  /*21830*/  STL [R1+0xf28], R14 ;  /* 0x000f280e01007387 */ /* 0x0003e40000100800 */
[----:B-1----:R-:W-:-:S02]  /*21840*/  IMAD.MOV.U32 R4, RZ, RZ, R15 ;  /* 0x000000ffff047224 */ /* 0x002fc400078e000f */
[----:B------:R1:W-:Y:S04]  /*21850*/  LDGSTS.E [R252+0x5fc00], [R6.64], P2 ;  /* 0x5fc0000006fc7fae */ /* 0x0003e80009121848 */
[----:B------:R-:W5:Y:S04]  /*21860*/  LDL.LU.64 R14, [R1+0x340] ;  /* 0x00034000010e7983 */ /* 0x000f680000300a00 */
[----:B------:R1:W-:Y:S04]  /*21870*/  STL [R1+0xf24], R4 ;  /* 0x000f240401007387 */ /* 0x0003e80000100800 */
[----:B------:R1:W-:Y:S02]  /*21880*/  STL [R1+0xf30], R6 ;  /* 0x000f300601007387 */ /* 0x0003e40000100800 */
[----:B-1----:R-:W-:-:S02]  /*21890*/  IMAD.MOV.U32 R4, RZ, RZ, R7 ;  /* 0x000000ffff047224 */ /* 0x002fc400078e0007 */
[----:B------:R-:W5:Y:S04]  /*218a0*/  LDL.LU.64 R6, [R1+0x338] ;  /* 0x0003380001067983 */ /* 0x000f680000300a00 */
[----:B------:R1:W-:Y:S04]  /*218b0*/  STL [R1+0xf2c], R4 ;  /* 0x000f2c0401007387 */ /* 0x0003e80000100800 */
[----:B--2---:R2:W-:Y:S01]  /*218c0*/  LDGSTS.E [R252+0x60c00], [R46.64], P2 ;  /* 0x60c000002efc7fae */ /* 0x0045e20009121848 */
[----:B-1----:R-:W-:-:S03]  /*218d0*/  IMAD.MOV.U32 R4, RZ, RZ, R47 ;  /* 0x000000ffff047224 */ /* 0x002fc600078e002f */
[----:B------:R2:W-:Y:S04]  /*218e0*/  STL [R1+0xf38], R46 ;  /* 0x000f382e01007387 */ /* 0x0005e80000100800 */
[----:B--2---:R-:W2:Y:S04]  /*218f0*/  LDL.LU.64 R46, [R1+0x330] ;  /* 0x00033000012e7983 */ /* 0x004ea80000300a00 */
        /* <DEDUP_REMOVED lines=16> */
[----:B------:R4:W-:Y:S04]  /*21a00*/  STL [R1+0xf58], R30 ;  /* 0x000f581e01007387 */ /* 0x0009e80000100800 */
[----:B------:R4:W-:Y:S01]  /*21a10*/  LDGSTS.E [R252+0x64c00], [R30.64], P2 ;  /* 0x64c000001efc7fae */ /* 0x0009e20009121848 */
[----:B-1----:R-:W-:-:S05]  /*21a20*/  IMAD.MOV.U32 R4, RZ, RZ, R31 ;  /* 0x000000ffff047224 */ /* 0x002fca00078e001f */
[----:B------:R1:W-:Y:S04]  /*21a30*/  STL [R1+0xf54], R4 ;  /* 0x000f540401007387 */ /* 0x0003e80000100800 */
[----:B----4-:R-:W-:Y:S04]  /*21a40*/  STL [R1+0xf60], R50 ;  /* 0x000f603201007387 */ /* 0x010fe80000100800 */
[----:B------:R-:W4:Y:S01]  /*21a50*/  LDL.LU.64 R30, [R1+0x310] ;  /* 0x00031000011e7983 */ /* 0x000f220000300a00 */
[----:B-1----:R-:W-:-:S03]  /*21a60*/  IMAD.MOV.U32 R4, RZ, RZ, R51 ;  /* 0x000000ffff047224 */ /* 0x002fc600078e0033 */
[----:B------:R1:W-:Y:S04]  /*21a70*/  LDGSTS.E [R252+0x65c00], [R50.64], P2 ;  /* 0x65c0000032fc7fae */ /* 0x0003e80009121848 */
[----:B------:R1:W-:Y:S04]  /*21a80*/  STL [R1+0xf5c], R4 ;  /* 0x000f5c0401007387 */ /* 0x0003e80000100800 */
[----:B-----5:R-:W-:Y:S01]  /*21a90*/  STL [R1+0xf68], R22 ;  /* 0x000f681601007387 */ /* 0x020fe20000100800 */
[----:B-1----:R-:W-:-:S03]  /*21aa0*/  IMAD.MOV.U32 R4, RZ, RZ, R23 ;  /* 0x000000ffff047224 */ /* 0x002fc600078e0017 */
[----:B------:R-:W5:Y:S04]  /*21ab0*/  LDL.LU.64 R50, [R1+0x308] ;  /* 0x0003080001327983 */ /* 0x000f680000300a00 */
[----:B------:R1:W-:Y:S04]  /*21ac0*/  STL [R1+0xf64], R4 ;  /* 0x000f640401007387 */ /* 0x0003e80000100800 */
[----:B------:R1:W-:Y:S04]  /*21ad0*/  LDGSTS.E [R252+0x66c00], [R22.64], P2 ;  /* 0x66c0000016fc7fae */ /* 0x0003e80009121848 */
[----:B------:R-:W-:Y:S01]  /*21ae0*/  STL [R1+0xf70], R14 ;  /* 0x000f700e01007387 */ /* 0x000fe20000100800 */
[----:B-1----:R-:W-:-:S03]  /*21af0*/  IMAD.MOV.U32 R4, RZ, RZ, R15 ;  /* 0x000000ffff047224 */ /* 0x002fc600078e000f */
[----:B------:R-:W5:Y:S04]  /*21b00*/  LDL.LU.64 R22, [R1+0x300] ;  /* 0x0003000001167983 */ /* 0x000f680000300a00 */
[----:B------:R1:W-:Y:S04]  /*21b10*/  STL [R1+0xf6c], R4 ;  /* 0x000f6c0401007387 */ /* 0x0003e80000100800 */
[----:B------:R1:W-:Y:S04]  /*21b20*/  LDGSTS.E [R252+0x67c00], [R14.64], P2 ;  /* 0x67c000000efc7fae */ /* 0x0003e80009121848 */
[----:B------:R2:W-:Y:S01]  /*21b30*/  STL [R1+0xf78], R6 ;  /* 0x000f780601007387 */ /* 0x0005e20000100800 */
[----:B-1----:R-:W-:-:S03]  /*21b40*/  IMAD.MOV.U32 R4, RZ, RZ, R7 ;  /* 0x000000ffff047224 */ /* 0x002fc600078e0007 */
[----:B------:R-:W5:Y:S04]  /*21b50*/  LDL.LU.64 R14, [R1+0x2f8] ;  /* 0x0002f800010e7983 */ /* 0x000f680000300a00 */
[----:B------:R1:W-:Y:S04]  /*21b60*/  STL [R1+0xf74], R4 ;  /* 0x000f740401007387 */ /* 0x0003e80000100800 */
[----:B------:R1:W-:Y:S04]  /*21b70*/  LDGSTS.E [R252+0x68c00], [R6.64], P2 ;  /* 0x68c0000006fc7fae */ /* 0x0003e80009121848 */
[----:B--2---:R2:W-:Y:S04]  /*21b80*/  STL [R1+0xf80], R46 ;  /* 0x000f802e01007387 */ /* 0x0045e80000100800 */
[----:B-1----:R-:W5:Y:S01]  /*21b90*/  LDL.LU.64 R6, [R1+0x2f0] ;  /* 0x0002f00001067983 */ /* 0x002f620000300a00 */
[----:B------:R-:W-:-:S03]  /*21ba0*/  IMAD.MOV.U32 R4, RZ, RZ, R47 ;  /* 0x000000ffff047224 */ /* 0x000fc600078e002f */
[----:B------:R2:W-:Y:S04]  /*21bb0*/  LDGSTS.E [R252+0x69c00], [R46.64], P2 ;  /* 0x69c000002efc7fae */ /* 0x0005e80009121848 */
[----:B------:R1:W-:Y:S04]  /*21bc0*/  STL [R1+0xf7c], R4 ;  /* 0x000f7c0401007387 */ /* 0x0003e80000100800 */
[----:B---3--:R-:W-:Y:S04]  /*21bd0*/  STL [R1+0xf88], R42 ;  /* 0x000f882a01007387 */ /* 0x008fe80000100800 */
[----:B--2---:R-:W2:Y:S01]  /*21be0*/  LDL.LU.64 R46, [R1+0x2d0] ;  /* 0x0002d000012e7983 */ /* 0x004ea20000300a00 */
[----:B-1----:R-:W-:-:S03]  /*21bf0*/  IMAD.MOV.U32 R4, RZ, RZ, R43 ;  /* 0x000000ffff047224 */ /* 0x002fc600078e002b */
[----:B------:R1:W-:Y:S04]  /*21c00*/  LDGSTS.E [R252+0x6ac00], [R42.64], P2 ;  /* 0x6ac000002afc7fae */ /* 0x0003e80009121848 */
[----:B------:R3:W-:Y:S04]  /*21c10*/  STL [R1+0xf84], R4 ;  /* 0x000f840401007387 */ /* 0x0007e80000100800 */
[----:B------:R3:W-:Y:S02]  /*21c20*/  STL [R1+0xf90], R38 ;  /* 0x000f902601007387 */ /* 0x0007e40000100800 */
[----:B---3--:R-:W-:-:S02]  /*21c30*/  IMAD.MOV.U32 R4, RZ, RZ, R39 ;  /* 0x000000ffff047224 */ /* 0x008fc400078e0027 */
[----:B-1----:R-:W3:Y:S04]  /*21c40*/  LDL.LU.64 R42, [R1+0x2b0] ;  /* 0x0002b000012a7983 */ /* 0x002ee80000300a00 */
[----:B------:R1:W-:Y:S04]  /*21c50*/  STL [R1+0xf8c], R4 ;  /* 0x000f8c0401007387 */ /* 0x0003e80000100800 */
[----:B------:R1:W-:Y:S04]  /*21c60*/  LDGSTS.E [R252+0x6bc00], [R38.64], P2 ;  /* 0x6bc0000026fc7fae */ /* 0x0003e80009121848 */
[----:B------:R1:W-:Y:S04]  /*21c70*/  STL [R1+0xf98], R34 ;  /* 0x000f982201007387 */ /* 0x0003e80000100800 */
[----:B-1----:R-:W3:Y:S01]  /*21c80*/  LDL.LU.64 R38, [R1+0x290] ;  /* 0x0002900001267983 */ /* 0x002ee20000300a00 */
[----:B------:R-:W-:-:S03]  /*21c90*/  IMAD.MOV.U32 R4, RZ, RZ, R35 ;  /* 0x000000ffff047224 */ /* 0x000fc600078e0023 */
[----:B------:R1:W-:Y:S04]  /*21ca0*/  LDGSTS.E [R252+0x6cc00], [R34.64], P2 ;  /* 0x6cc0000022fc7fae */ /* 0x0003e80009121848 */
[----:B-1----:R-:W3:Y:S04]  /*21cb0*/  LDL.LU.64 R34, [R1+0x270] ;  /* 0x0002700001227983 */ /* 0x002ee80000300a00 */
[----:B------:R1:W-:Y:S04]  /*21cc0*/  STL [R1+0xf94], R4 ;  /* 0x000f940401007387 */ /* 0x0003e80000100800 */
[----:B----4-:R4:W-:Y:S04]  /*21cd0*/  LDGSTS.E [R252+0x6dc00], [R30.64], P2 ;  /* 0x6dc000001efc7fae */ /* 0x0109e80009121848 */
[----:B------:R4:W-:Y:S01]  /*21ce0*/  STL [R1+0xfa0], R30 ;  /* 0x000fa01e01007387 */ /* 0x0009e20000100800 */
[----:B-1----:R-:W-:-:S03]  /*21cf0*/  IMAD.MOV.U32 R4, RZ, RZ, R31 ;  /* 0x000000ffff047224 */ /* 0x002fc600078e001f */
[----:B----4-:R-:W4:Y:S04]  /*21d00*/  LDL.LU.64 R30, [R1+0x250] ;  /* 0x00025000011e7983 */ /* 0x010f280000300a00 */
[----:B------:R1:W-:Y:S04]  /*21d10*/  STL [R1+0xf9c], R4 ;  /* 0x000f9c0401007387 */ /* 0x0003e80000100800 */
[----:B-----5:R5:W-:Y:S04]  /*21d20*/  LDGSTS.E [R252+0x6ec00], [R50.64], P2 ;  /* 0x6ec0000032fc7fae */ /* 0x020be80009121848 */
[----:B------:R5:W-:Y:S01]  /*21d30*/  STL [R1+0xfa8], R50 ;  /* 0x000fa83201007387 */ /* 0x000be20000100800 */
[----:B-1----:R-:W-:-:S03]  /*21d40*/  IMAD.MOV.U32 R4, RZ, RZ, R51 ;  /* 0x000000ffff047224 */ /* 0x002fc600078e0033 */
[----:B-----5:R-:W5:Y:S04]  /*21d50*/  LDL.LU.64 R50, [R1+0x230] ;  /* 0x0002300001327983 */ /* 0x020f680000300a00 */
[----:B------:R1:W-:Y:S04]  /*21d60*/  STL [R1+0xfa4], R4 ;  /* 0x000fa40401007387 */ /* 0x0003e80000100800 */
[----:B------:R1:W-:Y:S04]  /*21d70*/  LDGSTS.E [R252+0x6fc00], [R22.64], P2 ;  /* 0x6fc0000016fc7fae */ /* 0x0003e80009121848 */
[----:B------:R1:W-:Y:S02]  /*21d80*/  STL [R1+0xfb0], R22 ;  /* 0x000fb01601007387 */ /* 0x0003e40000100800 */
[----:B-1----:R-:W-:-:S02]  /*21d90*/  IMAD.MOV.U32 R4, RZ, RZ, R23 ;  /* 0x000000ffff047224 */ /* 0x002fc400078e0017 */
[----:B------:R-:W5:Y:S04]  /*21da0*/  LDL.LU.64 R22, [R1+0x210] ;  /* 0x0002100001167983 */ /* 0x000f680000300a00 */
        /* <DEDUP_REMOVED lines=21> */
[----:B------:R1:W-:Y:S04]  /*21f00*/  STL [R1+0xfd8], R38 ;  /* 0x000fd82601007387 */ /* 0x0003e80000100800 */
[----:B------:R1:W-:Y:S02]  /*21f10*/  LDGSTS.E [R252+0x74c00], [R38.64], P2 ;  /* 0x74c0000026fc7fae */ /* 0x0003e40009121848 */
[----:B-1----:R-:W-:-:S05]  /*21f20*/  IMAD.MOV.U32 R4, RZ, RZ, R39 ;  /* 0x000000ffff047224 */ /* 0x002fca00078e0027 */
[----:B------:R1:W-:Y:S04]  /*21f30*/  STL [R1+0xfd4], R4 ;  /* 0x000fd40401007387 */ /* 0x0003e80000100800 */
[----:B------:R4:W-:Y:S04]  /*21f40*/  STL [R1+0xfe0], R34 ;  /* 0x000fe02201007387 */ /* 0x0009e80000100800 */
[----:B------:R-:W3:Y:S01]  /*21f50*/  LDL.LU.64 R38, [R1+0x170] ;  /* 0x0001700001267983 */ /* 0x000ee20000300a00 */
[----:B-1----:R-:W-:-:S03]  /*21f60*/  IMAD.MOV.U32 R4, RZ, RZ, R35 ;  /* 0x000000ffff047224 */ /* 0x002fc600078e0023 */
[----:B------:R1:W-:Y:S04]  /*21f70*/  LDGSTS.E [R252+0x75c00], [R34.64], P2 ;  /* 0x75c0000022fc7fae */ /* 0x0003e80009121848 */
[----:B------:R1:W-:Y:S04]  /*21f80*/  STL [R1+0xfdc], R4 ;  /* 0x000fdc0401007387 */ /* 0x0003e80000100800 */
[----:B----4-:R-:W-:Y:S04]  /*21f90*/  STL [R1+0xfe8], R30 ;  /* 0x000fe81e01007387 */ /* 0x010fe80000100800 */
[----:B-1----:R-:W4:Y:S01]  /*21fa0*/  LDL.LU.64 R34, [R1+0x150] ;  /* 0x0001500001227983 */ /* 0x002f220000300a00 */
[----:B------:R-:W-:-:S03]  /*21fb0*/  IMAD.MOV.U32 R4, RZ, RZ, R31 ;  /* 0x000000ffff047224 */ /* 0x000fc600078e001f */
[----:B------:R1:W-:Y:S04]  /*21fc0*/  LDGSTS.E [R252+0x76c00], [R30.64], P2 ;  /* 0x76c000001efc7fae */ /* 0x0003e80009121848 */
[----:B------:R1:W-:Y:S04]  /*21fd0*/  STL [R1+0xfe4], R4 ;  /* 0x000fe40401007387 */ /* 0x0003e80000100800 */
[----:B-----5:R-:W-:Y:S01]  /*21fe0*/  STL [R1+0xff0], R50 ;  /* 0x000ff03201007387 */ /* 0x020fe20000100800 */
[----:B-1----:R-:W-:-:S03]  /*21ff0*/  IMAD.MOV.U32 R4, RZ, RZ, R51 ;  /* 0x000000ffff047224 */ /* 0x002fc600078e0033 */
[----:B------:R-:W5:Y:S04]  /*22000*/  LDL.LU.64 R30, [R1+0x130] ;  /* 0x00013000011e7983 */ /* 0x000f680000300a00 */
[----:B------:R1:W-:Y:S04]  /*22010*/  STL [R1+0xfec], R4 ;  /* 0x000fec0401007387 */ /* 0x0003e80000100800 */
[----:B------:R1:W-:Y:S02]  /*22020*/  LDGSTS.E [R252+0x77c00], [R50.64], P2 ;  /* 0x77c0000032fc7fae */ /* 0x0003e40009121848 */
[----:B-1----:R-:W-:-:S02]  /*22030*/  IMAD.MOV.U32 R4, RZ, RZ, R23 ;  /* 0x000000ffff047224 */ /* 0x002fc400078e0017 */
[----:B------:R-:W-:Y:S04]  /*22040*/  STL [R1+0xff8], R22 ;  /* 0x000ff81601007387 */ /* 0x000fe80000100800 */
[----:B------:R1:W-:Y:S04]  /*22050*/  STL [R1+0xff4], R4 ;  /* 0x000ff40401007387 */ /* 0x0003e80000100800 */
[----:B------:R1:W-:Y:S04]  /*22060*/  LDGSTS.E [R252+0x78c00], [R22.64], P2 ;  /* 0x78c0000016fc7fae */ /* 0x0003e80009121848 */
[----:B------:R1:W-:Y:S02]  /*22070*/  STL [R1+0x1000], R14 ;  /* 0x0010000e01007387 */ /* 0x0003e40000100800 */
[----:B-1----:R-:W-:-:S02]  /*22080*/  IMAD.MOV.U32 R4, RZ, RZ, R15 ;  /* 0x000000ffff047224 */ /* 0x002fc400078e000f */
[----:B------:R-:W5:Y:S04]  /*22090*/  LDL.LU.64 R22, [R1+0x370] ;  /* 0x0003700001167983 */ /* 0x000f680000300a00 */
[----:B------:R1:W-:Y:S04]  /*220a0*/  STL [R1+0xffc], R4 ;  /* 0x000ffc0401007387 */ /* 0x0003e80000100800 */
[----:B------:R1:W-:Y:S04]  /*220b0*/  LDGSTS.E [R252+0x79c00], [R14.64], P2 ;  /* 0x79c000000efc7fae */ /* 0x0003e80009121848 */
[----:B------:R1:W-:Y:S04]  /*220c0*/  STL [R1+0x1008], R6 ;  /* 0x0010080601007387 */ /* 0x0003e80000100800 */
[----:B-1----:R-:W5:Y:S01]  /*220d0*/  LDL.LU.64 R14, [R1+0x378] ;  /* 0x00037800010e7983 */ /* 0x002f620000300a00 */
[----:B------:R-:W-:-:S03]  /*220e0*/  IMAD.MOV.U32 R4, RZ, RZ, R7 ;  /* 0x000000ffff047224 */ /* 0x000fc600078e0007 */
[----:B------:R1:W-:Y:S04]  /*220f0*/  LDGSTS.E [R252+0x7ac00], [R6.64], P2 ;  /* 0x7ac0000006fc7fae */ /* 0x0003e80009121848 */
[----:B-1----:R-:W5:Y:S04]  /*22100*/  LDL.LU.64 R6, [R1+0x388] ;  /* 0x0003880001067983 */ /* 0x002f680000300a00 */
[----:B------:R1:W-:Y:S04]  /*22110*/  STL [R1+0x1004], R4 ;  /* 0x0010040401007387 */ /* 0x0003e80000100800 */
[----:B--2---:R2:W-:Y:S04]  /*22120*/  STL [R1+0x1010], R46 ;  /* 0x0010102e01007387 */ /* 0x0045e80000100800 */
[----:B------:R-:W5:Y:S01]  /*22130*/  LDL.LU.64 R50, [R1+0x390] ;  /* 0x0003900001327983 */ /* 0x000f620000300a00 */
[----:B-1----:R-:W-:-:S03]  /*22140*/  IMAD.MOV.U32 R4, RZ, RZ, R47 ;  /* 0x000000ffff047224 */ /* 0x002fc600078e002f */
[----:B------:R2:W-:Y:S04]  /*22150*/  LDGSTS.E [R252+0x7bc00], [R46.64], P2 ;  /* 0x7bc000002efc7fae */ /* 0x0005e80009121848 */
[----:B------:R1:W-:Y:S04]  /*22160*/  STL [R1+0x100c], R4 ;  /* 0x00100c0401007387 */ /* 0x0003e80000100800 */
[----:B---3--:R3:W-:Y:S04]  /*22170*/  STL [R1+0x1018], R42 ;  /* 0x0010182a01007387 */ /* 0x0087e80000100800 */
[----:B--2---:R-:W2:Y:S01]  /*22180*/  LDL.LU.64 R46, [R1+0x398] ;  /* 0x00039800012e7983 */ /* 0x004ea20000300a00 */
[----:B-1----:R-:W-:-:S03]  /*22190*/  IMAD.MOV.U32 R4, RZ, RZ, R43 ;  /* 0x000000ffff047224 */ /* 0x002fc600078e002b */
[----:B------:R3:W-:Y:S04]  /*221a0*/  LDGSTS.E [R252+0x7cc00], [R42.64], P2 ;  /* 0x7cc000002afc7fae */ /* 0x0007e80009121848 */
[----:B---3--:R-:W3:Y:S04]  /*221b0*/  LDL.LU.64 R42, [R1+0x3a0] ;  /* 0x0003a000012a7983 */ /* 0x008ee80000300a00 */
[----:B------:R1:W-:Y:S04]  /*221c0*/  STL [R1+0x1014], R4 ;  /* 0x0010140401007387 */ /* 0x0003e80000100800 */
[----:B------:R4:W-:Y:S04]  /*221d0*/  STL [R1+0x1020], R38 ;  /* 0x0010202601007387 */ /* 0x0009e80000100800 */
[----:B------:R-:W3:Y:S01]  /*221e0*/  LDL.LU.64 R58, [R1+0x3a8] ;  /* 0x0003a800013a7983 */ /* 0x000ee20000300a00 */
[----:B-1----:R-:W-:-:S03]  /*221f0*/  IMAD.MOV.U32 R4, RZ, RZ, R39 ;  /* 0x000000ffff047224 */ /* 0x002fc600078e0027 */
[----:B------:R1:W-:Y:S04]  /*22200*/  LDGSTS.E [R252+0x7dc00], [R38.64], P2 ;  /* 0x7dc0000026fc7fae */ /* 0x0003e80009121848 */
[----:B------:R1:W-:Y:S04]  /*22210*/  STL [R1+0x101c], R4 ;  /* 0x00101c0401007387 */ /* 0x0003e80000100800 */
[----:B----4-:R4:W-:Y:S04]  /*22220*/  STL [R1+0x1028], R34 ;  /* 0x0010282201007387 */ /* 0x0109e80000100800 */
[----:B-1----:R-:W3:Y:S01]  /*22230*/  LDL.LU.64 R38, [R1+0x3b0] ;  /* 0x0003b00001267983 */ /* 0x002ee20000300a00 */
[----:B------:R-:W-:-:S03]  /*22240*/  IMAD.MOV.U32 R4, RZ, RZ, R35 ;  /* 0x000000ffff047224 */ /* 0x000fc600078e0023 */
[----:B------:R4:W-:Y:S04]  /*22250*/  LDGSTS.E [R252+0x7ec00], [R34.64], P2 ;  /* 0x7ec0000022fc7fae */ /* 0x0009e80009121848 */
[----:B----4-:R-:W4:Y:S04]  /*22260*/  LDL.LU.64 R34, [R1+0x3b8] ;  /* 0x0003b80001227983 */ /* 0x010f280000300a00 */
[----:B------:R1:W-:Y:S04]  /*22270*/  STL [R1+0x1024], R4 ;  /* 0x0010240401007387 */ /* 0x0003e80000100800 */
[----:B-----5:R5:W-:Y:S04]  /*22280*/  LDGSTS.E [R252+0x7fc00], [R30.64], P2 ;  /* 0x7fc000001efc7fae */ /* 0x020be80009121848 */
[----:B------:R5:W-:Y:S01]  /*22290*/  STL [R1+0x1034], R30 ;  /* 0x0010341e01007387 */ /* 0x000be20000100800 */
[----:B-1----:R-:W-:-:S02]  /*222a0*/  IMAD.MOV.U32 R4, RZ, RZ, R31 ;  /* 0x000000ffff047224 */ /* 0x002fc400078e001f */
[----:B------:R-:W-:Y:S01]  /*222b0*/  IMAD.MOV.U32 R0, RZ, RZ, c[0x0][0x188] ;  /* 0x00006200ff007624 */ /* 0x000fe200078e00ff */
[----:B------:R-:W0:Y:S04]  /*222c0*/  LDGDEPBAR ;  /* 0x00000000000079af */ /* 0x000e280000000000 */
[----:B-----5:R-:W5:Y:S04]  /*222d0*/  LDL.LU.64 R30, [R1+0x3c0] ;  /* 0x0003c000011e7983 */ /* 0x020f680000300a00 */
[----:B------:R-:W-:Y:S04]  /*222e0*/  STL [R1+0x1030], R4 ;  /* 0x0010300401007387 */ /* 0x000fe80000100800 */
[----:B------:R1:W-:Y:S04]  /*222f0*/  STL [R1+0xa38], R2 ;  /* 0x000a380201007387 */ /* 0x0003e80000100800 */
[----:B------:R-:W-:Y:S04]  /*22300*/  STL [R1+0xa34], R3 ;  /* 0x000a340301007387 */ /* 0x000fe80000100800 */
[----:B------:R-:W5:Y:S04]  /*22310*/  LDL.LU.64 R54, [R1+0x3c8] ;  /* 0x0003c80001367983 */ /* 0x000f680000300a00 */
        /* <DEDUP_REMOVED lines=16> */
[----:B--2---:R2:W-:Y:S01]  /*22420*/  STL [R1+0xad8], R46 ;  /* 0x000ad82e01007387 */ /* 0x0045e20000100800 */
[----:B-1----:R-:W-:-:S03]  /*22430*/  IMAD.MOV.U32 R2, RZ, RZ, R47 ;  /* 0x000000ffff027224 */ /* 0x002fc600078e002f */
[----:B--2---:R-:W2:Y:S04]  /*22440*/  LDL.LU.64 R46, [R1+0x3f0] ;  /* 0x0003f000012e7983 */ /* 0x004ea80000300a00 */
[----:B------:R1:W-:Y:S04]  /*22450*/  STL [R1+0xad4], R2 ;  /* 0x000ad40201007387 */ /* 0x0003e80000100800 */
[----:B---3--:R3:W-:Y:S01]  /*22460*/  STL [R1+0xaf8], R42 ;  /* 0x000af82a01007387 */ /* 0x0087e20000100800 */
[----:B-1----:R-:W-:-:S03]  /*22470*/  IMAD.MOV.U32 R2, RZ, RZ, R43 ;  /* 0x000000ffff027224 */ /* 0x002fc600078e002b */
[----:B---3--:R-:W3:Y:S04]  /*22480*/  LDL.LU.64 R42, [R1+0x3f8] ;  /* 0x0003f800012a7983 */ /* 0x008ee80000300a00 */
[----:B------:R1:W-:Y:S04]  /*22490*/  STL [R1+0xaf4], R2 ;  /* 0x000af40201007387 */ /* 0x0003e80000100800 */
[----:B------:R1:W-:Y:S02]  /*224a0*/  STL [R1+0xb18], R58 ;  /* 0x000b183a01007387 */ /* 0x0003e40000100800 */
[----:B-1----:R-:W-:-:S02]  /*224b0*/  IMAD.MOV.U32 R2, RZ, RZ, R59 ;  /* 0x000000ffff027224 */ /* 0x002fc400078e003b */
[----:B------:R-:W3:Y:S04]  /*224c0*/  LDL.LU.64 R58, [R1+0x400] ;  /* 0x00040000013a7983 */ /* 0x000ee80000300a00 */
[----:B------:R1:W-:Y:S04]  /*224d0*/  STL [R1+0xb14], R2 ;  /* 0x000b140201007387 */ /* 0x0003e80000100800 */
[----:B------:R4:W-:Y:S01]  /*224e0*/  STL [R1+0xb38], R38 ;  /* 0x000b382601007387 */ /* 0x0009e20000100800 */
[----:B-1----:R-:W-:-:S03]  /*224f0*/  IMAD.MOV.U32 R2, RZ, RZ, R39 ;  /* 0x000000ffff027224 */ /* 0x002fc600078e0027 */
[----:B----4-:R-:W4:Y:S04]  /*22500*/  LDL.LU.64 R38, [R1+0x408] ;  /* 0x0004080001267983 */ /* 0x010f280000300a00 */
[----:B------:R1:W-:Y:S04]  /*22510*/  STL [R1+0xb34], R2 ;  /* 0x000b340201007387 */ /* 0x0003e80000100800 */
[----:B------:R1:W-:Y:S02]  /*22520*/  STL [R1+0xb58], R34 ;  /* 0x000b582201007387 */ /* 0x0003e40000100800 */
[----:B-1----:R-:W-:-:S02]  /*22530*/  IMAD.MOV.U32 R2, RZ, RZ, R35 ;  /* 0x000000ffff027224 */ /* 0x002fc400078e0023 */
[----:B------:R-:W4:Y:S04]  /*22540*/  LDL.LU.64 R34, [R1+0x410] ;  /* 0x0004100001227983 */ /* 0x000f280000300a00 */
[----:B------:R1:W-:Y:S04]  /*22550*/  STL [R1+0xb54], R2 ;  /* 0x000b540201007387 */ /* 0x0003e80000100800 */
[----:B-----5:R5:W-:Y:S01]  /*22560*/  STL [R1+0xb78], R30 ;  /* 0x000b781e01007387 */ /* 0x020be20000100800 */
        /* <DEDUP_REMOVED lines=35> */
[----:B----4-:R4:W-:Y:S01]  /*227a0*/  STL [R1+0xc98], R38 ;  /* 0x000c982601007387 */ /* 0x0109e20000100800 */
        /* <DEDUP_REMOVED lines=171> */
[----:B------:R-:W-:Y:S04]  /*23260*/  STL [R1+0xe00], R58 ;  /* 0x000e003a01007387 */ /* 0x000fe80000100800 */
[----:B------:R-:W3:Y:S01]  /*23270*/  LDL.LU.64 R62, [R1+0x630] ;  /* 0x00063000013e7983 */ /* 0x000ee20000300a00 */
[----:B-1----:R-:W-:-:S05]  /*23280*/  IMAD.MOV.U32 R2, RZ, RZ, R59 ;  /* 0x000000ffff027224 */ /* 0x002fca00078e003b */
        /* <DEDUP_REMOVED lines=13> */
[----:B------:R-:W-:Y:S04]  /*23360*/  STL [R1+0xa88], R54 ;  /* 0x000a883601007387 */ /* 0x000fe80000100800 */
[----:B------:R-:W5:Y:S01]  /*23370*/  LDL.LU.64 R58, [R1+0x5d0] ;  /* 0x0005d000013a7983 */ /* 0x000f620000300a00 */
[----:B-1----:R-:W-:-:S05]  /*23380*/  IMAD.MOV.U32 R2, RZ, RZ, R55 ;  /* 0x000000ffff027224 */ /* 0x002fca00078e0037 */
[----:B------:R1:W-:Y:S04]  /*23390*/  STL [R1+0xa84], R2 ;  /* 0x000a840201007387 */ /* 0x0003e80000100800 */
[----:B------:R1:W-:Y:S02]  /*233a0*/  STL [R1+0xaa8], R22 ;  /* 0x000aa81601007387 */ /* 0x0003e40000100800 */
[----:B-1----:R-:W-:Y:S02]  /*233b0*/  IMAD.MOV.U32 R2, RZ, RZ, R23 ;  /* 0x000000ffff027224 */ /* 0x002fe400078e0017 */
        /* <DEDUP_REMOVED lines=10> */
[----:B------:R-:W-:Y:S04]  /*23460*/  STL [R1+0xb08], R50 ;  /* 0x000b083201007387 */ /* 0x000fe80000100800 */
[----:B------:R-:W5:Y:S01]  /*23470*/  LDL.LU.64 R54, [R1+0x570] ;  /* 0x0005700001367983 */ /* 0x000f620000300a00 */
[----:B-1----:R-:W-:-:S05]  /*23480*/  IMAD.MOV.U32 R2, RZ, RZ, R51 ;  /* 0x000000ffff027224 */ /* 0x002fca00078e0033 */
[----:B------:R2:W-:Y:S02]  /*23490*/  STL [R1+0xb04], R2 ;  /* 0x000b040201007387 */ /* 0x0005e40000100800 */
[----:B--2---:R-:W-:Y:S02]  /*234a0*/  IMAD.MOV.U32 R2, RZ, RZ, R47 ;  /* 0x000000ffff027224 */ /* 0x004fe400078e002f */
[----:B------:R-:W-:Y:S04]  /*234b0*/  STL [R1+0xb28], R46 ;  /* 0x000b282e01007387 */ /* 0x000fe80000100800 */
[----:B------:R-:W2:Y:S04]  /*234c0*/  LDL.LU.64 R50, [R1+0x558] ;  /* 0x0005580001327983 */ /* 0x000ea80000300a00 */
[----:B------:R3:W-:Y:S02]  /*234d0*/  STL [R1+0xb24], R2 ;  /* 0x000b240201007387 */ /* 0x0007e40000100800 */
[----:B---3--:R-:W-:-:S02]  /*234e0*/  IMAD.MOV.U32 R2, RZ, RZ, R43 ;  /* 0x000000ffff027224 */ /* 0x008fc400078e002b */
[----:B------:R1:W-:Y:S04]  /*234f0*/  STL [R1+0xb48], R42 ;  /* 0x000b482a01007387 */ /* 0x0003e80000100800 */
[----:B------:R-:W3:Y:S04]  /*23500*/  LDL.LU.64 R46, [R1+0x540] ;  /* 0x00054000012e7983 */ /* 0x000ee80000300a00 */
[----:B------:R1:W-:Y:S04]  /*23510*/  STL [R1+0xb44], R2 ;  /* 0x000b440201007387 */ /* 0x0003e80000100800 */
[----:B------:R-:W-:Y:S04]  /*23520*/  STL [R1+0xb68], R62 ;  /* 0x000b683e01007387 */ /* 0x000fe80000100800 */
[----:B-1----:R-:W3:Y:S01]  /*23530*/  LDL.LU.64 R42, [R1+0x528] ;  /* 0x00052800012a7983 */ /* 0x002ee20000300a00 */
[----:B------:R-:W-:-:S03]  /*23540*/  IMAD.MOV.U32 R2, RZ, RZ, R63 ;  /* 0x000000ffff027224 */ /* 0x000fc600078e003f */
[----:B----4-:R-:W-:Y:S04]  /*23550*/  STL [R1+0xb88], R38 ;  /* 0x000b882601007387 */ /* 0x010fe80000100800 */
[----:B------:R1:W-:Y:S02]  /*23560*/  STL [R1+0xb64], R2 ;  /* 0x000b640201007387 */ /* 0x0003e40000100800 */
[----:B-1----:R-:W-:Y:S02]  /*23570*/  IMAD.MOV.U32 R2, RZ, RZ, R39 ;  /* 0x000000ffff027224 */ /* 0x002fe400078e0027 */
[----:B------:R-:W4:Y:S04]  /*23580*/  LDL.LU.64 R38, [R1+0x510] ;  /* 0x0005100001267983 */ /* 0x000f280000300a00 */
        /* <DEDUP_REMOVED lines=28> */
[----:B------:R2:W-:Y:S02]  /*23750*/  STL [R1+0xc64], R2 ;  /* 0x000c640201007387 */ /* 0x0005e40000100800 */
[----:B--2---:R-:W-:Y:S02]  /*23760*/  IMAD.MOV.U32 R2, RZ, RZ, R51 ;  /* 0x000000ffff027224 */ /* 0x004fe400078e0033 */
[----:B------:R1:W-:Y:S04]  /*23770*/  STL [R1+0xc88], R50 ;  /* 0x000c883201007387 */ /* 0x0003e80000100800 */
[----:B-1----:R-:W2:Y:S04]  /*23780*/  LDL.LU.64 R50, [R1+0x38] ;  /* 0x0000380001327983 */ /* 0x002ea80000300a00 */
[----:B------:R1:W-:Y:S04]  /*23790*/  STL [R1+0xc84], R2 ;  /* 0x000c840201007387 */ /* 0x0003e80000100800 */
[----:B---3--:R3:W-:Y:S01]  /*237a0*/  STL [R1+0xca8], R46 ;  /* 0x000ca82e01007387 */ /* 0x0087e20000100800 */
[----:B-1----:R-:W-:-:S03]  /*237b0*/  IMAD.MOV.U32 R2, RZ, RZ, R47 ;  /* 0x000000ffff027224 */ /* 0x002fc600078e002f */
[----:B------:R-:W-:Y:S04]  /*237c0*/  STL [R1+0xcc8], R42 ;  /* 0x000cc82a01007387 */ /* 0x000fe80000100800 */
[----:B------:R1:W-:Y:S04]  /*237d0*/  STL [R1+0xca4], R2 ;  /* 0x000ca40201007387 */ /* 0x0003e80000100800 */
[----:B---3--:R-:W3:Y:S01]  /*237e0*/  LDL.LU.64 R46, [R1+0x20] ;  /* 0x00002000012e7983 */ /* 0x008ee20000300a00 */
[----:B-1----:R-:W-:-:S03]  /*237f0*/  IMAD.MOV.U32 R2, RZ, RZ, R43 ;  /* 0x000000ffff027224 */ /* 0x002fc600078e002b */
        /* <DEDUP_REMOVED lines=26> */
[----:B------:R1:W-:Y:S04]  /*239a0*/  STL [R1+0xda8], R6 ;  /* 0x000da80601007387 */ /* 0x0003e80000100800 */
[----:B------:R-:W5:Y:S01]  /*239b0*/  LDL.LU.64 R58, [R1+0x670] ;  /* 0x00067000013a7983 */ /* 0x000f620000300a00 */
[----:B-1----:R-:W-:-:S03]  /*239c0*/  IMAD.MOV.U32 R2, RZ, RZ, R7 ;  /* 0x000000ffff027224 */ /* 0x002fc600078e0007 */
[----:B------:R-:W-:Y:S04]  /*239d0*/  STL [R1+0xdc8], R54 ;  /* 0x000dc83601007387 */ /* 0x000fe80000100800 */
[----:B------:R1:W-:Y:S04]  /*239e0*/  STL [R1+0xda4], R2 ;  /* 0x000da40201007387 */ /* 0x0003e80000100800 */
[----:B------:R-:W5:Y:S01]  /*239f0*/  LDL.LU.64 R6, [R1+0x658] ;  /* 0x0006580001067983 */ /* 0x000f620000300a00 */
[----:B-1----:R-:W-:-:S03]  /*23a00*/  IMAD.MOV.U32 R2, RZ, RZ, R55 ;  /* 0x000000ffff027224 */ /* 0x002fc600078e0037 */
[----:B--2---:R-:W-:Y:S04]  /*23a10*/  STL [R1+0xde8], R50 ;  /* 0x000de83201007387 */ /* 0x004fe80000100800 */
[----:B------:R1:W-:Y:S04]  /*23a20*/  STL [R1+0xdc4], R2 ;  /* 0x000dc40201007387 */ /* 0x0003e80000100800 */
[----:B------:R-:W2:Y:S01]  /*23a30*/  LDL.LU.64 R54, [R1+0x640] ;  /* 0x0006400001367983 */ /* 0x000ea20000300a00 */
[----:B-1----:R-:W-:-:S03]  /*23a40*/  IMAD.MOV.U32 R2, RZ, RZ, R51 ;  /* 0x000000ffff027224 */ /* 0x002fc600078e0033 */
[----:B------:R-:W2:Y:S04]  /*23a50*/  LDL.LU.64 R50, [R1+0x628] ;  /* 0x0006280001327983 */ /* 0x000ea80000300a00 */
[----:B------:R1:W-:Y:S04]  /*23a60*/  STL [R1+0xde4], R2 ;  /* 0x000de40201007387 */ /* 0x0003e80000100800 */
[----:B---3--:R3:W-:Y:S01]  /*23a70*/  STL [R1+0xe08], R46 ;  /* 0x000e082e01007387 */ /* 0x0087e20000100800 */
[----:B-1----:R-:W-:-:S03]  /*23a80*/  IMAD.MOV.U32 R2, RZ, RZ, R47 ;  /* 0x000000ffff027224 */ /* 0x002fc600078e002f */
[----:B------:R-:W-:Y:S04]  /*23a90*/  STL [R1+0xe28], R42 ;  /* 0x000e282a01007387 */ /* 0x000fe80000100800 */
[----:B------:R1:W-:Y:S04]  /*23aa0*/  STL [R1+0xe04], R2 ;  /* 0x000e040201007387 */ /* 0x0003e80000100800 */
[----:B---3--:R-:W3:Y:S01]  /*23ab0*/  LDL.LU.64 R46, [R1+0x610] ;  /* 0x00061000012e7983 */ /* 0x008ee20000300a00 */
[----:B-1----:R-:W-:-:S03]  /*23ac0*/  IMAD.MOV.U32 R2, RZ, RZ, R43 ;  /* 0x000000ffff027224 */ /* 0x002fc600078e002b */
[----:B----4-:R-:W-:Y:S04]  /*23ad0*/  STL [R1+0xa50], R38 ;  /* 0x000a502601007387 */ /* 0x010fe80000100800 */
[----:B------:R1:W-:Y:S04]  /*23ae0*/  STL [R1+0xe24], R2 ;  /* 0x000e240201007387 */ /* 0x0003e80000100800 */
[----:B------:R-:W4:Y:S01]  /*23af0*/  LDL.LU.64 R42, [R1+0x5f8] ;  /* 0x0005f800012a7983 */ /* 0x000f220000300a00 */
[----:B-1----:R-:W-:-:S05]  /*23b00*/  IMAD.MOV.U32 R2, RZ, RZ, R39 ;  /* 0x000000ffff027224 */ /* 0x002fca00078e0027 */
[----:B------:R1:W-:Y:S04]  /*23b10*/  STL [R1+0xa4c], R2 ;  /* 0x000a4c0201007387 */ /* 0x0003e80000100800 */
[----:B------:R-:W-:Y:S04]  /*23b20*/  STL [R1+0xa70], R34 ;  /* 0x000a702201007387 */ /* 0x000fe80000100800 */
[----:B------:R-:W4:Y:S01]  /*23b30*/  LDL.LU.64 R38, [R1+0x5e0] ;  /* 0x0005e00001267983 */ /* 0x000f220000300a00 */
[----:B-1----:R-:W-:-:S05]  /*23b40*/  IMAD.MOV.U32 R2, RZ, RZ, R35 ;  /* 0x000000ffff027224 */ /* 0x002fca00078e0023 */
[----:B------:R1:W-:Y:S04]  /*23b50*/  STL [R1+0xa6c], R2 ;  /* 0x000a6c0201007387 */ /* 0x0003e80000100800 */
[----:B-----5:R5:W-:Y:S01]  /*23b60*/  STL [R1+0xa90], R30 ;  /* 0x000a901e01007387 */ /* 0x020be20000100800 */
[----:B-1----:R-:W-:-:S03]  /*23b70*/  IMAD.MOV.U32 R2, RZ, RZ, R31 ;  /* 0x000000ffff027224 */ /* 0x002fc600078e001f */
[----:B------:R-:W4:Y:S04]  /*23b80*/  LDL.LU.64 R34, [R1+0x5c8] ;  /* 0x0005c80001227983 */ /* 0x000f280000300a00 */
[----:B------:R1:W-:Y:S04]  /*23b90*/  STL [R1+0xa8c], R2 ;  /* 0x000a8c0201007387 */ /* 0x0003e80000100800 */
[----:B------:R-:W-:Y:S04]  /*23ba0*/  STL [R1+0xab0], R62 ;  /* 0x000ab03e01007387 */ /* 0x000fe80000100800 */
[----:B-----5:R-:W5:Y:S01]  /*23bb0*/  LDL.LU.64 R30, [R1+0x5b0] ;  /* 0x0005b000011e7983 */ /* 0x020f620000300a00 */
[----:B-1----:R-:W-:-:S03]  /*23bc0*/  IMAD.MOV.U32 R2, RZ, RZ, R63 ;  /* 0x000000ffff027224 */ /* 0x002fc600078e003f */
[----:B------:R-:W-:Y:S04]  /*23bd0*/  STL [R1+0xad0], R22 ;  /* 0x000ad01601007387 */ /* 0x000fe80000100800 */
[----:B------:R1:W-:Y:S02]  /*23be0*/  STL [R1+0xaac], R2 ;  /* 0x000aac0201007387 */ /* 0x0003e40000100800 */
[----:B-1----:R-:W-:Y:S02]  /*23bf0*/  IMAD.MOV.U32 R2, RZ, RZ, R23 ;  /* 0x000000ffff027224 */ /* 0x002fe400078e0017 */
[----:B------:R-:W5:Y:S04]  /*23c00*/  LDL.LU.64 R22, [R1+0x598] ;  /* 0x0005980001167983 */ /* 0x000f680000300a00 */
[----:B------:R1:W-:Y:S04]  /*23c10*/  STL [R1+0xacc], R2 ;  /* 0x000acc0201007387 */ /* 0x0003e80000100800 */
[----:B------:R1:W-:Y:S02]  /*23c20*/  STL [R1+0xaf0], R14 ;  /* 0x000af00e01007387 */ /* 0x0003e40000100800 */
[----:B-1----:R-:W-:-:S02]  /*23c30*/  IMAD.MOV.U32 R2, RZ, RZ, R15 ;  /* 0x000000ffff027224 */ /* 0x002fc400078e000f */
[----:B------:R-:W-:Y:S04]  /*23c40*/  STL [R1+0xb10], R58 ;  /* 0x000b103a01007387 */ /* 0x000fe80000100800 */
[----:B------:R1:W-:Y:S04]  /*23c50*/  STL [R1+0xaec], R2 ;  /* 0x000aec0201007387 */ /* 0x0003e80000100800 */
[----:B------:R-:W5:Y:S01]  /*23c60*/  LDL.LU.64 R14, [R1+0x580] ;  /* 0x00058000010e7983 */ /* 0x000f620000300a00 */
[----:B-1----:R-:W-:-:S03]  /*23c70*/  IMAD.MOV.U32 R2, RZ, RZ, R59 ;  /* 0x000000ffff027224 */ /* 0x002fc600078e003b */
[----:B------:R-:W-:Y:S04]  /*23c80*/  STL [R1+0xb30], R6 ;  /* 0x000b300601007387 */ /* 0x000fe80000100800 */
[----:B------:R1:W-:Y:S02]  /*23c90*/  STL [R1+0xb0c], R2 ;  /* 0x000b0c0201007387 */ /* 0x0003e40000100800 */
[----:B-1----:R-:W-:Y:S02]  /*23ca0*/  IMAD.MOV.U32 R2, RZ, RZ, R7 ;  /* 0x000000ffff027224 */ /* 0x002fe400078e0007 */
[----:B------:R-:W5:Y:S04]  /*23cb0*/  LDL.LU.64 R6, [R1+0x568] ;  /* 0x0005680001067983 */ /* 0x000f680000300a00 */
[----:B------:R2:W-:Y:S02]  /*23cc0*/  STL [R1+0xb2c], R2 ;  /* 0x000b2c0201007387 */ /* 0x0005e40000100800 */
[----:B--2---:R-:W-:-:S02]  /*23cd0*/  IMAD.MOV.U32 R2, RZ, RZ, R55 ;  /* 0x000000ffff027224 */ /* 0x004fc400078e0037 */
[----:B------:R-:W-:Y:S04]  /*23ce0*/  STL [R1+0xb50], R54 ;  /* 0x000b503601007387 */ /* 0x000fe80000100800 */
[----:B------:R-:W-:Y:S04]  /*23cf0*/  STL [R1+0xb70], R50 ;  /* 0x000b703201007387 */ /* 0x000fe80000100800 */
[----:B------:R1:W-:Y:S04]  /*23d00*/  STL [R1+0xb4c], R2 ;  /* 0x000b4c0201007387 */ /* 0x0003e80000100800 */
[----:B------:R-:W2:Y:S04]  /*23d10*/  LDL.LU.64 R70, [R1+0x550] ;  /* 0x0005500001467983 */ /* 0x000ea80000300a00 */
[----:B------:R-:W2:Y:S01]  /*23d20*/  LDL.LU.64 R66, [R1+0x538] ;  /* 0x0005380001427983 */ /* 0x000ea20000300a00 */
[----:B-1----:R-:W-:-:S05]  /*23d30*/  IMAD.MOV.U32 R2, RZ, RZ, R51 ;  /* 0x000000ffff027224 */ /* 0x002fca00078e0033 */
[----:B------:R1:W-:Y:S04]  /*23d40*/  STL [R1+0xb6c], R2 ;  /* 0x000b6c0201007387 */ /* 0x0003e80000100800 */
[----:B---3--:R-:W-:Y:S01]  /*23d50*/  STL [R1+0xb90], R46 ;  /* 0x000b902e01007387 */ /* 0x008fe20000100800 */
[----:B-1----:R-:W-:-:S03]  /*23d60*/  IMAD.MOV.U32 R2, RZ, RZ, R47 ;  /* 0x000000ffff027224 */ /* 0x002fc600078e002f */
[----:B------:R-:W3:Y:S04]  /*23d70*/  LDL.LU.64 R62, [R1+0x520] ;  /* 0x00052000013e7983 */ /* 0x000ee80000300a00 */
[----:B------:R-:W3:Y:S04]  /*23d80*/  LDL.LU.64 R58, [R1+0x508] ;  /* 0x00050800013a7983 */ /* 0x000ee80000300a00 */
[----:B------:R4:W-:Y:S02]  /*23d90*/  STL [R1+0xb8c], R2 ;  /* 0x000b8c0201007387 */ /* 0x0009e40000100800 */
[----:B----4-:R-:W-:-:S02]  /*23da0*/  IMAD.MOV.U32 R2, RZ, RZ, R43 ;  /* 0x000000ffff027224 */ /* 0x010fc400078e002b */
[----:B------:R-:W-:Y:S04]  /*23db0*/  STL [R1+0xbb0], R42 ;  /* 0x000bb02a01007387 */ /* 0x000fe80000100800 */
[----:B------:R-:W4:Y:S04]  /*23dc0*/  LDL.LU.64 R54, [R1+0x4f0] ;  /* 0x0004f00001367983 */ /* 0x000f280000300a00 */
[----:B------:R-:W-:Y:S04]  /*23dd0*/  STL [R1+0xbd0], R38 ;  /* 0x000bd02601007387 */ /* 0x000fe80000100800 */
[----:B------:R1:W-:Y:S04]  /*23de0*/  STL [R1+0xbac], R2 ;  /* 0x000bac0201007387 */ /* 0x0003e80000100800 */
[----:B------:R-:W4:Y:S01]  /*23df0*/  LDL.LU.64 R50, [R1+0x4d8] ;  /* 0x0004d80001327983 */ /* 0x000f220000300a00 */
[----:B-1----:R-:W-:-:S03]  /*23e00*/  IMAD.MOV.U32 R2, RZ, RZ, R39 ;  /* 0x000000ffff027224 */ /* 0x002fc600078e0027 */
[----:B------:R-:W-:Y:S04]  /*23e10*/  STL [R1+0xbf0], R34 ;  /* 0x000bf02201007387 */ /* 0x000fe80000100800 */
[----:B------:R1:W-:Y:S02]  /*23e20*/  STL [R1+0xbcc], R2 ;  /* 0x000bcc0201007387 */ /* 0x0003e40000100800 */
[----:B-1----:R-:W-:Y:S02]  /*23e30*/  IMAD.MOV.U32 R2, RZ, RZ, R35 ;  /* 0x000000ffff027224 */ /* 0x002fe400078e0023 */
[----:B-----5:R-:W-:Y:S04]  /*23e40*/  STL [R1+0xc10], R30 ;  /* 0x000c101e01007387 */ /* 0x020fe80000100800 */
[----:B------:R1:W-:Y:S04]  /*23e50*/  STL [R1+0xbec], R2 ;  /* 0x000bec0201007387 */ /* 0x0003e80000100800 */
[----:B------:R-:W5:Y:S04]  /*23e60*/  LDL.LU.64 R46, [R1+0x4c0] ;  /* 0x0004c000012e7983 */ /* 0x000f680000300a00 */
[----:B------:R-:W5:Y:S01]  /*23e70*/  LDL.LU.64 R42, [R1+0x4a8] ;  /* 0x0004a800012a7983 */ /* 0x000f620000300a00 */
[----:B-1----:R-:W-:-:S05]  /*23e80*/  IMAD.MOV.U32 R2, RZ, RZ, R31 ;  /* 0x000000ffff027224 */ /* 0x002fca00078e001f */
[----:B------:R1:W-:Y:S04]  /*23e90*/  STL [R1+0xc0c], R2 ;  /* 0x000c0c0201007387 */ /* 0x0003e80000100800 */
[----:B------:R-:W-:Y:S04]  /*23ea0*/  STL [R1+0xc30], R22 ;  /* 0x000c301601007387 */ /* 0x000fe80000100800 */
[----:B------:R-:W5:Y:S01]  /*23eb0*/  LDL.LU.64 R38, [R1+0x490] ;  /* 0x0004900001267983 */ /* 0x000f620000300a00 */
[----:B-1----:R-:W-:-:S03]  /*23ec0*/  IMAD.MOV.U32 R2, RZ, RZ, R23 ;  /* 0x000000ffff027224 */ /* 0x002fc600078e0017 */
[----:B------:R-:W5:Y:S04]  /*23ed0*/  LDL.LU.64 R34, [R1+0x478] ;  /* 0x0004780001227983 */ /* 0x000f680000300a00 */
[----:B------:R1:W-:Y:S04]  /*23ee0*/  STL [R1+0xc2c], R2 ;  /* 0x000c2c0201007387 */ /* 0x0003e80000100800 */
[----:B------:R1:W-:Y:S04]  /*23ef0*/  STL [R1+0xc50], R14 ;  /* 0x000c500e01007387 */ /* 0x0003e80000100800 */
[----:B------:R-:W5:Y:S01]  /*23f00*/  LDL.LU.64 R30, [R1+0x48] ;  /* 0x00004800011e7983 */ /* 0x000f620000300a00 */
[----:B-1----:R-:W-:-:S03]  /*23f10*/  IMAD.MOV.U32 R2, RZ, RZ, R15 ;  /* 0x000000ffff027224 */ /* 0x002fc600078e000f */
[----:B------:R-:W5:Y:S04]  /*23f20*/  LDL.LU.64 R22, [R1+0x30] ;  /* 0x0000300001167983 */ /* 0x000f680000300a00 */
[----:B------:R1:W-:Y:S04]  /*23f30*/  STL [R1+0xc4c], R2 ;  /* 0x000c4c0201007387 */ /* 0x0003e80000100800 */
[----:B------:R1:W-:Y:S04]  /*23f40*/  STL [R1+0xc70], R6 ;  /* 0x000c700601007387 */ /* 0x0003e80000100800 */
[----:B------:R-:W5:Y:S01]  /*23f50*/  LDL.LU.64 R14, [R1+0x18] ;  /* 0x00001800010e7983 */ /* 0x000f620000300a00 */
[----:B-1----:R-:W-:-:S03]  /*23f60*/  IMAD.MOV.U32 R2, RZ, RZ, R7 ;  /* 0x000000ffff027224 */ /* 0x002fc600078e0007 */
[----:B------:R-:W5:Y:S04]  /*23f70*/  LDL.LU.64 R6, [R1] ;  /* 0x0000000001067983 */ /* 0x000f680000300a00 */
[----:B------:R2:W-:Y:S04]  /*23f80*/  STL [R1+0xc6c], R2 ;  /* 0x000c6c0201007387 */ /* 0x0005e80000100800 */
[----:B------:R-:W1:Y:S01]  /*23f90*/  S2R R252, SR_TID.X ;  /* 0x0000000000fc7919 */ /* 0x000e620000002100 */
[----:B--2---:R-:W-:-:S03]  /*23fa0*/  IMAD.MOV.U32 R2, RZ, RZ, R71 ;  /* 0x000000ffff027224 */ /* 0x004fc600078e0047 */
[----:B------:R-:W-:Y:S04]  /*23fb0*/  STL [R1+0xc90], R70 ;  /* 0x000c904601007387 */ /* 0x000fe80000100800 */
[----:B------:R-:W-:Y:S04]  /*23fc0*/  STL [R1+0xcb0], R66 ;  /* 0x000cb04201007387 */ /* 0x000fe80000100800 */
[----:B------:R2:W-:Y:S02]  /*23fd0*/  STL [R1+0xc8c], R2 ;  /* 0x000c8c0201007387 */ /* 0x0005e40000100800 */
[----:B--2---:R-:W-:-:S02]  /*23fe0*/  IMAD.MOV.U32 R2, RZ, RZ, R67 ;  /* 0x000000ffff027224 */ /* 0x004fc400078e0043 */
[----:B---3--:R-:W-:Y:S04]  /*23ff0*/  STL [R1+0xcd0], R62 ;  /* 0x000cd03e01007387 */ /* 0x008fe80000100800 */
[----:B------:R2:W-:Y:S04]  /*24000*/  STL [R1+0xcac], R2 ;  /* 0x000cac0201007387 */ /* 0x0005e80000100800 */
[----:B------:R-:W-:Y:S01]  /*24010*/  STL [R1+0xcf0], R58 ;  /* 0x000cf03a01007387 */ /* 0x000fe20000100800 */
[----:B--2---:R-:W-:-:S05]  /*24020*/  IMAD.MOV.U32 R2, RZ, RZ, R63 ;  /* 0x000000ffff027224 */ /* 0x004fca00078e003f */
[----:B------:R2:W-:Y:S02]  /*24030*/  STL [R1+0xccc], R2 ;  /* 0x000ccc0201007387 */ /* 0x0005e40000100800 */
[----:B--2---:R-:W-:Y:S02]  /*24040*/  IMAD.MOV.U32 R2, RZ, RZ, R59 ;  /* 0x000000ffff027224 */ /* 0x004fe400078e003b */
[----:B----4-:R-:W-:Y:S04]  /*24050*/  STL [R1+0xd10], R54 ;  /* 0x000d103601007387 */ /* 0x010fe80000100800 */
[----:B------:R2:W-:Y:S02]  /*24060*/  STL [R1+0xcec], R2 ;  /* 0x000cec0201007387 */ /* 0x0005e40000100800 */
[----:B--2---:R-:W-:-:S02]  /*24070*/  IMAD.MOV.U32 R2, RZ, RZ, R55 ;  /* 0x000000ffff027224 */ /* 0x004fc400078e0037 */
[----:B------:R-:W-:Y:S01]  /*24080*/  STL [R1+0xd30], R50 ;  /* 0x000d303201007387 */ /* 0x000fe20000100800 */
[----:B------:R-:W-:-:S03]  /*24090*/  IMAD.MOV.U32 R3, RZ, RZ, R51 ;  /* 0x000000ffff037224 */ /* 0x000fc600078e0033 */
[----:B------:R1:W-:Y:S02]  /*240a0*/  STL [R1+0xd0c], R2 ;  /* 0x000d0c0201007387 */ /* 0x0003e40000100800 */
[----:B-1----:R-:W-:Y:S02]  /*240b0*/  LOP3.LUT R2, R252, 0x80, RZ, 0xc0, !PT ;  /* 0x00000080fc027812 */ /* 0x002fe400078ec0ff */
[----:B------:R-:W-:Y:S02]  /*240c0*/  STL [R1+0xd2c], R3 ;  /* 0x000d2c0301007387 */ /* 0x000fe40000100800 */
[----:B------:R5:W1:Y:S02]  /*240d0*/  R2UR UR7, R2 ;  /* 0x00000000020773c2 */ /* 0x000a6400000e0000 */
[----:B-----5:R-:W-:Y:S01]  /*240e0*/  IMAD.MOV.U32 R2, RZ, RZ, R47 ;  /* 0x000000ffff027224 */ /* 0x020fe200078e002f */
[----:B------:R-:W-:Y:S04]  /*240f0*/  STL [R1+0xd50], R46 ;  /* 0x000d502e01007387 */ /* 0x000fe80000100800 */
[----:B------:R-:W-:Y:S04]  /*24100*/  STL [R1+0xd70], R42 ;  /* 0x000d702a01007387 */ /* 0x000fe80000100800 */
[----:B------:R2:W-:Y:S02]  /*24110*/  STL [R1+0xd4c], R2 ;  /* 0x000d4c0201007387 */ /* 0x0005e40000100800 */
[----:B--2---:R-:W-:-:S02]  /*24120*/  IMAD.MOV.U32 R2, RZ, RZ, R43 ;  /* 0x000000ffff027224 */ /* 0x004fc400078e002b */
[----:B------:R-:W-:Y:S04]  /*24130*/  STL [R1+0xd90], R38 ;  /* 0x000d902601007387 */ /* 0x000fe80000100800 */
[----:B------:R2:W-:Y:S04]  /*24140*/  STL [R1+0xd6c], R2 ;  /* 0x000d6c0201007387 */ /* 0x0005e80000100800 */
[----:B------:R-:W-:Y:S01]  /*24150*/  STL [R1+0xdb0], R34 ;  /* 0x000db02201007387 */ /* 0x000fe20000100800 */
[----:B--2---:R-:W-:-:S05]  /*24160*/  IMAD.MOV.U32 R2, RZ, RZ, R39 ;  /* 0x000000ffff027224 */ /* 0x004fca00078e0027 */
[----:B------:R2:W-:Y:S04]  /*24170*/  STL [R1+0xd8c], R2 ;  /* 0x000d8c0201007387 */ /* 0x0005e80000100800 */
[----:B------:R-:W-:Y:S01]  /*24180*/  STL [R1+0xdd0], R30 ;  /* 0x000dd01e01007387 */ /* 0x000fe20000100800 */
[----:B--2---:R-:W-:-:S05]  /*24190*/  IMAD.MOV.U32 R2, RZ, RZ, R35 ;  /* 0x000000ffff027224 */ /* 0x004fca00078e0023 */
[----:B------:R2:W-:Y:S04]  /*241a0*/  STL [R1+0xdac], R2 ;  /* 0x000dac0201007387 */ /* 0x0005e80000100800 */
[----:B------:R-:W-:Y:S01]  /*241b0*/  STL [R1+0xdf0], R22 ;  /* 0x000df01601007387 */ /* 0x000fe20000100800 */
[----:B--2---:R-:W-:-:S05]  /*241c0*/  IMAD.MOV.U32 R2, RZ, RZ, R31 ;  /* 0x000000ffff027224 */ /* 0x004fca00078e001f */
[----:B------:R2:W-:Y:S02]  /*241d0*/  STL [R1+0xdcc], R2 ;  /* 0x000dcc0201007387 */ /* 0x0005e40000100800 */
[----:B--2---:R-:W-:Y:S02]  /*241e0*/  IMAD.MOV.U32 R2, RZ, RZ, R23 ;  /* 0x000000ffff027224 */ /* 0x004fe400078e0017 */
[----:B------:R-:W-:Y:S04]  /*241f0*/  STL [R1+0xe10], R14 ;  /* 0x000e100e01007387 */ /* 0x000fe80000100800 */
[----:B------:R2:W-:Y:S04]  /*24200*/  STL [R1+0xdec], R2 ;  /* 0x000dec0201007387 */ /* 0x0005e80000100800 */
[----:B------:R-:W-:Y:S01]  /*24210*/  STL [R1+0xe30], R6 ;  /* 0x000e300601007387 */ /* 0x000fe20000100800 */
[----:B--2---:R-:W-:-:S05]  /*24220*/  IMAD.MOV.U32 R2, RZ, RZ, R15 ;  /* 0x000000ffff027224 */ /* 0x004fca00078e000f */
[----:B------:R2:W-:Y:S02]  /*24230*/  STL [R1+0xe0c], R2 ;  /* 0x000e0c0201007387 */ /* 0x0005e40000100800 */
[----:B--2---:R-:W-:-:S05]  /*24240*/  IMAD.MOV.U32 R2, RZ, RZ, R7 ;  /* 0x000000ffff027224 */ /* 0x004fca00078e0007 */
[----:B------:R2:W-:Y:S01]  /*24250*/  STL [R1+0xe2c], R2 ;  /* 0x000e2c0201007387 */ /* 0x0005e20000100800 */
[----:B------:R-:W-:Y:S01]  /*24260*/  IMAD.SHL.U32 R0, R0, 0x80, RZ ;  /* 0x0000008000007824 */ /* 0x000fe200078e00ff */
[----:B-1----:R-:W-:Y:S05]  /*24270*/  @P0 BRA `(.L_x_0) ;  /* 0x000019c000000947 */ /* 0x002fea0003800000 */
[----:B------:R1:W-:Y:S01]  /*24280*/  STL [R1+0x2b0], RZ ;  /* 0x0002b0ff01007387 */ /* 0x0003e20000100800 */
[----:B------:R-:W-:Y:S01]  /*24290*/  IMAD.SHL.U32 R0, R252, 0x80, RZ ;  /* 0x00000080fc007824 */ /* 0x000fe200078e00ff */
[----:B------:R-:W-:Y:S01]  /*242a0*/  CS2R R248, SRZ ;  /* 0x0000000000f87805 */ /* 0x000fe2000001ff00 */
[----:B------:R-:W-:Y:S01]  /*242b0*/  CS2R R250, SRZ ;  /* 0x0000000000fa7805 */ /* 0x000fe2000001ff00 */
[----:B------:R1:W-:Y:S01]  /*242c0*/  STL [R1+0x2b4], RZ ;  /* 0x0002b4ff01007387 */ /* 0x0003e20000100800 */
[----:B------:R-:W-:Y:S01]  /*242d0*/  CS2R R20, SRZ ;  /* 0x0000000000147805 */ /* 0x000fe2000001ff00 */
[----:B------:R-:W-:Y:S01]  /*242e0*/  LOP3.LUT R0, R0, 0x3000, RZ, 0xc0, !PT ;  /* 0x0000300000007812 */ /* 0x000fe200078ec0ff */
[----:B------:R-:W-:Y:S01]  /*242f0*/  CS2R R22, SRZ ;  /* 0x0000000000167805 */ /* 0x000fe2000001ff00 */
[----:B------:R1:W-:Y:S01]  /*24300*/  STL [R1+0x2b8], RZ ;  /* 0x0002b8ff01007387 */ /* 0x0003e20000100800 */
[----:B------:R-:W-:Y:S01]  /*24310*/  CS2R R16, SRZ ;  /* 0x0000000000107805 */ /* 0x000fe2000001ff00 */
[----:B------:R-:W-:Y:S01]  /*24320*/  CS2R R18, SRZ ;  /* 0x0000000000127805 */ /* 0x000fe2000001ff00 */
        /* <DEDUP_REMOVED lines=130> */
[----:B------:R-:W-:-:S03]  /*24b50*/  CS2R R30, SRZ ;  /* 0x00000000001e7805 */ /* 0x000fc6000001ff00 */
[----:B------:R1:W-:Y:S04]  /*24b60*/  STL [R1+0x820], RZ ;  /* 0x000820ff01007387 */ /* 0x0003e80000100800 */
        /* <DEDUP_REMOVED lines=243> */
[----:B------:R1:W-:Y:S04]  /*25aa0*/  STL [R1+0x1660], R0 ;  /* 0x0016600001007387 */ /* 0x0003e80000100800 */
        /* <DEDUP_REMOVED lines=23> */
[----:B------:R1:W-:Y:S01]  /*25c20*/  STL [R1+0x18c], RZ ;  /* 0x00018cff01007387 */ /* 0x0003e20000100800 */
[----:B------:R-:W-:Y:S05]  /*25c30*/  BRA `(.L_x_1) ;  /* 0x0004aa2000007947 */ /* 0x000fea0003800000 */
.L_x_0:
[----:B------:R-:W-:Y:S01]  /*25c40*/  IMAD.MOV.U32 R164, RZ, RZ, 0x7f ;  /* 0x0000007fffa47424 */ /* 0x000fe200078e00ff */
[C---:B------:R-:W-:Y:S01]  /*25c50*/  LOP3.LUT R6, R252.reuse, 0x3, RZ, 0xc0, !PT ;  /* 0x00000003fc067812 */ /* 0x040fe200078ec0ff */
[----:B------:R-:W-:Y:S01]  /*25c60*/  IMAD.U32 R3, RZ, RZ, UR7 ;  /* 0x00000007ff037e24 */ /* 0x000fe2000f8e00ff */
[C---:B------:R-:W-:Y:S01]  /*25c70*/  LOP3.LUT R7, R252.reuse, 0x1c, RZ, 0xc0, !PT ;  /* 0x0000001cfc077812 */ /* 0x040fe200078ec0ff */
[----:B------:R-:W-:Y:S01]  /*25c80*/  IMAD.SHL.U32 R8, R252, 0x2, RZ ;  /* 0x00000002fc087824 */ /* 0x000fe200078e00ff */
[----:B------:R-:W-:Y:S01]  /*25c90*/  IADD3 R164, R164, c[0x0][0x180], RZ ;  /* 0x00006000a4a47a10 */ /* 0x000fe20007ffe0ff */
[----:B------:R-:W-:Y:S01]  /*25ca0*/  IMAD R6, R6, 0x420, RZ ;  /* 0x0000042006067824 */ /* 0x000fe200078e02ff */
[----:B------:R-:W-:Y:S01]  /*25cb0*/  LEA.HI R3, R3, R7, RZ, 0x1f ;  /* 0x0000000703037211 */ /* 0x000fe200078ff8ff */
[----:B------:R-:W-:Y:S01]  /*25cc0*/  USHF.R.S32.HI UR6, URZ, 0x1f, UR4 ;  /* 0x0000001f3f067899 */ /* 0x000fe20008011404 */
[----:B------:R-:W-:Y:S01]  /*25cd0*/  SHF.R.S32.HI R4, RZ, 0x1f, R164 ;  /* 0x0000001fff047819 */ /* 0x000fe200000114a4 */
[----:B------:R-:W-:Y:S01]  /*25ce0*/  CS2R R248, SRZ ;  /* 0x0000000000f87805 */ /* 0x000fe2000001ff00 */
[----:B------:R-:W-:Y:S01]  /*25cf0*/  LOP3.LUT R5, R252, 0x7, RZ, 0xc0, !PT ;  /* 0x00000007fc057812 */ /* 0x000fe200078ec0ff */
[----:B------:R-:W-:Y:S01]  /*25d00*/  CS2R R250, SRZ ;  /* 0x0000000000fa7805 */ /* 0x000fe2000001ff00 */
[----:B------:R-:W-:Y:S01]  /*25d10*/  LEA.HI R4, R4, R164, RZ, 0x7 ;  /* 0x000000a404047211 */ /* 0x000fe200078f38ff */
[----:B------:R-:W-:Y:S01]  /*25d20*/  CS2R R20, SRZ ;  /* 0x0000000000147805 */ /* 0x000fe2000001ff00 */
[----:B------:R-:W-:Y:S01]  /*25d30*/  LOP3.LUT R164, R6, R3, RZ, 0x3c, !PT ;  /* 0x0000000306a47212 */ /* 0x000fe200078e3cff */
[C---:B--2---:R-:W-:Y:S01]  /*25d40*/  IMAD.SHL.U32 R2, R5.reuse, 0x10, RZ ;  /* 0x0000001005027824 */ /* 0x044fe200078e00ff */
[----:B------:R-:W-:Y:S01]  /*25d50*/  SHF.R.S32.HI R3, RZ, 0x1f, R0 ;  /* 0x0000001fff037819 */ /* 0x000fe20000011400 */
[----:B------:R-:W-:Y:S01]  /*25d60*/  CS2R R22, SRZ ;  /* 0x0000000000167805 */ /* 0x000fe2000001ff00 */
[----:B------:R-:W-:Y:S01]  /*25d70*/  SHF.R.S32.HI R165, RZ, 0x7, R4 ;  /* 0x00000007ffa57819 */ /* 0x000fe20000011404 */
[----:B------:R1:W-:Y:S01]  /*25d80*/  STL [R1+0x163c], R164 ;  /* 0x00163ca401007387 */ /* 0x0003e20000100800 */
[----:B------:R-:W-:Y:S01]  /*25d90*/  SHF.L.U64.HI R3, R0, 0x2, R3 ;  /* 0x0000000200037819 */ /* 0x000fe20000010203 */
[----:B------:R-:W-:Y:S01]  /*25da0*/  IMAD.SHL.U32 R0, R252, 0x80, RZ ;  /* 0x00000080fc007824 */ /* 0x000fe200078e00ff */
[----:B------:R-:W-:Y:S01]  /*25db0*/  LOP3.LUT R2, R2, 0x30, R8, 0x78, !PT ;  /* 0x0000003002027812 */ /* 0x000fe200078e7808 */
[----:B------:R-:W-:Y:S01]  /*25dc0*/  STL [R1+0xa2c], RZ ;  /* 0x000a2cff01007387 */ /* 0x000fe20000100800 */
[----:B------:R-:W-:Y:S01]  /*25dd0*/  CS2R R16, SRZ ;  /* 0x0000000000107805 */ /* 0x000fe2000001ff00 */
[----:B------:R-:W-:Y:S01]  /*25de0*/  CS2R R18, SRZ ;  /* 0x0000000000127805 */ /* 0x000fe2000001ff00 */
[----:B------:R-:W-:Y:S01]  /*25df0*/  LOP3.LUT R0, R0, 0x3000, RZ, 0xc0, !PT ;  /* 0x0000300000007812 */ /* 0x000fe200078ec0ff */
[----:B------:R-:W-:Y:S01]  /*25e00*/  STL [R1+0x2b0], RZ ;  /* 0x0002b0ff01007387 */ /* 0x000fe20000100800 */
[----:B------:R-:W-:Y:S01]  /*25e10*/  IMAD R2, R5, 0x200, R2 ;  /* 0x0000020005027824 */ /* 0x000fe200078e0202 */
[----:B-1----:R-:W-:Y:S01]  /*25e20*/  LOP3.LUT R164, R164, 0x20, RZ, 0x3c, !PT ;  /* 0x00000020a4a47812 */ /* 0x002fe200078e3cff */
[----:B------:R-:W-:Y:S01]  /*25e30*/  CS2R R212, SRZ ;  /* 0x0000000000d47805 */ /* 0x000fe2000001ff00 */
[----:B------:R-:W-:Y:S01]  /*25e40*/  STL [R1+0x2b4], RZ ;  /* 0x0002b4ff01007387 */ /* 0x000fe20000100800 */
[----:B------:R-:W-:Y:S01]  /*25e50*/  IMAD.IADD R2, R2, 0x1, R0 ;  /* 0x0000000102027824 */ /* 0x000fe200078e0200 */
[----:B------:R-:W-:Y:S01]  /*25e60*/  CS2R R214, SRZ ;  /* 0x0000000000d67805 */ /* 0x000fe2000001ff00 */
[----:B------:R-:W-:Y:S01]  /*25e70*/  CS2R R208, SRZ ;  /* 0x0000000000d07805 */ /* 0x000fe2000001ff00 */
[----:B------:R-:W-:Y:S01]  /*25e80*/  STL [R1+0x2b8], RZ ;  /* 0x0002b8ff01007387 */ /* 0x000fe20000100800 */
[----:B------:R-:W-:Y:S01]  /*25e90*/  CS2R R210, SRZ ;  /* 0x0000000000d27805 */ /* 0x000fe2000001ff00 */
        /* <DEDUP_REMOVED lines=125> */
[----:B------:R-:W-:Y:S01]  /*26670*/  IADD3 R165, R165, -0x2, RZ ;  /* 0xfffffffea5a57810 */ /* 0x000fe20007ffe0ff */
[----:B------:R-:W-:Y:S01]  /*26680*/  STL [R1+0x818], RZ ;  /* 0x000818ff01007387 */ /* 0x000fe20000100800 */
[----:B------:R-:W-:-:S02]  /*26690*/  USHF.L.U32 UR10, UR4, 0x2, URZ ;  /* 0x00000002040a7899 */ /* 0x000fc4000800063f */
[----:B------:R-:W-:Y:S01]  /*266a0*/  USHF.L.U64.HI UR6, UR4, 0x2, UR6 ;  /* 0x0000000204067899 */ /* 0x000fe20008010206 */
[----:B------:R-:W-:Y:S01]  /*266b0*/  STL [R1+0x81c], RZ ;  /* 0x00081cff01007387 */ /* 0x000fe20000100800 */
[----:B------:R-:W-:Y:S02]  /*266c0*/  UMOV UR5, 0x1 ;  /* 0x0000000100057882 */ /* 0x000fe40000000000 */
[----:B------:R-:W-:Y:S01]  /*266d0*/  UMOV UR4, 0xffffffff ;  /* 0xffffffff00047882 */ /* 0x000fe20000000000 */
[----:B------:R-:W-:Y:S04]  /*266e0*/  STL [R1+0x820], RZ ;  /* 0x000820ff01007387 */ /* 0x000fe80000100800 */
        /* <DEDUP_REMOVED lines=234> */
[----:B------:R1:W-:Y:S04]  /*27590*/  STL [R1+0x1660], R0 ;  /* 0x0016600001007387 */ /* 0x0003e80000100800 */
[----:B------:R2:W-:Y:S04]  /*275a0*/  STL [R1+0x2dc], RZ ;  /* 0x0002dcff01007387 */ /* 0x0005e80000100800 */
[----:B------:R2:W-:Y:S01]  /*275b0*/  STL [R1+0x420], RZ ;  /* 0x000420ff01007387 */ /* 0x0005e20000100800 */
[----:B-1----:R-:W-:-:S03]  /*275c0*/  LOP3.LUT R0, R2, 0x40, RZ, 0x3c, !PT ;  /* 0x0000004002007812 */ /* 0x002fc600078e3cff */
        /* <DEDUP_REMOVED lines=33> */
[----:B------:R2:W-:Y:S02]  /*277e0*/  STL [R1+0x1648], R0 ;  /* 0x0016480001007387 */ /* 0x0005e40000100800 */
.L_x_2:
[----:B--2---:R-:W2:Y:S04]  /*277f0*/  LDL R2, [R1+0x163c] ;  /* 0x00163c0001027983 */ /* 0x004ea80000100800 */
[----:B------:R-:W3:Y:S04]  /*27800*/  LDL R165, [R1+0x1668] ;  /* 0x0016680001a57983 */ /* 0x000ee80000100800 */
[----:B------:R-:W4:Y:S01]  /*27810*/  LDL R164, [R1+0x1644] ;  /* 0x0016440001a47983 */ /* 0x000f220000100800 */
[----:B------:R-:W-:Y:S01]  /*27820*/  UIADD3 UR4, UR4, 0x1, URZ ;  /* 0x0000000104047890 */ /* 0x000fe2000fffe03f */
[----:B------:R-:W-:-:S04]  /*27830*/  DEPBAR.LE SB0, 0x2 ;  /* 0x000080800000791a */ /* 0x000fc80000000000 */
[----:B------:R-:W-:Y:S01]  /*27840*/  STL.64 [R1+0x3050], R230 ;  /* 0x003050e601007387 */ /* 0x000fe20000100a00 */
[----:B------:R-:W-:-:S03]  /*27850*/  UISETP.GT.AND UP0, UPT, UR4, 0x1, UPT ;  /* 0x000000010400788c */ /* 0x000fc6000bf04270 */
[----:B------:R1:W-:Y:S01]  /*27860*/  STL.64 [R1+0x3048], R228 ;  /* 0x003048e401007387 */ /* 0x0003e20000100a00 */
[----:B------:R-:W-:-:S03]  /*27870*/  USEL UR4, UR4, URZ, !UP0 ;  /* 0x0000003f04047287 */ /* 0x000fc6000c000000 */
[----:B------:R-:W-:Y:S03]  /*27880*/  STL.64 [R1+0x3040], R234 ;  /* 0x003040ea01007387 */ /* 0x000fe60000100a00 */
[----:B------:R-:W-:Y:S01]  /*27890*/  IMAD.U32 R0, RZ, RZ, UR4 ;  /* 0x00000004ff007e24 */ /* 0x000fe2000f8e00ff */
[----:B------:R1:W-:Y:S01]  /*278a0*/  STL.64 [R1+0x3038], R232 ;  /* 0x003038e801007387 */ /* 0x0003e20000100a00 */
[----:B------:R-:W-:-:S03]  /*278b0*/  IMAD.U32 R252, RZ, RZ, UR4 ;  /* 0x00000004fffc7e24 */ /* 0x000fc6000f8e00ff */
[----:B------:R-:W-:Y:S04]  /*278c0*/  STL.64 [R1+0x3030], R242 ;  /* 0x003030f201007387 */ /* 0x000fe80000100a00 */
[----:B------:R1:W-:Y:S04]  /*278d0*/  STL.64 [R1+0x3028], R240 ;  /* 0x003028f001007387 */ /* 0x0003e80000100a00 */
[----:B------:R-:W-:Y:S04]  /*278e0*/  STL [R1+0x1720], R3 ;  /* 0x0017200301007387 */ /* 0x000fe80000100800 */
[----:B-1----:R-:W4:Y:S04]  /*278f0*/  LDL.LU.64 R228, [R1+0x2b0] ;  /* 0x0002b00001e47983 */ /* 0x002f280000300a00 */
[----:B------:R-:W4:Y:S04]  /*27900*/  LDL.LU.64 R230, [R1+0x2b8] ;  /* 0x0002b80001e67983 */ /* 0x000f280000300a00 */
[----:B------:R-:W4:Y:S04]  /*27910*/  LDL.LU.64 R232, [R1+0x160] ;  /* 0x0001600001e87983 */ /* 0x000f280000300a00 */
[----:B------:R-:W4:Y:S04]  /*27920*/  LDL.LU.64 R234, [R1+0x168] ;  /* 0x0001680001ea7983 */ /* 0x000f280000300a00 */
[----:B------:R-:W4:Y:S04]  /*27930*/  LDL.LU.64 R240, [R1+0x60] ;  /* 0x0000600001f07983 */ /* 0x000f280000300a00 */
[----:B------:R-:W4:Y:S04]  /*27940*/  LDL.LU.64 R242, [R1+0x68] ;  /* 0x0000680001f27983 */ /* 0x000f280000300a00 */
[----:B------:R-:W-:Y:S01]  /*27950*/  BAR.SYNC.DEFER_BLOCKING 0x0 ;  /* 0x0000000000007b1d */ /* 0x000fe20000010000 */
[----:B--2---:R-:W-:-:S02]  /*27960*/  IMAD R0, R0, 0x20000, R2 ;  /* 0x0002000000007824 */ /* 0x004fc400078e0202 */
[----:B------:R-:W-:-:S03]  /*27970*/  IMAD.U32 R2, RZ, RZ, UR4 ;  /* 0x00000004ff027e24 */ /* 0x000fc6000f8e00ff */
[----:B------:R-:W-:Y:S01]  /*27980*/  LDS R180, [R0+0x80000] ;  /* 0x0800000000b47984 */ /* 0x000fe20000000800 */
[----:B---3--:R-:W-:Y:S02]  /*27990*/  IMAD R2, R2, 0x20000, R165 ;  /* 0x0002000002027824 */ /* 0x008fe400078e02a5 */
[----:B----4-:R-:W-:Y:S01]  /*279a0*/  IMAD R252, R252, 0x40000, R164 ;  /* 0x00040000fcfc7824 */ /* 0x010fe200078e02a4 */
[----:B------:R-:W-:Y:S04]  /*279b0*/  LDS R182, [R0+0x81000] ;  /* 0x0810000000b67984 */ /* 0x000fe80000000800 */
[----:B------:R-:W-:Y:S04]  /*279c0*/  LDS R181, [R2+0x80000] ;  /* 0x0800000002b57984 */ /* 0x000fe80000000800 */
[----:B------:R-:W-:Y:S04]  /*279d0*/  LDS R183, [R2+0x81000] ;  /* 0x0810000002b77984 */ /* 0x000fe80000000800 */
[----:B------:R-:W1:Y:S04]  /*279e0*/  LDSM.16.M88.4 R168, [R252] ;  /* 0x00000000fca8783b */ /* 0x000e680000000200 */
[----:B------:R-:W-:Y:S04]  /*279f0*/  LDS R184, [R0+0x80080] ;  /* 0x0800800000b87984 */ /* 0x000fe80000000800 */
[----:B------:R-:W-:Y:S04]  /*27a00*/  LDS R186, [R0+0x81080] ;  /* 0x0810800000ba7984 */ /* 0x000fe80000000800 */
[----:B------:R-:W-:Y:S04]  /*27a10*/  LDS R185, [R2+0x80080] ;  /* 0x0800800002b97984 */ /* 0x000fe80000000800 */
[----:B------:R-:W2:Y:S04]  /*27a20*/  LDS R187, [R2+0x81080] ;  /* 0x0810800002bb7984 */ /* 0x000ea80000000800 */
[----:B------:R-:W-:Y:S04]  /*27a30*/  LDS R188, [R0+0x80100] ;  /* 0x0801000000bc7984 */ /* 0x000fe80000000800 */
[----:B------:R-:W-:Y:S04]  /*27a40*/  LDS R190, [R0+0x81100] ;  /* 0x0811000000be7984 */ /* 0x000fe80000000800 */
[----:B------:R-:W-:Y:S04]  /*27a50*/  LDS R189, [R2+0x80100] ;  /* 0x0801000002bd7984 */ /* 0x000fe80000000800 */
[----:B------:R-:W3:Y:S04]  /*27a60*/  LDS R191, [R2+0x81100] ;  /* 0x0811000002bf7984 */ /* 0x000ee80000000800 */
[----:B------:R-:W-:Y:S04]  /*27a70*/  LDS R192, [R0+0x80180] ;  /* 0x0801800000c07984 */ /* 0x000fe80000000800 */
[----:B------:R-:W-:Y:S04]  /*27a80*/  LDS R194, [R0+0x81180] ;  /* 0x0811800000c27984 */ /* 0x000fe80000000800 */
[----:B------:R-:W-:Y:S04]  /*27a90*/  LDS R193, [R2+0x80180] ;  /* 0x0801800002c17984 */ /* 0x000fe80000000800 */
[----:B------:R-:W4:Y:S04]  /*27aa0*/  LDS R195, [R2+0x81180] ;  /* 0x0811800002c37984 */ /* 0x000f280000000800 */
[----:B------:R-:W-:Y:S04]  /*27ab0*/  LDS R196, [R0+0x80200] ;  /* 0x0802000000c47984 */ /* 0x000fe80000000800 */
[----:B------:R-:W-:Y:S04]  /*27ac0*/  LDS R198, [R0+0x81200] ;  /* 0x0812000000c67984 */ /* 0x000fe80000000800 */
[----:B------:R-:W-:Y:S04]  /*27ad0*/  LDS R197, [R2+0x80200] ;  /* 0x0802000002c57984 */ /* 0x000fe80000000800 */
[----:B------:R-:W4:Y:S04]  /*27ae0*/  LDS R199, [R2+0x81200] ;  /* 0x0812000002c77984 */ /* 0x000f280000000800 */
[----:B------:R-:W4:Y:S01]  /*27af0*/  LDSM.16.M88.4 R164, [R252+0x4000] ;  /* 0x00400000fca4783b */ /* 0x000f220000000200 */
[-C--:B-1----:R-:W-:Y:S03]  /*27b00*/  HMMA.1688.F32.TF32 R228, R180, R168.reuse, R228 ;  /* 0x000000a8b4e4723c */ /* 0x082fe600000810e4 */
[----:B------:R-:W-:Y:S04]  /*27b10*/  LDS R176, [R0+0x80280] ;  /* 0x0802800000b07984 */ /* 0x000fe80000000800 */
[----:B------:R-:W-:Y:S01]  /*27b20*/  LDS R178, [R0+0x81280] ;  /* 0x0812800000b27984 */ /* 0x000fe20000000800 */
[-C--:B--2---:R-:W-:Y:S03]  /*27b30*/  HMMA.1688.F32.TF32 R232, R184, R168.reuse, R232 ;  /* 0x000000a8b8e8723c */ /* 0x084fe600000810e8 */
[----:B------:R-:W-:Y:S04]  /*27b40*/  LDS R177, [R2+0x80280] ;  /* 0x0802800002b17984 */ /* 0x000fe80000000800 */
[----:B------:R-:W1:Y:S01]  /*27b50*/  LDS R179, [R2+0x81280] ;  /* 0x0812800002b37984 */ /* 0x000e620000000800 */
[-C--:B---3--:R-:W-:Y:S03]  /*27b60*/  HMMA.1688.F32.TF32 R240, R188, R168.reuse, R240 ;  /* 0x000000a8bcf0723c */ /* 0x088fe600000810f0 */
[----:B------:R-:W-:Y:S04]  /*27b70*/  LDS R172, [R0+0x80300] ;  /* 0x0803000000ac7984 */ /* 0x000fe80000000800 */
[----:B------:R-:W-:Y:S01]  /*27b80*/  LDS R174, [R0+0x81300] ;  /* 0x0813000000ae7984 */ /* 0x000fe20000000800 */
[-C--:B----45:R-:W-:Y:S03]  /*27b90*/  HMMA.1688.F32.TF32 R20, R192, R168.reuse, R20 ;  /* 0x000000a8c014723c */ /* 0x0b0fe60000081014 */
[----:B------:R-:W-:Y:S04]  /*27ba0*/  STL [R1+0x2ff8], R170 ;  /* 0x002ff8aa01007387 */ /* 0x000fe80000100800 */
[----:B------:R-:W-:Y:S01]  /*27bb0*/  STL [R1+0x2fec], R171 ;  /* 0x002fecab01007387 */ /* 0x000fe20000100800 */
[-C--:B------:R-:W-:Y:S03]  /*27bc0*/  HMMA.1688.F32.TF32 R72, R196, R168.reuse, R72 ;  /* 0x000000a8c448723c */ /* 0x080fe60000081048 */
[----:B------:R-:W-:Y:S04]  /*27bd0*/  LDS R173, [R2+0x80300] ;  /* 0x0803000002ad7984 */ /* 0x000fe80000000800 */
[----:B------:R-:W-:Y:S04]  /*27be0*/  STL [R1+0x2fe4], R166 ;  /* 0x002fe4a601007387 */ /* 0x000fe80000100800 */
[----:B------:R-:W-:Y:S04]  /*27bf0*/  STL [R1+0x2fe0], R167 ;  /* 0x002fe0a701007387 */ /* 0x000fe80000100800 */
[----:B------:R-:W-:Y:S04]  /*27c00*/  STL.64 [R1+0x330], R228 ;  /* 0x000330e401007387 */ /* 0x000fe80000100a00 */
[----:B------:R2:W-:Y:S04]  /*27c10*/  STL.64 [R1+0x338], R230 ;  /* 0x000338e601007387 */ /* 0x0005e80000100a00 */
[----:B------:R-:W3:Y:S04]  /*27c20*/  LDS R175, [R2+0x81300] ;  /* 0x0813000002af7984 */ /* 0x000ee80000000800 */
[----:B------:R-:W-:Y:S04]  /*27c30*/  LDS R200, [R0+0x80380] ;  /* 0x0803800000c87984 */ /* 0x000fe80000000800 */
[----:B--2---:R-:W2:Y:S04]  /*27c40*/  LDL.LU.64 R230, [R1+0x3050] ;  /* 0x0030500001e67983 */ /* 0x004ea80000300a00 */
[----:B------:R-:W2:Y:S04]  /*27c50*/  LDL.LU.64 R228, [R1+0x3048] ;  /* 0x0030480001e47983 */ /* 0x000ea80000300a00 */
[----:B------:R-:W-:Y:S04]  /*27c60*/  STL.64 [R1+0x320], R232 ;  /* 0x000320e801007387 */ /* 0x000fe80000100a00 */
[----:B------:R4:W-:Y:S04]  /*27c70*/  STL.64 [R1+0x328], R234 ;  /* 0x000328ea01007387 */ /* 0x0009e80000100a00 */
[----:B------:R-:W-:Y:S04]  /*27c80*/  LDS R202, [R0+0x81380] ;  /* 0x0813800000ca7984 */ /* 0x000fe80000000800 */
[----:B------:R-:W-:Y:S04]  /*27c90*/  LDS R201, [R2+0x80380] ;  /* 0x0803800002c97984 */ /* 0x000fe80000000800 */
[----:B----4-:R-:W4:Y:S04]  /*27ca0*/  LDL.LU.64 R234, [R1+0x3040] ;  /* 0x0030400001ea7983 */ /* 0x010f280000300a00 */
[----:B------:R-:W4:Y:S04]  /*27cb0*/  LDL.LU.64 R232, [R1+0x3038] ;  /* 0x0030380001e87983 */ /* 0x000f280000300a00 */
[----:B------:R-:W-:Y:S04]  /*27cc0*/  STL.64 [R1+0x310], R240 ;  /* 0x000310f001007387 */ /* 0x000fe80000100a00 */
[----:B------:R1:W-:Y:S04]  /*27cd0*/  STL.64 [R1+0x318], R242 ;  /* 0x000318f201007387 */ /* 0x0003e80000100a00 */
[----:B------:R-:W3:Y:S04]  /*27ce0*/  LDS R203, [R2+0x81380] ;  /* 0x0813800002cb7984 */ /* 0x000ee80000000800 */
[----:B-1----:R-:W2:Y:S04]  /*27cf0*/  LDL.LU.64 R242, [R1+0x3030] ;  /* 0x0030300001f27983 */ /* 0x002ea80000300a00 */
[----:B------:R-:W2:Y:S04]  /*27d00*/  LDL.LU.64 R240, [R1+0x3028] ;  /* 0x0030280001f07983 */ /* 0x000ea80000300a00 */
[----:B------:R1:W-:Y:S04]  /*27d10*/  STL.64 [R1+0x390], R20 ;  /* 0x0003901401007387 */ /* 0x0003e80000100a00 */
[----:B------:R1:W-:Y:S04]  /*27d20*/  STL.64 [R1+0x398], R22 ;  /* 0x0003981601007387 */ /* 0x0003e80000100a00 */
[----:B-1----:R-:W2:Y:S04]  /*27d30*/  LDL.LU.64 R20, [R1+0x150] ;  /* 0x0001500001147983 */ /* 0x002ea80000300a00 */
[----:B------:R-:W2:Y:S04]  /*27d40*/  LDL.LU.64 R22, [R1+0x158] ;  /* 0x0001580001167983 */ /* 0x000ea80000300a00 */
[----:B------:R1:W-:Y:S04]  /*27d50*/  STL.64 [R1+0x470], R72 ;  /* 0x0004704801007387 */ /* 0x0003e80000100a00 */
[----:B------:R3:W-:Y:S04]  /*27d60*/  STL.64 [R1+0x478], R74 ;  /* 0x0004784a01007387 */ /* 0x0007e80000100a00 */
[----:B-1----:R-:W4:Y:S04]  /*27d70*/  LDL.LU.64 R72, [R1+0x3a0] ;  /* 0x0003a00001487983 */ /* 0x002f280000300a00 */
[----:B---3--:R-:W4:Y:S01]  /*27d80*/  LDL.LU.64 R74, [R1+0x3a8] ;  /* 0x0003a800014a7983 */ /* 0x008f220000300a00 */
[-C--:B------:R-:W-:Y:S11]  /*27d90*/  HMMA.1688.F32.TF32 R108, R176, R168.reuse, R108 ;  /* 0x000000a8b06c723c */ /* 0x080ff6000008106c */
[----:B------:R-:W-:Y:S11]  /*27da0*/  @!UPT UIADD3 URZ, URZ, URZ, URZ ;  /* 0x0000003f3f3ff290 */ /* 0x000ff6000fffe03f */
[----:B------:R-:W-:Y:S01]  /*27db0*/  @!UPT UIADD3 URZ, URZ, URZ, URZ ;  /* 0x0000003f3f3ff290 */ /* 0x000fe2000fffe03f */
[----:B------:R-:W-:Y:S04]  /*27dc0*/  STL.64 [R1+0x530], R108 ;  /* 0x0005306c01007387 */ /* 0x000fe80000100a00 */
[----:B------:R1:W-:Y:S02]  /*27dd0*/  STL.64 [R1+0x538], R110 ;  /* 0x0005386e01007387 */ /* 0x0003e40000100a00 */
[-C--:B-1----:R-:W-:Y:S08]  /*27de0*/  HMMA.1688.F32.TF32 R108, R172, R168.reuse, R104 ;  /* 0x000000a8ac6c723c */ /* 0x082ff00000081068 */
[C---:B------:R-:W-:Y:S11]  /*27df0*/  HMMA.1688.F32.TF32 R104, R200.reuse, R168, R8 ;  /* 0x000000a8c868723c */ /* 0x040ff60000081008 */
[----:B------:R-:W-:Y:S04]  /*27e00*/  @!UPT UIADD3 URZ, URZ, URZ, URZ ;  /* 0x0000003f3f3ff290 */ /* 0x000fe8000fffe03f */
[----:B------:R-:W-:Y:S04]  /*27e10*/  STL.64 [R1+0x610], R108 ;  /* 0x0006106c01007387 */ /* 0x000fe80000100a00 */
[----:B------:R-:W-:Y:S04]  /*27e20*/  STL.64 [R1+0x618], R110 ;  /* 0x0006186e01007387 */ /* 0x000fe80000100a00 */
[----:B------:R-:W-:Y:S04]  /*27e30*/  STL.64 [R1+0x680], R104 ;  /* 0x0006806801007387 */ /* 0x000fe80000100a00 */
[----:B------:R-:W-:Y:S01]  /*27e40*/  STL.64 [R1+0x688], R106 ;  /* 0x0006886a01007387 */ /* 0x000fe20000100a00 */
[-C--:B------:R-:W-:Y:S08]  /*27e50*/  HMMA.1688.F32.TF32 R4, R200, R164.reuse, R4 ;  /* 0x000000a4c804723c */ /* 0x080ff00000081004 */
[-C--:B--2---:R-:W-:Y:S08]  /*27e60*/  HMMA.1688.F32.TF32 R20, R184, R164.reuse, R20 ;  /* 0x000000a4b814723c */ /* 0x084ff00000081014 */
[-C--:B----4-:R-:W-:Y:S08]  /*27e70*/  HMMA.1688.F32.TF32 R8, R180, R164.reuse, R72 ;  /* 0x000000a4b408723c */ /* 0x090ff00000081048 */
[-C--:B------:R-:W-:Y:S11]  /*27e80*/  HMMA.1688.F32.TF32 R72, R188, R164.reuse, R248 ;  /* 0x000000a4bc48723c */ /* 0x080ff600000810f8 */
[----:B------:R-:W-:Y:S04]  /*27e90*/  @!UPT UIADD3 URZ, URZ, URZ, URZ ;  /* 0x0000003f3f3ff290 */ /* 0x000fe8000fffe03f */
[----:B------:R-:W-:Y:S04]  /*27ea0*/  STL.64 [R1+0x250], R8 ;  /* 0x0002500801007387 */ /* 0x000fe80000100a00 */
[----:B------:R1:W-:Y:S02]  /*27eb0*/  STL.64 [R1+0x258], R10 ;  /* 0x0002580a01007387 */ /* 0x0003e40000100a00 */
[-C--:B-1----:R-:W-:Y:S02]  /*27ec0*/  HMMA.1688.F32.TF32 R8, R192, R164.reuse, R16 ;  /* 0x000000a4c008723c */ /* 0x082fe40000081010 */
[----:B------:R-:W-:Y:S04]  /*27ed0*/  STL.64 [R1+0x240], R20 ;  /* 0x0002401401007387 */ /* 0x000fe80000100a00 */
[----:B------:R1:W-:Y:S02]  /*27ee0*/  STL.64 [R1+0x248], R22 ;  /* 0x0002481601007387 */ /* 0x0003e40000100a00 */
[-C--:B------:R-:W-:Y:S02]  /*27ef0*/  HMMA.1688.F32.TF32 R16, R176, R164.reuse, R80 ;  /* 0x000000a4b010723c */ /* 0x080fe40000081050 */
[----:B------:R-:W-:Y:S04]  /*27f00*/  STL.64 [R1+0x260], R72 ;  /* 0x0002604801007387 */ /* 0x000fe80000100a00 */
[----:B------:R-:W-:Y:S02]  /*27f10*/  STL.64 [R1+0x268], R74 ;  /* 0x0002684a01007387 */ /* 0x000fe40000100a00 */
[-C--:B-1----:R-:W-:Y:S07]  /*27f20*/  HMMA.1688.F32.TF32 R20, R196, R164.reuse, R24 ;  /* 0x000000a4c414723c */ /* 0x082fee0000081018 */
[----:B------:R-:W-:Y:S04]  /*27f30*/  STL.64 [R1+0x350], R8 ;  /* 0x0003500801007387 */ /* 0x000fe80000100a00 */
[----:B------:R1:W-:Y:S02]  /*27f40*/  STL.64 [R1+0x358], R10 ;  /* 0x0003580a01007387 */ /* 0x0003e40000100a00 */
[----:B-1----:R-:W-:Y:S10]  /*27f50*/  HMMA.1688.F32.TF32 R8, R172, R164, R160 ;  /* 0x000000a4ac08723c */ /* 0x002ff400000810a0 */
[----:B------:R-:W-:Y:S04]  /*27f60*/  STL.64 [R1+0x3d0], R20 ;  /* 0x0003d01401007387 */ /* 0x000fe80000100a00 */
[----:B------:R-:W-:Y:S04]  /*27f70*/  STL.64 [R1+0x3d8], R22 ;  /* 0x0003d81601007387 */ /* 0x000fe80000100a00 */
[----:B------:R-:W2:Y:S04]  /*27f80*/  LDL.LU.64 R168, [R1+0x500] ;  /* 0x0005000001a87983 */ /* 0x000ea80000300a00 */
[----:B------:R-:W-:Y:S04]  /*27f90*/  STL.64 [R1+0x4c0], R16 ;  /* 0x0004c01001007387 */ /* 0x000fe80000100a00 */
[----:B------:R-:W-:Y:S04]  /*27fa0*/  STL.64 [R1+0x4c8], R18 ;  /* 0x0004c81201007387 */ /* 0x000fe80000100a00 */
[----:B------:R-:W2:Y:S04]  /*27fb0*/  LDL.LU.64 R170, [R1+0x508] ;  /* 0x0005080001aa7983 */ /* 0x000ea80000300a00 */
[----:B------:R-:W-:Y:S04]  /*27fc0*/  STL.64 [R1+0x5c0], R8 ;  /* 0x0005c00801007387 */ /* 0x000fe80000100a00 */
[----:B------:R-:W-:Y:S04]  /*27fd0*/  STL.64 [R1+0x5c8], R10 ;  /* 0x0005c80a01007387 */ /* 0x000fe80000100a00 */
[----:B------:R-:W3:Y:S04]  /*27fe0*/  LDL.LU.64 R108, [R1+0x230] ;  /* 0x00023000016c7983 */ /* 0x000ee80000300a00 */
[----:B------:R-:W3:Y:S04]  /*27ff0*/  LDL.LU.64 R110, [R1+0x238] ;  /* 0x00023800016e7983 */ /* 0x000ee80000300a00 */
[----:B------:R-:W4:Y:S04]  /*28000*/  LDL.LU.64 R104, [R1+0xa0] ;  /* 0x0000a00001687983 */ /* 0x000f280000300a00 */
[----:B------:R-:W4:Y:S04]  /*28010*/  LDL.LU.64 R106, [R1+0xa8] ;  /* 0x0000a800016a7983 */ /* 0x000f280000300a00 */
[----:B------:R-:W-:Y:S04]  /*28020*/  STL.64 [R1+0x670], R4 ;  /* 0x0006700401007387 */ /* 0x000fe80000100a00 */
[----:B------:R-:W-:Y:S04]  /*28030*/  STL.64 [R1+0x678], R6 ;  /* 0x0006780601007387 */ /* 0x000fe80000100a00 */
[----:B------:R-:W4:Y:S04]  /*28040*/  LDL.LU.64 R80, [R1+0x520] ;  /* 0x0005200001507983 */ /* 0x000f280000300a00 */
[----:B------:R-:W4:Y:S04]  /*28050*/  LDL.LU.64 R82, [R1+0x528] ;  /* 0x0005280001527983 */ /* 0x000f280000300a00 */
[----:B------:R-:W4:Y:S04]  /*28060*/  LDL.LU.64 R72, [R1+0x2a0] ;  /* 0x0002a00001487983 */ /* 0x000f280000300a00 */
[----:B------:R-:W4:Y:S04]  /*28070*/  LDL.LU.64 R74, [R1+0x2a8] ;  /* 0x0002a800014a7983 */ /* 0x000f280000300a00 */
[----:B------:R-:W4:Y:S04]  /*28080*/  LDL.LU.64 R24, [R1+0x90] ;  /* 0x0000900001187983 */ /* 0x000f280000300a00 */
[----:B------:R-:W4:Y:S04]  /*28090*/  LDL.LU.64 R26, [R1+0x98] ;  /* 0x00009800011a7983 */ /* 0x000f280000300a00 */
[----:B------:R-:W1:Y:S04]  /*280a0*/  LDSM.16.M88.4 R20, [R252+0x8000] ;  /* 0x00800000fc14783b */ /* 0x000e680000000200 */
[----:B------:R-:W1:Y:S04]  /*280b0*/  LDSM.16.M88.4 R16, [R252+0xc000] ;  /* 0x00c00000fc10783b */ /* 0x000e680000000200 */
[----:B------:R-:W1:Y:S04]  /*280c0*/  LDSM.16.M88.4 R8, [R252+0x10000] ;  /* 0x01000000fc08783b */ /* 0x000e680000000200 */
[----:B------:R-:W1:Y:S04]  /*280d0*/  LDSM.16.M88.4 R4, [R252+0x14000] ;  /* 0x01400000fc04783b */ /* 0x000e680000000200 */
[----:B-1----:R-:W-:Y:S04]  /*280e0*/  STL [R1+0x2ffc], R22 ;  /* 0x002ffc1601007387 */ /* 0x002fe80000100800 */
[----:B------:R1:W-:Y:S04]  /*280f0*/  STL [R1+0x2fe8], R23 ;  /* 0x002fe81701007387 */ /* 0x0003e80000100800 */
[----:B------:R-:W-:Y:S04]  /*28100*/  STL [R1+0x3004], R18 ;  /* 0x0030041201007387 */ /* 0x000fe80000100800 */
[----:B------:R-:W-:Y:S04]  /*28110*/  STL [R1+0x3000], R19 ;  /* 0x0030001301007387 */ /* 0x000fe80000100800 */
[----:B------:R-:W-:Y:S04]  /*28120*/  STL [R1+0x300c], R10 ;  /* 0x00300c0a01007387 */ /* 0x000fe80000100800 */
[----:B------:R-:W-:Y:S04]  /*28130*/  STL [R1+0x3008], R11 ;  /* 0x0030080b01007387 */ /* 0x000fe80000100800 */
[----:B------:R-:W-:Y:S04]  /*28140*/  STL [R1+0x3014], R6 ;  /* 0x0030140601007387 */ /* 0x000fe80000100800 */
[----:B------:R-:W-:Y:S01]  /*28150*/  STL [R1+0x3010], R7 ;  /* 0x0030100701007387 */ /* 0x000fe20000100800 */
[-C--:B--2---:R-:W-:Y:S08]  /*28160*/  HMMA.1688.F32.TF32 R168, R180, R20.reuse, R168 ;  /* 0x00000014b4a8723c */ /* 0x084ff000000810a8 */
[-C--:B---3--:R-:W-:Y:S08]  /*28170*/  HMMA.1688.F32.TF32 R164, R184, R20.reuse, R108 ;  /* 0x00000014b8a4723c */ /* 0x088ff0000008106c */
[-C--:B----4-:R-:W-:Y:S08]  /*28180*/  HMMA.1688.F32.TF32 R160, R188, R20.reuse, R104 ;  /* 0x00000014bca0723c */ /* 0x090ff00000081068 */
[-C--:B------:R-:W-:Y:S08]  /*28190*/  HMMA.1688.F32.TF32 R108, R192, R20.reuse, R212 ;  /* 0x00000014c06c723c */ /* 0x080ff000000810d4 */
[-C--:B------:R-:W-:Y:S08]  /*281a0*/  HMMA.1688.F32.TF32 R104, R196, R20.reuse, R60 ;  /* 0x00000014c468723c */ /* 0x080ff0000008103c */
[-C--:B------:R-:W-:Y:S08]  /*281b0*/  HMMA.1688.F32.TF32 R60, R176, R20.reuse, R52 ;  /* 0x00000014b03c723c */ /* 0x080ff00000081034 */
[-C--:B------:R-:W-:Y:S01]  /*281c0*/  HMMA.1688.F32.TF32 R52, R172, R20.reuse, R128 ;  /* 0x00000014ac34723c */ /* 0x080fe20000081080 */
[----:B------:R-:W-:Y:S04]  /*281d0*/  STL.64 [R1+0x190], R168 ;  /* 0x000190a801007387 */ /* 0x000fe80000100a00 */
[----:B------:R-:W-:Y:S04]  /*281e0*/  STL.64 [R1+0x198], R170 ;  /* 0x000198aa01007387 */ /* 0x000fe80000100a00 */
[----:B------:R-:W-:Y:S04]  /*281f0*/  STL.64 [R1+0x1b0], R164 ;  /* 0x0001b0a401007387 */ /* 0x000fe80000100a00 */
[----:B------:R-:W-:Y:S04]  /*28200*/  STL.64 [R1+0x1b8], R166 ;  /* 0x0001b8a601007387 */ /* 0x000fe80000100a00 */
[----:B------:R-:W-:Y:S04]  /*28210*/  STL.64 [R1+0x1e0], R160 ;  /* 0x0001e0a001007387 */ /* 0x000fe80000100a00 */
[----:B------:R-:W-:Y:S04]  /*28220*/  STL.64 [R1+0x1e8], R162 ;  /* 0x0001e8a201007387 */ /* 0x000fe80000100a00 */
[----:B------:R-:W-:Y:S01]  /*28230*/  STL.64 [R1+0x280], R108 ;  /* 0x0002806c01007387 */ /* 0x000fe20000100a00 */
[----:B-1----:R-:W-:Y:S03]  /*28240*/  HMMA.1688.F32.TF32 R20, R200, R20, R68 ;  /* 0x00000014c814723c */ /* 0x002fe60000081044 */
[----:B------:R-:W-:Y:S04]  /*28250*/  STL.64 [R1+0x288], R110 ;  /* 0x0002886e01007387 */ /* 0x000fe80000100a00 */
[----:B------:R-:W-:Y:S04]  /*28260*/  STL.64 [R1+0x380], R104 ;  /* 0x0003806801007387 */ /* 0x000fe80000100a00 */
[----:B------:R-:W-:Y:S04]  /*28270*/  STL.64 [R1+0x388], R106 ;  /* 0x0003886a01007387 */ /* 0x000fe80000100a00 */
[----:B------:R-:W-:Y:S04]  /*28280*/  STL.64 [R1+0x480], R60 ;  /* 0x0004803c01007387 */ /* 0x000fe80000100a00 */
[----:B------:R1:W-:Y:S04]  /*28290*/  STL.64 [R1+0x488], R62 ;  /* 0x0004883e01007387 */ /* 0x0003e80000100a00 */
[----:B------:R-:W-:Y:S04]  /*282a0*/  STL.64 [R1+0x580], R52 ;  /* 0x0005803401007387 */ /* 0x000fe80000100a00 */
[----:B------:R2:W-:Y:S01]  /*282b0*/  STL.64 [R1+0x588], R54 ;  /* 0x0005883601007387 */ /* 0x0005e20000100a00 */
[-C--:B-1----:R-:W-:Y:S08]  /*282c0*/  HMMA.1688.F32.TF32 R60, R180, R16.reuse, R80 ;  /* 0x00000010b43c723c */ /* 0x082ff00000081050 */
[-C--:B--2---:R-:W-:Y:S01]  /*282d0*/  HMMA.1688.F32.TF32 R52, R184, R16.reuse, R72 ;  /* 0x00000010b834723c */ /* 0x084fe20000081048 */
[----:B------:R-:W-:Y:S04]  /*282e0*/  STL.64 [R1+0x630], R20 ;  /* 0x0006301401007387 */ /* 0x000fe80000100a00 */
[----:B------:R-:W-:Y:S10]  /*282f0*/  STL.64 [R1+0x638], R22 ;  /* 0x0006381601007387 */ /* 0x000ff40000100a00 */
[----:B------:R1:W-:Y:S04]  /*28300*/  STL.64 [R1+0x150], R60 ;  /* 0x0001503c01007387 */ /* 0x0003e80000100a00 */
[----:B------:R2:W-:Y:S04]  /*28310*/  STL.64 [R1+0x158], R62 ;  /* 0x0001583e01007387 */ /* 0x0005e80000100a00 */
[----:B-1----:R-:W3:Y:S04]  /*28320*/  LDL.LU.64 R60, [R1+0x590] ;  /* 0x00059000013c7983 */ /* 0x002ee80000300a00 */
[----:B------:R1:W-:Y:S04]  /*28330*/  STL.64 [R1+0x160], R52 ;  /* 0x0001603401007387 */ /* 0x0003e80000100a00 */
[----:B------:R4:W-:Y:S04]  /*28340*/  STL.64 [R1+0x168], R54 ;  /* 0x0001683601007387 */ /* 0x0009e80000100a00 */
[----:B--2---:R-:W3:Y:S01]  /*28350*/  LDL.LU.64 R62, [R1+0x598] ;  /* 0x00059800013e7983 */ /* 0x004ee20000300a00 */
[-C--:B------:R-:W-:Y:S11]  /*28360*/  HMMA.1688.F32.TF32 R20, R188, R16.reuse, R24 ;  /* 0x00000010bc14723c */ /* 0x080ff60000081018 */
[----:B------:R-:W-:Y:S11]  /*28370*/  @!UPT UIADD3 URZ, URZ, URZ, URZ ;  /* 0x0000003f3f3ff290 */ /* 0x000ff6000fffe03f */
[----:B------:R-:W-:Y:S01]  /*28380*/  @!UPT UIADD3 URZ, URZ, URZ, URZ ;  /* 0x0000003f3f3ff290 */ /* 0x000fe2000fffe03f */
[----:B------:R-:W-:Y:S04]  /*28390*/  STL.64 [R1+0x170], R20 ;  /* 0x0001701401007387 */ /* 0x000fe80000100a00 */
[----:B------:R2:W-:Y:S04]  /*283a0*/  STL.64 [R1+0x178], R22 ;  /* 0x0001781601007387 */ /* 0x0005e80000100a00 */
[----:B-1----:R-:W3:Y:S04]  /*283b0*/  LDL.LU.64 R52, [R1+0x4e0] ;  /* 0x0004e00001347983 */ /* 0x002ee80000300a00 */
[----:B----4-:R-:W4:Y:S01]  /*283c0*/  LDL.LU.64 R54, [R1+0x4e8] ;  /* 0x0004e80001367983 */ /* 0x010f220000300a00 */
[-C--:B------:R-:W-:Y:S03]  /*283d0*/  HMMA.1688.F32.TF32 R56, R196, R16.reuse, R56 ;  /* 0x00000010c438723c */ /* 0x080fe60000081038 */
[----:B------:R-:W4:Y:S04]  /*283e0*/  LDL.LU.64 R24, [R1+0x80] ;  /* 0x0000800001187983 */ /* 0x000f280000300a00 */
[----:B------:R-:W4:Y:S01]  /*283f0*/  LDL.LU.64 R26, [R1+0x88] ;  /* 0x00008800011a7983 */ /* 0x000f220000300a00 */
[-C--:B--2---:R-:W-:Y:S08]  /*28400*/  HMMA.1688.F32.TF32 R20, R192, R16.reuse, R208 ;  /* 0x00000010c014723c */ /* 0x084ff000000810d0 */
[-C--:B------:R-:W-:Y:S01]  /*28410*/  HMMA.1688.F32.TF32 R68, R176, R16.reuse, R88 ;  /* 0x00000010b044723c */ /* 0x080fe20000081058 */
[----:B------:R-:W-:Y:S11]  /*28420*/  LDSM.16.M88.4 R88, [R252+0x30000] ;  /* 0x03000000fc58783b */ /* 0x000ff60000000200 */
[----:B------:R-:W-:Y:S03]  /*28430*/  @!UPT UIADD3 URZ, URZ, URZ, URZ ;  /* 0x0000003f3f3ff290 */ /* 0x000fe6000fffe03f */
[----:B------:R-:W-:Y:S04]  /*28440*/  STL.64 [R1+0x1a0], R20 ;  /* 0x0001a01401007387 */ /* 0x000fe80000100a00 */
[----:B------:R1:W-:Y:S04]  /*28450*/  STL.64 [R1+0x1a8], R22 ;  /* 0x0001a81601007387 */ /* 0x0003e80000100a00 */
[----:B------:R-:W-:Y:S04]  /*28460*/  STL.64 [R1+0x360], R56 ;  /* 0x0003603801007387 */ /* 0x000fe80000100a00 */
[----:B------:R2:W-:Y:S01]  /*28470*/  STL.64 [R1+0x368], R58 ;  /* 0x0003683a01007387 */ /* 0x0005e20000100a00 */
[-C--:B-1----:R-:W-:Y:S08]  /*28480*/  HMMA.1688.F32.TF32 R20, R172, R16.reuse, R144 ;  /* 0x00000010ac14723c */ /* 0x082ff00000081090 */
[----:B--2---:R-:W-:Y:S01]  /*28490*/  HMMA.1688.F32.TF32 R56, R200, R16, R64 ;  /* 0x00000010c838723c */ /* 0x004fe20000081040 */
[----:B------:R-:W-:Y:S04]  /*284a0*/  STL.64 [R1+0x3f0], R68 ;  /* 0x0003f04401007387 */ /* 0x000fe80000100a00 */
[----:B------:R-:W-:Y:S10]  /*284b0*/  STL.64 [R1+0x3f8], R70 ;  /* 0x0003f84601007387 */ /* 0x000ff40000100a00 */
[----:B------:R1:W-:Y:S09]  /*284c0*/  STL.64 [R1+0x520], R20 ;  /* 0x0005201401007387 */ /* 0x0003f20000100a00 */
[----:B------:R-:W-:-:S02]  /*284d0*/  IMAD.MOV.U32 R164, RZ, RZ, R56 ;  /* 0x000000ffffa47224 */ /* 0x000fc400078e0038 */
[----:B------:R-:W-:Y:S02]  /*284e0*/  IMAD.MOV.U32 R165, RZ, RZ, R57 ;  /* 0x000000ffffa57224 */ /* 0x000fe400078e0039 */
[----:B-1----:R-:W-:Y:S02]  /*284f0*/  IMAD.MOV.U32 R21, RZ, RZ, R58 ;  /* 0x000000ffff157224 */ /* 0x002fe400078e003a */
[----:B------:R-:W-:Y:S01]  /*28500*/  IMAD.MOV.U32 R20, RZ, RZ, R59 ;  /* 0x000000ffff147224 */ /* 0x000fe200078e003b */
[----:B------:R1:W-:Y:S04]  /*28510*/  STL.64 [R1+0x528], R22 ;  /* 0x0005281601007387 */ /* 0x0003e80000100a00 */
[----:B------:R-:W-:Y:S04]  /*28520*/  STL [R1+0x2eb4], R20 ;  /* 0x002eb41401007387 */ /* 0x000fe80000100800 */
[----:B------:R-:W-:Y:S04]  /*28530*/  STL [R1+0x2eb0], R21 ;  /* 0x002eb01501007387 */ /* 0x000fe80000100800 */
[----:B------:R-:W-:Y:S04]  /*28540*/  STL [R1+0x2eac], R165 ;  /* 0x002eaca501007387 */ /* 0x000fe80000100800 */
[----:B------:R-:W-:Y:S01]  /*28550*/  STL [R1+0x2ea8], R164 ;  /* 0x002ea8a401007387 */ /* 0x000fe20000100800 */
[-C--:B---3--:R-:W-:Y:S11]  /*28560*/  HMMA.1688.F32.TF32 R56, R180, R8.reuse, R60 ;  /* 0x00000008b438723c */ /* 0x088ff6000008103c */
[----:B------:R-:W-:Y:S11]  /*28570*/  @!UPT UIADD3 URZ, URZ, URZ, URZ ;  /* 0x0000003f3f3ff290 */ /* 0x000ff6000fffe03f */
[----:B------:R-:W-:Y:S02]  /*28580*/  @!UPT UIADD3 URZ, URZ, URZ, URZ ;  /* 0x0000003f3f3ff290 */ /* 0x000fe4000fffe03f */
[----:B------:R-:W-:Y:S02]  /*28590*/  IMAD.MOV.U32 R170, RZ, RZ, R59 ;  /* 0x000000ffffaa7224 */ /* 0x000fe400078e003b */
[----:B-1----:R-:W-:Y:S02]  /*285a0*/  IMAD.MOV.U32 R22, RZ, RZ, R58 ;  /* 0x000000ffff167224 */ /* 0x002fe400078e003a */
[----:B------:R-:W-:Y:S02]  /*285b0*/  IMAD.MOV.U32 R19, RZ, RZ, R57 ;  /* 0x000000ffff137224 */ /* 0x000fe400078e0039 */
[----:B------:R-:W-:Y:S01]  /*285c0*/  IMAD.MOV.U32 R18, RZ, RZ, R56 ;  /* 0x000000ffff127224 */ /* 0x000fe200078e0038 */
[----:B------:R-:W-:Y:S04]  /*285d0*/  STL [R1+0x3024], R170 ;  /* 0x003024aa01007387 */ /* 0x000fe80000100800 */
[----:B------:R-:W-:Y:S04]  /*285e0*/  STL [R1+0x3020], R22 ;  /* 0x0030201601007387 */ /* 0x000fe80000100800 */
[----:B------:R-:W-:Y:S04]  /*285f0*/  STL [R1+0x301c], R19 ;  /* 0x00301c1301007387 */ /* 0x000fe80000100800 */
[----:B------:R4:W-:Y:S04]  /*28600*/  STL [R1+0x3018], R18 ;  /* 0x0030181201007387 */ /* 0x0009e80000100800 */
[----:B------:R-:W2:Y:S04]  /*28610*/  LDL.LU.64 R56, [R1+0x690] ;  /* 0x0006900001387983 */ /* 0x000ea80000300a00 */
[----:B------:R-:W2:Y:S01]  /*28620*/  LDL.LU.64 R58, [R1+0x698] ;  /* 0x00069800013a7983 */ /* 0x000ea20000300a00 */
[-C--:B----4-:R-:W-:Y:S11]  /*28630*/  HMMA.1688.F32.TF32 R16, R184, R8.reuse, R52 ;  /* 0x00000008b810723c */ /* 0x090ff60000081034 */
[----:B------:R-:W-:Y:S11]  /*28640*/  @!UPT UIADD3 URZ, URZ, URZ, URZ ;  /* 0x0000003f3f3ff290 */ /* 0x000ff6000fffe03f */
[----:B------:R-:W-:Y:S01]  /*28650*/  @!UPT UIADD3 URZ, URZ, URZ, URZ ;  /* 0x0000003f3f3ff290 */ /* 0x000fe2000fffe03f */
[----:B------:R-:W-:Y:S04]  /*28660*/  STL.64 [R1+0x130], R16 ;  /* 0x0001301001007387 */ /* 0x000fe80000100a00 */
[----:B------:R1:W-:Y:S04]  /*28670*/  STL.64 [R1+0x138], R18 ;  /* 0x0001381201007387 */ /* 0x0003e80000100a00 */
[----:B------:R-:W3:Y:S04]  /*28680*/  LDL.LU.64 R52, [R1+0x510] ;  /* 0x0005100001347983 */ /* 0x000ee80000300a00 */
[----:B------:R-:W3:Y:S01]  /*28690*/  LDL.LU.64 R54, [R1+0x518] ;  /* 0x0005180001367983 */ /* 0x000ee20000300a00 */
[-C--:B-1----:R-:W-:Y:S11]  /*286a0*/  HMMA.1688.F32.TF32 R16, R188, R8.reuse, R24 ;  /* 0x00000008bc10723c */ /* 0x082ff60000081018 */
[----:B------:R-:W-:Y:S11]  /*286b0*/  @!UPT UIADD3 URZ, URZ, URZ, URZ ;  /* 0x0000003f3f3ff290 */ /* 0x000ff6000fffe03f */
[----:B------:R-:W-:Y:S01]  /*286c0*/  @!UPT UIADD3 URZ, URZ, URZ, URZ ;  /* 0x0000003f3f3ff290 */ /* 0x000fe2000fffe03f */
[----:B------:R-:W-:Y:S04]  /*286d0*/  STL.64 [R1+0x120], R16 ;  /* 0x0001201001007387 */ /* 0x000fe80000100a00 */
[----:B------:R1:W-:Y:S04]  /*286e0*/  STL.64 [R1+0x128], R18 ;  /* 0x0001281201007387 */ /* 0x0003e80000100a00 */
[----:B------:R-:W4:Y:S04]  /*286f0*/  LDL.LU.64 R24, [R1+0x220] ;  /* 0x0002200001187983 */ /* 0x000f280000300a00 */
[----:B------:R-:W4:Y:S01]  /*28700*/  LDL.LU.64 R26, [R1+0x228] ;  /* 0x00022800011a7983 */ /* 0x000f220000300a00 */
[-C--:B------:R-:W-:Y:S08]  /*28710*/  HMMA.1688.F32.TF32 R60, R192, R8.reuse, R204 ;  /* 0x00000008c03c723c */ /* 0x080ff000000810cc */
[-C--:B------:R-:W-:Y:S08]  /*28720*/  HMMA.1688.F32.TF32 R20, R196, R8.reuse, R76 ;  /* 0x00000008c414723c */ /* 0x080ff0000008104c */
[-C--:B-1----:R-:W-:Y:S01]  /*28730*/  HMMA.1688.F32.TF32 R16, R176, R8.reuse, R96 ;  /* 0x00000008b010723c */ /* 0x082fe20000081060 */
[----:B------:R-:W-:Y:S06]  /*28740*/  LDSM.16.M88.4 R96, [R252+0x28000] ;  /* 0x02800000fc60783b */ /* 0x000fec0000000200 */
[----:B------:R-:W-:Y:S04]  /*28750*/  STL.64 [R1+0x140], R60 ;  /* 0x0001403c01007387 */ /* 0x000fe80000100a00 */
[----:B------:R1:W-:Y:S04]  /*28760*/  STL.64 [R1+0x148], R62 ;  /* 0x0001483e01007387 */ /* 0x0003e80000100a00 */
[----:B------:R-:W-:Y:S04]  /*28770*/  STL.64 [R1+0x2b0], R20 ;  /* 0x0002b01401007387 */ /* 0x000fe80000100a00 */
[----:B------:R1:W-:Y:S02]  /*28780*/  STL.64 [R1+0x2b8], R22 ;  /* 0x0002b81601007387 */ /* 0x0003e40000100a00 */
[-C--:B-1----:R-:W-:Y:S08]  /*28790*/  HMMA.1688.F32.TF32 R60, R172, R8.reuse, R132 ;  /* 0x00000008ac3c723c */ /* 0x082ff00000081084 */
[----:B------:R-:W-:Y:S01]  /*287a0*/  HMMA.1688.F32.TF32 R20, R200, R8, R48 ;  /* 0x00000008c814723c */ /* 0x000fe20000081030 */
[----:B------:R1:W-:Y:S04]  /*287b0*/  STL.64 [R1+0x3b0], R16 ;  /* 0x0003b01001007387 */ /* 0x0003e80000100a00 */
[----:B------:R-:W-:Y:S10]  /*287c0*/  STL.64 [R1+0x3b8], R18 ;  /* 0x0003b81201007387 */ /* 0x000ff40000100a00 */
[----:B------:R-:W-:Y:S04]  /*287d0*/  STL.64 [R1+0x4b0], R60 ;  /* 0x0004b03c01007387 */ /* 0x000fe80000100a00 */
[----:B------:R-:W-:Y:S05]  /*287e0*/  STL.64 [R1+0x4b8], R62 ;  /* 0x0004b83e01007387 */ /* 0x000fea0000100a00 */
[----:B------:R-:W-:-:S02]  /*287f0*/  IMAD.MOV.U32 R8, RZ, RZ, R23 ;  /* 0x000000ffff087224 */ /* 0x000fc400078e0017 */
[----:B------:R-:W-:Y:S02]  /*28800*/  IMAD.MOV.U32 R9, RZ, RZ, R22 ;  /* 0x000000ffff097224 */ /* 0x000fe400078e0016 */
[----:B-1----:R-:W-:Y:S02]  /*28810*/  IMAD.MOV.U32 R16, RZ, RZ, R20 ;  /* 0x000000ffff107224 */ /* 0x002fe400078e0014 */
[----:B------:R-:W-:Y:S02]  /*28820*/  IMAD.MOV.U32 R17, RZ, RZ, R21 ;  /* 0x000000ffff117224 */ /* 0x000fe400078e0015 */
[----:B------:R-:W4:Y:S04]  /*28830*/  LDL.LU.64 R20, [R1+0x730] ;  /* 0x0007300001147983 */ /* 0x000f280000300a00 */
[----:B------:R-:W4:Y:S04]  /*28840*/  LDL.LU.64 R22, [R1+0x738] ;  /* 0x0007380001167983 */ /* 0x000f280000300a00 */
[----:B------:R-:W-:Y:S04]  /*28850*/  STL [R1+0x2ec4], R8 ;  /* 0x002ec40801007387 */ /* 0x000fe80000100800 */
[----:B------:R-:W-:Y:S04]  /*28860*/  STL [R1+0x2ec0], R9 ;  /* 0x002ec00901007387 */ /* 0x000fe80000100800 */
[----:B------:R-:W-:Y:S04]  /*28870*/  STL [R1+0x2ebc], R17 ;  /* 0x002ebc1101007387 */ /* 0x000fe80000100800 */
[----:B------:R3:W-:Y:S01]  /*28880*/  STL [R1+0x2eb8], R16 ;  /* 0x002eb81001007387 */ /* 0x0007e20000100800 */
[-C--:B--2---:R-:W-:Y:S03]  /*28890*/  HMMA.1688.F32.TF32 R48, R180, R4.reuse, R56 ;  /* 0x00000004b430723c */ /* 0x084fe60000081038 */
[----:B------:R-:W2:Y:S04]  /*288a0*/  LDL.LU.64 R56, [R1+0x640] ;  /* 0x0006400001387983 */ /* 0x000ea80000300a00 */
[----:B------:R-:W2:Y:S01]  /*288b0*/  LDL.LU.64 R58, [R1+0x648] ;  /* 0x00064800013a7983 */ /* 0x000ea20000300a00 */
[-C--:B---3--:R-:W-:Y:S11]  /*288c0*/  HMMA.1688.F32.TF32 R16, R184, R4.reuse, R52 ;  /* 0x00000004b810723c */ /* 0x088ff60000081034 */
[----:B------:R-:W-:Y:S11]  /*288d0*/  @!UPT UIADD3 URZ, URZ, URZ, URZ ;  /* 0x0000003f3f3ff290 */ /* 0x000ff6000fffe03f */
[----:B------:R-:W-:Y:S01]  /*288e0*/  @!UPT UIADD3 URZ, URZ, URZ, URZ ;  /* 0x0000003f3f3ff290 */ /* 0x000fe2000fffe03f */
[----:B------:R-:W-:Y:S04]  /*288f0*/  STL.64 [R1+0xd0], R16 ;  /* 0x0000d01001007387 */ /* 0x000fe80000100a00 */
[----:B------:R4:W-:Y:S04]  /*28900*/  STL.64 [R1+0xd8], R18 ;  /* 0x0000d81201007387 */ /* 0x0009e80000100a00 */
[----:B------:R-:W3:Y:S04]  /*28910*/  LDL.LU.64 R52, [R1+0x400] ;  /* 0x0004000001347983 */ /* 0x000ee80000300a00 */
[----:B------:R-:W3:Y:S01]  /*28920*/  LDL.LU.64 R54, [R1+0x408] ;  /* 0x0004080001367983 */ /* 0x000ee20000300a00 */
[-C--:B----4-:R-:W-:Y:S01]  /*28930*/  HMMA.1688.F32.TF32 R16, R188, R4.reuse, R24 ;  /* 0x00000004bc10723c */ /* 0x090fe20000081018 */
[----:B------:R-:W-:Y:S11]  /*28940*/  IMAD.MOV.U32 R6, RZ, RZ, R48 ;  /* 0x000000ffff067224 */ /* 0x000ff600078e0030 */
[----:B------:R-:W-:Y:S11]  /*28950*/  @!UPT UIADD3 URZ, URZ, URZ, URZ ;  /* 0x0000003f3f3ff290 */ /* 0x000ff6000fffe03f */
[----:B------:R-:W-:Y:S04]  /*28960*/  STL.64 [R1+0xc0], R16 ;  /* 0x0000c01001007387 */ /* 0x000fe80000100a00 */
[----:B------:R1:W-:Y:S02]  /*28970*/  STL.64 [R1+0xc8], R18 ;  /* 0x0000c81201007387 */ /* 0x0003e40000100a00 */
[-C--:B-1----:R-:W-:Y:S08]  /*28980*/  HMMA.1688.F32.TF32 R16, R192, R4.reuse, R12 ;  /* 0x00000004c010723c */ /* 0x082ff0000008100c */
[----:B------:R-:W-:Y:S01]  /*28990*/  HMMA.1688.F32.TF32 R12, R196, R4, R92 ;  /* 0x00000004c40c723c */ /* 0x000fe2000008105c */
[----:B------:R-:W-:Y:S01]  /*289a0*/  IMAD.MOV.U32 R7, RZ, RZ, R49 ;  /* 0x000000ffff077224 */ /* 0x000fe200078e0031 */
[----:B------:R-:W-:Y:S01]  /*289b0*/  LDSM.16.M88.4 R92, [R252+0x2c000] ;  /* 0x02c00000fc5c783b */ /* 0x000fe20000000200 */
[----:B------:R-:W-:-:S02]  /*289c0*/  IMAD.MOV.U32 R10, RZ, RZ, R50 ;  /* 0x000000ffff0a7224 */ /* 0x000fc400078e0032 */
[----:B------:R-:W-:Y:S02]  /*289d0*/  IMAD.MOV.U32 R11, RZ, RZ, R51 ;  /* 0x000000ffff0b7224 */ /* 0x000fe400078e0033 */
[----:B------:R-:W1:Y:S01]  /*289e0*/  LDSM.16.M88.4 R48, [R252+0x18000] ;  /* 0x01800000fc30783b */ /* 0x000e620000000200 */
[-C--:B------:R-:W-:Y:S07]  /*289f0*/  HMMA.1688.F32.TF32 R24, R176, R4.reuse, R112 ;  /* 0x00000004b018723c */ /* 0x080fee0000081070 */
[----:B------:R-:W-:Y:S04]  /*28a00*/  STL.64 [R1+0x100], R16 ;  /* 0x0001001001007387 */ /* 0x000fe80000100a00 */
[----:B------:R4:W-:Y:S04]  /*28a10*/  STL.64 [R1+0x108], R18 ;  /* 0x0001081201007387 */ /* 0x0009e80000100a00 */
[----:B------:R-:W-:Y:S04]  /*28a20*/  STL.64 [R1+0x230], R12 ;  /* 0x0002300c01007387 */ /* 0x000fe80000100a00 */
[----:B------:R4:W-:Y:S02]  /*28a30*/  STL.64 [R1+0x238], R14 ;  /* 0x0002380e01007387 */ /* 0x0009e40000100a00 */
[-C--:B----4-:R-:W-:Y:S08]  /*28a40*/  HMMA.1688.F32.TF32 R16, R172, R4.reuse, R148 ;  /* 0x00000004ac10723c */ /* 0x090ff00000081094 */
[----:B------:R-:W-:Y:S01]  /*28a50*/  HMMA.1688.F32.TF32 R12, R200, R4, R44 ;  /* 0x00000004c80c723c */ /* 0x000fe2000008102c */
[----:B------:R-:W-:Y:S04]  /*28a60*/  STL.64 [R1+0x370], R24 ;  /* 0x0003701801007387 */ /* 0x000fe80000100a00 */
[----:B------:R-:W-:Y:S03]  /*28a70*/  STL.64 [R1+0x378], R26 ;  /* 0x0003781a01007387 */ /* 0x000fe60000100a00 */
[----:B-1----:R-:W-:Y:S01]  /*28a80*/  HMMA.1688.F32.TF32 R60, R180, R48, R20 ;  /* 0x00000030b43c723c */ /* 0x002fe20000081014 */
[----:B------:R-:W1:Y:S04]  /*28a90*/  LDSM.16.M88.4 R44, [R252+0x1c000] ;  /* 0x01c00000fc2c783b */ /* 0x000e680000000200 */
[----:B------:R-:W2:Y:S04]  /*28aa0*/  LDSM.16.M88.4 R24, [R252+0x20000] ;  /* 0x02000000fc18783b */ /* 0x000ea80000000200 */
[----:B------:R-:W-:Y:S04]  /*28ab0*/  STL.64 [R1+0x490], R16 ;  /* 0x0004901001007387 */ /* 0x000fe80000100a00 */
[----:B------:R1:W-:Y:S03]  /*28ac0*/  STL.64 [R1+0x498], R18 ;  /* 0x0004981201007387 */ /* 0x0003e60000100a00 */
[----:B------:R-:W-:Y:S01]  /*28ad0*/  IMAD.MOV.U32 R3, RZ, RZ, R15 ;  /* 0x000000ffff037224 */ /* 0x000fe200078e000f */
[----:B------:R-:W2:Y:S01]  /*28ae0*/  LDL.LU.64 R68, [R1+0x7a0] ;  /* 0x0007a00001447983 */ /* 0x000ea20000300a00 */
[----:B------:R-:W-:-:S02]  /*28af0*/  IMAD.MOV.U32 R4, RZ, RZ, R14 ;  /* 0x000000ffff047224 */ /* 0x000fc400078e000e */
[----:B------:R-:W-:Y:S01]  /*28b00*/  IMAD.MOV.U32 R5, RZ, RZ, R13 ;  /* 0x000000ffff057224 */ /* 0x000fe200078e000d */
[----:B------:R-:W2:Y:S01]  /*28b10*/  LDL.LU.64 R70, [R1+0x7a8] ;  /* 0x0007a80001467983 */ /* 0x000ea20000300a00 */
[----:B------:R-:W-:-:S03]  /*28b20*/  IMAD.MOV.U32 R168, RZ, RZ, R12 ;  /* 0x000000ffffa87224 */ /* 0x000fc600078e000c */
[----:B------:R-:W-:Y:S04]  /*28b30*/  STL [R1+0x2ed4], R3 ;  /* 0x002ed40301007387 */ /* 0x000fe80000100800 */
[----:B------:R-:W-:Y:S04]  /*28b40*/  STL [R1+0x2ed0], R4 ;  /* 0x002ed00401007387 */ /* 0x000fe80000100800 */
[----:B------:R-:W-:Y:S04]  /*28b50*/  STL [R1+0x2ecc], R5 ;  /* 0x002ecc0501007387 */ /* 0x000fe80000100800 */
[----:B------:R-:W-:Y:S04]  /*28b60*/  STL [R1+0x2ec8], R168 ;  /* 0x002ec8a801007387 */ /* 0x000fe80000100800 */
[----:B------:R-:W2:Y:S04]  /*28b70*/  LDL.LU.64 R64, [R1+0x700] ;  /* 0x0007000001407983 */ /* 0x000ea80000300a00 */
[----:B------:R-:W2:Y:S01]  /*28b80*/  LDL.LU.64 R66, [R1+0x708] ;  /* 0x0007080001427983 */ /* 0x000ea20000300a00 */
[----:B------:R-:W-:-:S02]  /*28b90*/  IMAD.MOV.U32 R170, RZ, RZ, R60 ;  /* 0x000000ffffaa7224 */ /* 0x000fc400078e003c */
[----:B------:R-:W-:Y:S01]  /*28ba0*/  IMAD.MOV.U32 R22, RZ, RZ, R61 ;  /* 0x000000ffff167224 */ /* 0x000fe200078e003d */
[-C--:B--2---:R-:W-:Y:S01]  /*28bb0*/  HMMA.1688.F32.TF32 R56, R184, R48.reuse, R56 ;  /* 0x00000030b838723c */ /* 0x084fe20000081038 */
[----:B-1----:R-:W-:Y:S01]  /*28bc0*/  IMAD.MOV.U32 R19, RZ, RZ, R62 ;  /* 0x000000ffff137224 */ /* 0x002fe200078e003e */
[----:B------:R-:W1:Y:S01]  /*28bd0*/  LDSM.16.M88.4 R12, [R252+0x24000] ;  /* 0x02400000fc0c783b */ /* 0x000e620000000200 */
[----:B------:R-:W-:Y:S11]  /*28be0*/  IMAD.MOV.U32 R18, RZ, RZ, R63 ;  /* 0x000000ffff127224 */ /* 0x000ff600078e003f */
[----:B------:R-:W-:Y:S09]  /*28bf0*/  @!UPT UIADD3 URZ, URZ, URZ, URZ ;  /* 0x0000003f3f3ff290 */ /* 0x000ff2000fffe03f */
[----:B------:R2:W-:Y:S04]  /*28c00*/  STL.64 [R1+0x90], R56 ;  /* 0x0000903801007387 */ /* 0x0005e80000100a00 */
[----:B------:R1:W-:Y:S04]  /*28c10*/  STL.64 [R1+0x98], R58 ;  /* 0x0000983a01007387 */ /* 0x0003e80000100a00 */
[----:B------:R-:W4:Y:S04]  /*28c20*/  LDL.LU.64 R60, [R1+0x5a0] ;  /* 0x0005a000013c7983 */ /* 0x000f280000300a00 */
[----:B------:R-:W4:Y:S01]  /*28c30*/  LDL.LU.64 R62, [R1+0x5a8] ;  /* 0x0005a800013e7983 */ /* 0x000f220000300a00 */
[-C--:B---3--:R-:W-:Y:S11]  /*28c40*/  HMMA.1688.F32.TF32 R52, R188, R48.reuse, R52 ;  /* 0x00000030bc34723c */ /* 0x088ff60000081034 */
[----:B------:R-:W-:Y:S11]  /*28c50*/  @!UPT UIADD3 URZ, URZ, URZ, URZ ;  /* 0x0000003f3f3ff290 */ /* 0x000ff6000fffe03f */
[----:B------:R-:W-:Y:S01]  /*28c60*/  @!UPT UIADD3 URZ, URZ, URZ, URZ ;  /* 0x0000003f3f3ff290 */ /* 0x000fe2000fffe03f */
[----:B------:R3:W-:Y:S04]  /*28c70*/  STL.64 [R1+0x70], R52 ;  /* 0x0000703401007387 */ /* 0x0007e80000100a00 */
[----:B------:R2:W-:Y:S04]  /*28c80*/  STL.64 [R1+0x78], R54 ;  /* 0x0000783601007387 */ /* 0x0005e80000100a00 */
[----:B--2---:R-:W2:Y:S04]  /*28c90*/  LDL.LU.64 R56, [R1+0x50] ;  /* 0x0000500001387983 */ /* 0x004ea80000300a00 */
[----:B-1----:R-:W2:Y:S04]  /*28ca0*/  LDL.LU.64 R58, [R1+0x58] ;  /* 0x00005800013a7983 */ /* 0x002ea80000300a00 */
[----:B---3--:R-:W3:Y:S04]  /*28cb0*/  LDL.LU.64 R52, [R1+0x810] ;  /* 0x0008100001347983 */ /* 0x008ee80000300a00 */
[----:B------:R-:W3:Y:S01]  /*28cc0*/  LDL.LU.64 R54, [R1+0x818] ;  /* 0x0008180001367983 */ /* 0x000ee20000300a00 */
[-C--:B------:R-:W-:Y:S08]  /*28cd0*/  HMMA.1688.F32.TF32 R72, R192, R48.reuse, R244 ;  /* 0x00000030c048723c */ /* 0x080ff000000810f4 */
[-C--:B------:R-:W-:Y:S01]  /*28ce0*/  HMMA.1688.F32.TF32 R80, R196, R48.reuse, R84 ;  /* 0x00000030c450723c */ /* 0x080fe20000081054 */
[----:B------:R-:W1:Y:S07]  /*28cf0*/  LDSM.16.M88.4 R84, [R252+0x34000] ;  /* 0x03400000fc54783b */ /* 0x000e6e0000000200 */
[-C--:B------:R-:W-:Y:S07]  /*28d00*/  HMMA.1688.F32.TF32 R76, R176, R48.reuse, R100 ;  /* 0x00000030b04c723c */ /* 0x080fee0000081064 */
[----:B------:R-:W-:Y:S04]  /*28d10*/  STL.64 [R1+0xa0], R72 ;  /* 0x0000a04801007387 */ /* 0x000fe80000100a00 */
[----:B------:R1:W-:Y:S01]  /*28d20*/  STL.64 [R1+0xa8], R74 ;  /* 0x0000a84a01007387 */ /* 0x0003e20000100a00 */
[-C--:B------:R-:W-:Y:S08]  /*28d30*/  HMMA.1688.F32.TF32 R40, R200, R48.reuse, R40 ;  /* 0x00000030c828723c */ /* 0x080ff00000081028 */
[----:B-1----:R-:W-:Y:S01]  /*28d40*/  HMMA.1688.F32.TF32 R72, R172, R48, R136 ;  /* 0x00000030ac48723c */ /* 0x002fe20000081088 */
[----:B------:R-:W-:Y:S04]  /*28d50*/  STL.64 [R1+0xf0], R80 ;  /* 0x0000f05001007387 */ /* 0x000fe80000100a00 */
[----:B------:R-:W-:Y:S03]  /*28d60*/  STL.64 [R1+0xf8], R82 ;  /* 0x0000f85201007387 */ /* 0x000fe60000100a00 */
[----:B------:R-:W-:Y:S01]  /*28d70*/  HMMA.1688.F32.TF32 R36, R200, R44, R36 ;  /* 0x0000002cc824723c */ /* 0x000fe20000081024 */
[----:B------:R-:W1:Y:S11]  /*28d80*/  LDSM.16.M88.4 R80, [R252+0x38000] ;  /* 0x03800000fc50783b */ /* 0x000e760000000200 */
[----:B------:R-:W-:Y:S03]  /*28d90*/  @!UPT UIADD3 URZ, URZ, URZ, URZ ;  /* 0x0000003f3f3ff290 */ /* 0x000fe6000fffe03f */
[----:B------:R-:W-:Y:S01]  /*28da0*/  STL.64 [R1+0x460], R72 ;  /* 0x0004604801007387 */ /* 0x000fe20000100a00 */
[----:B------:R-:W-:-:S03]  /*28db0*/  IMAD.MOV.U32 R3, RZ, RZ, R75 ;  /* 0x000000ffff037224 */ /* 0x000fc600078e004b */
[----:B------:R-:W-:Y:S04]  /*28dc0*/  STL.64 [R1+0x340], R76 ;  /* 0x0003404c01007387 */ /* 0x000fe80000100a00 */
[----:B------:R-:W-:Y:S04]  /*28dd0*/  STL.64 [R1+0x348], R78 ;  /* 0x0003484e01007387 */ /* 0x000fe80000100a00 */
[----:B------:R-:W-:Y:S01]  /*28de0*/  STL [R1+0x468], R74 ;  /* 0x0004684a01007387 */ /* 0x000fe20000100800 */
[----:B------:R-:W-:Y:S03]  /*28df0*/  HMMA.1688.F32.TF32 R68, R180, R44, R68 ;  /* 0x0000002cb444723c */ /* 0x000fe60000081044 */
[----:B------:R-:W-:Y:S04]  /*28e00*/  STL [R1+0x2ed8], R3 ;  /* 0x002ed80301007387 */ /* 0x000fe80000100800 */
[----:B------:R-:W-:Y:S04]  /*28e10*/  STL.64 [R1+0x2ff0], R50 ;  /* 0x002ff03201007387 */ /* 0x000fe80000100a00 */
[----:B------:R-:W-:Y:S04]  /*28e20*/  STL.64 [R1+0x560], R40 ;  /* 0x0005602801007387 */ /* 0x000fe80000100a00 */
[----:B------:R1:W-:Y:S01]  /*28e30*/  STL.64 [R1+0x568], R42 ;  /* 0x0005682a01007387 */ /* 0x0003e20000100a00 */
[----:B------:R-:W-:Y:S03]  /*28e40*/  HMMA.1688.F32.TF32 R32, R200, R24, R32 ;  /* 0x00000018c820723c */ /* 0x000fe60000081020 */
[----:B------:R-:W2:Y:S05]  /*28e50*/  LDSM.16.M88.4 R76, [R252+0x3c000] ;  /* 0x03c00000fc4c783b */ /* 0x000eaa0000000200 */
[----:B-1----:R-:W-:Y:S01]  /*28e60*/  HMMA.1688.F32.TF32 R40, R184, R44, R64 ;  /* 0x0000002cb828723c */ /* 0x002fe20000081040 */
[----:B------:R-:W-:-:S02]  /*28e70*/  IMAD.MOV.U32 R171, RZ, RZ, R68 ;  /* 0x000000ffffab7224 */ /* 0x000fc400078e0044 */
[----:B------:R-:W-:Y:S02]  /*28e80*/  IMAD.MOV.U32 R23, RZ, RZ, R69 ;  /* 0x000000ffff177224 */ /* 0x000fe400078e0045 */
[----:B------:R-:W-:Y:S01]  /*28e90*/  IMAD.MOV.U32 R166, RZ, RZ, R70 ;  /* 0x000000ffffa67224 */ /* 0x000fe200078e0046 */
[----:B------:R-:W3:Y:S01]  /*28ea0*/  LDL.LU.64 R68, [R1+0x710] ;  /* 0x0007100001447983 */ /* 0x000ee20000300a00 */
[----:B------:R-:W-:-:S03]  /*28eb0*/  IMAD.MOV.U32 R167, RZ, RZ, R71 ;  /* 0x000000ffffa77224 */ /* 0x000fc600078e0047 */
[----:B------:R-:W3:Y:S11]  /*28ec0*/  LDL.LU.64 R70, [R1+0x718] ;  /* 0x0007180001467983 */ /* 0x000ef60000300a00 */
[----:B------:R-:W-:Y:S02]  /*28ed0*/  @!UPT UIADD3 URZ, URZ, URZ, URZ ;  /* 0x0000003f3f3ff290 */ /* 0x000fe4000fffe03f */
[----:B------:R-:W-:Y:S04]  /*28ee0*/  STL.64 [R1+0x30], R40 ;  /* 0x0000302801007387 */ /* 0x000fe80000100a00 */
[----:B------:R4:W-:Y:S04]  /*28ef0*/  STL.64 [R1+0x38], R42 ;  /* 0x0000382a01007387 */ /* 0x0009e80000100a00 */
[----:B------:R-:W3:Y:S04]  /*28f00*/  LDL.LU.64 R64, [R1+0x600] ;  /* 0x0006000001407983 */ /* 0x000ee80000300a00 */
[----:B------:R-:W3:Y:S01]  /*28f10*/  LDL.LU.64 R66, [R1+0x608] ;  /* 0x0006080001427983 */ /* 0x000ee20000300a00 */
[-C--:B------:R-:W-:Y:S08]  /*28f20*/  HMMA.1688.F32.TF32 R48, R176, R44.reuse, R140 ;  /* 0x0000002cb030723c */ /* 0x080ff0000008108c */
[-C--:B----4-:R-:W-:Y:S11]  /*28f30*/  HMMA.1688.F32.TF32 R40, R188, R44.reuse, R60 ;  /* 0x0000002cbc28723c */ /* 0x090ff6000008103c */
[----:B------:R-:W-:Y:S11]  /*28f40*/  @!UPT UIADD3 URZ, URZ, URZ, URZ ;  /* 0x0000003f3f3ff290 */ /* 0x000ff6000fffe03f */
[----:B------:R-:W-:Y:S01]  /*28f50*/  @!UPT UIADD3 URZ, URZ, URZ, URZ ;  /* 0x0000003f3f3ff290 */ /* 0x000fe2000fffe03f */
[----:B------:R-:W-:Y:S04]  /*28f60*/  STL.64 [R1+0x20], R40 ;  /* 0x0000202801007387 */ /* 0x000fe80000100a00 */
[----:B------:R2:W-:Y:S04]  /*28f70*/  STL.64 [R1+0x28], R42 ;  /* 0x0000282a01007387 */ /* 0x0005e80000100a00 */
[----:B------:R-:W4:Y:S04]  /*28f80*/  LDL.LU.64 R60, [R1+0x270] ;  /* 0x00027000013c7983 */ /* 0x000f280000300a00 */
[----:B------:R-:W4:Y:S01]  /*28f90*/  LDL.LU.64 R62, [R1+0x278] ;  /* 0x00027800013e7983 */ /* 0x000f220000300a00 */
[-C--:B--2---:R-:W-:Y:S08]  /*28fa0*/  HMMA.1688.F32.TF32 R40, R192, R44.reuse, R56 ;  /* 0x0000002cc028723c */ /* 0x084ff00000081038 */
[-C--:B------:R-:W-:Y:S11]  /*28fb0*/  HMMA.1688.F32.TF32 R56, R196, R44.reuse, R116 ;  /* 0x0000002cc438723c */ /* 0x080ff60000081074 */
[----:B------:R-:W-:Y:S04]  /*28fc0*/  @!UPT UIADD3 URZ, URZ, URZ, URZ ;  /* 0x0000003f3f3ff290 */ /* 0x000fe8000fffe03f */
[----:B------:R-:W-:Y:S04]  /*28fd0*/  STL.64 [R1+0x50], R40 ;  /* 0x0000502801007387 */ /* 0x000fe80000100a00 */
[----:B------:R1:W-:Y:S02]  /*28fe0*/  STL.64 [R1+0x58], R42 ;  /* 0x0000582a01007387 */ /* 0x0003e40000100a00 */
[----:B-1----:R-:W-:Y:S02]  /*28ff0*/  HMMA.1688.F32.TF32 R40, R172, R44, R152 ;  /* 0x0000002cac28723c */ /* 0x002fe40000081098 */
[----:B------:R-:W-:Y:S04]  /*29000*/  STL.64 [R1+0xe0], R56 ;  /* 0x0000e03801007387 */ /* 0x000fe80000100a00 */
[----:B------:R-:W-:Y:S11]  /*29010*/  STL.64 [R1+0xe8], R58 ;  /* 0x0000e83a01007387 */ /* 0x000ff60000100a00 */
[----:B------:R-:W-:Y:S06]  /*29020*/  @!UPT UIADD3 URZ, URZ, URZ, URZ ;  /* 0x0000003f3f3ff290 */ /* 0x000fec000fffe03f */
[----:B------:R-:W-:Y:S01]  /*29030*/  STL [R1+0x3e0], R40 ;  /* 0x0003e02801007387 */ /* 0x000fe20000100800 */
[----:B------:R-:W-:-:S03]  /*29040*/  IMAD.MOV.U32 R3, RZ, RZ, R41 ;  /* 0x000000ffff037224 */ /* 0x000fc600078e0029 */
[----:B------:R-:W-:Y:S04]  /*29050*/  STL.64 [R1+0x300], R48 ;  /* 0x0003003001007387 */ /* 0x000fe80000100a00 */
[----:B------:R-:W-:Y:S04]  /*29060*/  STL.64 [R1+0x308], R50 ;  /* 0x0003083201007387 */ /* 0x000fe80000100a00 */
[----:B------:R3:W-:Y:S04]  /*29070*/  STL.64 [R1+0x3e8], R42 ;  /* 0x0003e82a01007387 */ /* 0x0007e80000100a00 */
[----:B------:R-:W-:Y:S04]  /*29080*/  STL [R1+0x2eec], R3 ;  /* 0x002eec0301007387 */ /* 0x000fe80000100800 */
[----:B------:R1:W-:Y:S01]  /*29090*/  STL.64 [R1+0x510], R36 ;  /* 0x0005102401007387 */ /* 0x0003e20000100a00 */
[----:B---3--:R-:W-:Y:S03]  /*290a0*/  HMMA.1688.F32.TF32 R40, R180, R24, R52 ;  /* 0x00000018b428723c */ /* 0x008fe60000081034 */
[----:B------:R2:W-:Y:S04]  /*290b0*/  STL.64 [R1+0x518], R38 ;  /* 0x0005182601007387 */ /* 0x0005e80000100a00 */
[----:B------:R-:W3:Y:S04]  /*290c0*/  LDL.LU.64 R56, [R1+0x820] ;  /* 0x0008200001387983 */ /* 0x000ee80000300a00 */
[----:B------:R-:W3:Y:S04]  /*290d0*/  LDL.LU.64 R58, [R1+0x828] ;  /* 0x00082800013a7983 */ /* 0x000ee80000300a00 */
[----:B------:R-:W3:Y:S04]  /*290e0*/  LDL.LU.64 R52, [R1+0x790] ;  /* 0x0007900001347983 */ /* 0x000ee80000300a00 */
[----:B------:R-:W3:Y:S04]  /*290f0*/  LDL.LU.64 R54, [R1+0x798] ;  /* 0x0007980001367983 */ /* 0x000ee80000300a00 */
[----:B-1----:R-:W3:Y:S01]  /*29100*/  LDL.LU.64 R36, [R1+0x660] ;  /* 0x0006600001247983 */ /* 0x002ee20000300a00 */
[----:B------:R-:W-:-:S03]  /*29110*/  IMAD.MOV.U32 R49, RZ, RZ, R40 ;  /* 0x000000ffff317224 */ /* 0x000fc600078e0028 */
[----:B--2---:R-:W2:Y:S01]  /*29120*/  LDL.LU.64 R38, [R1+0x668] ;  /* 0x0006680001267983 */ /* 0x004ea20000300a00 */
[----:B------:R-:W-:Y:S02]  /*29130*/  IMAD.MOV.U32 R48, RZ, RZ, R41 ;  /* 0x000000ffff307224 */ /* 0x000fe400078e0029 */
[----:B------:R-:W-:Y:S01]  /*29140*/  IMAD.MOV.U32 R45, RZ, RZ, R42 ;  /* 0x000000ffff2d7224 */ /* 0x000fe200078e002a */
[----:B------:R-:W2:Y:S01]  /*29150*/  LDL.LU.64 R40, [R1+0x570] ;  /* 0x0005700001287983 */ /* 0x000ea20000300a00 */
[----:B------:R-:W-:-:S03]  /*29160*/  IMAD.MOV.U32 R44, RZ, RZ, R43 ;  /* 0x000000ffff2c7224 */ /* 0x000fc600078e002b */
[----:B------:R-:W2:Y:S01]  /*29170*/  LDL.LU.64 R42, [R1+0x578] ;  /* 0x00057800012a7983 */ /* 0x000ea20000300a00 */
[-C--:B------:R-:W-:Y:S08]  /*29180*/  HMMA.1688.F32.TF32 R68, R184, R24.reuse, R68 ;  /* 0x00000018b844723c */ /* 0x080ff00000081044 */
[-C--:B------:R-:W-:Y:S08]  /*29190*/  HMMA.1688.F32.TF32 R248, R188, R24.reuse, R64 ;  /* 0x00000018bcf8723c */ /* 0x080ff00000081040 */
[-C--:B------:R-:W-:Y:S11]  /*291a0*/  HMMA.1688.F32.TF32 R64, R176, R24.reuse, R120 ;  /* 0x00000018b040723c */ /* 0x080ff60000081078 */
[----:B------:R-:W-:Y:S04]  /*291b0*/  @!UPT UIADD3 URZ, URZ, URZ, URZ ;  /* 0x0000003f3f3ff290 */ /* 0x000fe8000fffe03f */
[----:B------:R-:W-:Y:S04]  /*291c0*/  STL.64 [R1+0x2f70], R250 ;  /* 0x002f70fa01007387 */ /* 0x000fe80000100a00 */
[----:B------:R-:W-:Y:S04]  /*291d0*/  STL.64 [R1], R68 ;  /* 0x0000004401007387 */ /* 0x000fe80000100a00 */
[----:B------:R1:W-:Y:S02]  /*291e0*/  STL.64 [R1+0x8], R70 ;  /* 0x0000084601007387 */ /* 0x0003e40000100a00 */
[-C--:B-1----:R-:W-:Y:S02]  /*291f0*/  HMMA.1688.F32.TF32 R68, R196, R24.reuse, R124 ;  /* 0x00000018c444723c */ /* 0x082fe4000008107c */
[----:B------:R-:W-:Y:S06]  /*29200*/  STL.64 [R1+0x2f68], R248 ;  /* 0x002f68f801007387 */ /* 0x000fec0000100a00 */
[-C--:B----4-:R-:W-:Y:S08]  /*29210*/  HMMA.1688.F32.TF32 R244, R192, R24.reuse, R60 ;  /* 0x00000018c0f4723c */ /* 0x090ff0000008103c */
[----:B------:R-:W-:Y:S11]  /*29220*/  HMMA.1688.F32.TF32 R60, R172, R24, R156 ;  /* 0x00000018ac3c723c */ /* 0x000ff6000008109c */
[----:B------:R-:W-:Y:S04]  /*29230*/  @!UPT UIADD3 URZ, URZ, URZ, URZ ;  /* 0x0000003f3f3ff290 */ /* 0x000fe8000fffe03f */
[----:B------:R-:W-:Y:S04]  /*29240*/  STL.64 [R1+0x2f80], R246 ;  /* 0x002f80f601007387 */ /* 0x000fe80000100a00 */
[----:B------:R-:W-:Y:S04]  /*29250*/  STL.64 [R1+0x2f78], R244 ;  /* 0x002f78f401007387 */ /* 0x000fe80000100a00 */
[----:B------:R-:W-:Y:S01]  /*29260*/  STL.64 [R1+0x60], R68 ;  /* 0x0000604401007387 */ /* 0x000fe20000100a00 */
[----:B------:R-:W-:Y:S02]  /*29270*/  IMAD.MOV.U32 R8, RZ, RZ, R63 ;  /* 0x000000ffff087224 */ /* 0x000fe400078e003f */
[----:B------:R-:W-:Y:S01]  /*29280*/  IMAD.MOV.U32 R168, RZ, RZ, R62 ;  /* 0x000000ffffa87224 */ /* 0x000fe200078e003e */
[----:B------:R-:W-:Y:S01]  /*29290*/  STL.64 [R1+0x68], R70 ;  /* 0x0000684601007387 */ /* 0x000fe20000100a00 */
[----:B------:R-:W-:-:S02]  /*292a0*/  IMAD.MOV.U32 R5, RZ, RZ, R61 ;  /* 0x000000ffff057224 */ /* 0x000fc400078e003d */
[----:B------:R-:W-:Y:S01]  /*292b0*/  IMAD.MOV.U32 R4, RZ, RZ, R60 ;  /* 0x000000ffff047224 */ /* 0x000fe200078e003c */
[----:B------:R-:W-:Y:S04]  /*292c0*/  STL.64 [R1+0x270], R64 ;  /* 0x0002704001007387 */ /* 0x000fe80000100a00 */
[----:B------:R-:W-:Y:S04]  /*292d0*/  STL.64 [R1+0x278], R66 ;  /* 0x0002784201007387 */ /* 0x000fe80000100a00 */
[----:B------:R-:W-:Y:S04]  /*292e0*/  STL [R1+0x2ee8], R8 ;  /* 0x002ee80801007387 */ /* 0x000fe80000100800 */
[----:B------:R-:W-:Y:S04]  /*292f0*/  STL [R1+0x2ee4], R168 ;  /* 0x002ee4a801007387 */ /* 0x000fe80000100800 */
[----:B------:R-:W-:Y:S04]  /*29300*/  STL [R1+0x2ee0], R5 ;  /* 0x002ee00501007387 */ /* 0x000fe80000100800 */
[----:B------:R-:W-:Y:S04]  /*29310*/  STL [R1+0x2edc], R4 ;  /* 0x002edc0401007387 */ /* 0x000fe80000100800 */
[----:B------:R1:W-:Y:S04]  /*29320*/  STL.64 [R1+0x2f88], R26 ;  /* 0x002f881a01007387 */ /* 0x0003e80000100a00 */
[----:B------:R-:W-:Y:S04]  /*29330*/  STL.64 [R1+0x4e0], R32 ;  /* 0x0004e02001007387 */ /* 0x000fe80000100a00 */
[----:B------:R4:W-:Y:S01]  /*29340*/  STL.64 [R1+0x4e8], R34 ;  /* 0x0004e82201007387 */ /* 0x0009e20000100a00 */
[-C--:B-1----:R-:W-:Y:S08]  /*29350*/  HMMA.1688.F32.TF32 R24, R172, R12.reuse, R216 ;  /* 0x0000000cac18723c */ /* 0x082ff000000810d8 */
[-C--:B---3--:R-:W-:Y:S08]  /*29360*/  HMMA.1688.F32.TF32 R56, R180, R12.reuse, R56 ;  /* 0x0000000cb438723c */ /* 0x088ff00000081038 */
[-C--:B----4-:R-:W-:Y:S08]  /*29370*/  HMMA.1688.F32.TF32 R32, R184, R12.reuse, R52 ;  /* 0x0000000cb820723c */ /* 0x090ff00000081034 */
[-C--:B--2---:R-:W-:Y:S07]  /*29380*/  HMMA.1688.F32.TF32 R36, R188, R12.reuse, R36 ;  /* 0x0000000cbc24723c */ /* 0x084fee0000081024 */
[----:B------:R-:W-:Y:S01]  /*29390*/  STL.64 [R1+0x2f98], R58 ;  /* 0x002f983a01007387 */ /* 0x000fe20000100a00 */
[-C--:B------:R-:W-:Y:S03]  /*293a0*/  HMMA.1688.F32.TF32 R40, R192, R12.reuse, R40 ;  /* 0x0000000cc028723c */ /* 0x080fe60000081028 */
[----:B------:R-:W-:Y:S04]  /*293b0*/  STL.64 [R1+0x2f90], R56 ;  /* 0x002f903801007387 */ /* 0x000fe80000100a00 */
[----:B------:R-:W-:Y:S01]  /*293c0*/  STL.64 [R1+0x2fa8], R34 ;  /* 0x002fa82201007387 */ /* 0x000fe20000100a00 */
[----:B------:R-:W-:Y:S03]  /*293d0*/  HMMA.1688.F32.TF32 R52, R196, R12, R224 ;  /* 0x0000000cc434723c */ /* 0x000fe600000810e0 */
[----:B------:R1:W-:Y:S01]  /*293e0*/  STL.64 [R1+0x2fa0], R32 ;  /* 0x002fa02001007387 */ /* 0x0003e20000100a00 */
[----:B------:R-:W-:-:S02]  /*293f0*/  IMAD.MOV.U32 R8, RZ, RZ, R24 ;  /* 0x000000ffff087224 */ /* 0x000fc400078e0018 */
[----:B------:R-:W-:Y:S02]  /*29400*/  IMAD.MOV.U32 R168, RZ, RZ, R25 ;  /* 0x000000ffffa87224 */ /* 0x000fe400078e0019 */
[----:B------:R-:W-:Y:S01]  /*29410*/  IMAD.MOV.U32 R5, RZ, RZ, R26 ;  /* 0x000000ffff057224 */ /* 0x000fe200078e001a */
[----:B-1----:R-:W-:Y:S01]  /*29420*/  HMMA.1688.F32.TF32 R32, R176, R12, R220 ;  /* 0x0000000cb020723c */ /* 0x002fe200000810dc */
[----:B------:R-:W-:-:S07]  /*29430*/  IMAD.MOV.U32 R4, RZ, RZ, R27 ;  /* 0x000000ffff047224 */ /* 0x000fce00078e001b */
[----:B------:R-:W-:Y:S01]  /*29440*/  HMMA.1688.F32.TF32 R24, R200, R12, R28 ;  /* 0x0000000cc818723c */ /* 0x000fe2000008101c */
[----:B------:R-:W-:Y:S04]  /*29450*/  STL.64 [R1+0x2fb8], R38 ;  /* 0x002fb82601007387 */ /* 0x000fe80000100a00 */
[----:B------:R-:W-:Y:S04]  /*29460*/  STL.64 [R1+0x2fb0], R36 ;  /* 0x002fb02401007387 */ /* 0x000fe80000100a00 */
[----:B------:R-:W-:Y:S04]  /*29470*/  STL.64 [R1+0x2fc8], R42 ;  /* 0x002fc82a01007387 */ /* 0x000fe80000100a00 */
[----:B------:R-:W-:Y:S04]  /*29480*/  STL.64 [R1+0x2fc0], R40 ;  /* 0x002fc02801007387 */ /* 0x000fe80000100a00 */
[----:B------:R-:W-:Y:S04]  /*29490*/  STL.64 [R1+0x2fd8], R54 ;  /* 0x002fd83601007387 */ /* 0x000fe80000100a00 */
[----:B------:R1:W-:Y:S04]  /*294a0*/  STL.64 [R1+0x2fd0], R52 ;  /* 0x002fd03401007387 */ /* 0x0003e80000100a00 */
[----:B------:R2:W-:Y:S04]  /*294b0*/  STL.64 [R1+0x220], R32 ;  /* 0x0002202001007387 */ /* 0x0005e80000100a00 */
[----:B------:R3:W-:Y:S04]  /*294c0*/  STL.64 [R1+0x228], R34 ;  /* 0x0002282201007387 */ /* 0x0007e80000100a00 */
[----:B------:R-:W-:Y:S04]  /*294d0*/  STL [R1+0x2efc], R8 ;  /* 0x002efc0801007387 */ /* 0x000fe80000100800 */
[----:B------:R-:W-:Y:S04]  /*294e0*/  STL [R1+0x2ef8], R168 ;  /* 0x002ef8a801007387 */ /* 0x000fe80000100800 */
[----:B------:R-:W-:Y:S04]  /*294f0*/  STL [R1+0x2ef4], R5 ;  /* 0x002ef40501007387 */ /* 0x000fe80000100800 */
[----:B------:R-:W-:Y:S04]  /*29500*/  STL [R1+0x2ef0], R4 ;  /* 0x002ef00401007387 */ /* 0x000fe80000100800 */
[----:B------:R-:W4:Y:S04]  /*29510*/  LDL.LU.64 R64, [R1+0x8e0] ;  /* 0x0008e00001407983 */ /* 0x000f280000300a00 */
[----:B------:R-:W4:Y:S04]  /*29520*/  LDL.LU.64 R66, [R1+0x8e8] ;  /* 0x0008e80001427983 */ /* 0x000f280000300a00 */
[----:B------:R1:W-:Y:S04]  /*29530*/  STL.64 [R1+0x4a0], R24 ;  /* 0x0004a01801007387 */ /* 0x0003e80000100a00 */
[----:B------:R1:W-:Y:S04]  /*29540*/  STL.64 [R1+0x4a8], R26 ;  /* 0x0004a81a01007387 */ /* 0x0003e80000100a00 */
[----:B------:R-:W4:Y:S04]  /*29550*/  LDL.LU.64 R56, [R1+0x8d0] ;  /* 0x0008d00001387983 */ /* 0x000f280000300a00 */
[----:B------:R-:W4:Y:S04]  /*29560*/  LDL.LU.64 R58, [R1+0x8d8] ;  /* 0x0008d800013a7983 */ /* 0x000f280000300a00 */
[----:B------:R-:W4:Y:S04]  /*29570*/  LDL.LU.64 R60, [R1+0x8c0] ;  /* 0x0008c000013c7983 */ /* 0x000f280000300a00 */
[----:B------:R-:W4:Y:S04]  /*29580*/  LDL.LU.64 R62, [R1+0x8c8] ;  /* 0x0008c800013e7983 */ /* 0x000f280000300a00 */
[----:B-1----:R-:W4:Y:S04]  /*29590*/  LDL.LU.64 R52, [R1+0x8b0] ;  /* 0x0008b00001347983 */ /* 0x002f280000300a00 */
[----:B------:R-:W4:Y:S04]  /*295a0*/  LDL.LU.64 R54, [R1+0x8b8] ;  /* 0x0008b80001367983 */ /* 0x000f280000300a00 */
[----:B------:R-:W4:Y:S04]  /*295b0*/  LDL.LU.64 R36, [R1+0x8a0] ;  /* 0x0008a00001247983 */ /* 0x000f280000300a00 */
[----:B------:R-:W4:Y:S04]  /*295c0*/  LDL.LU.64 R38, [R1+0x8a8] ;  /* 0x0008a80001267983 */ /* 0x000f280000300a00 */
[----:B------:R-:W4:Y:S04]  /*295d0*/  LDL.LU.64 R112, [R1+0x890] ;  /* 0x0008900001707983 */ /* 0x000f280000300a00 */
[----:B------:R-:W4:Y:S04]  /*295e0*/  LDL.LU.64 R114, [R1+0x898] ;  /* 0x0008980001727983 */ /* 0x000f280000300a00 */
[----:B--2---:R-:W2:Y:S04]  /*295f0*/  LDL.LU.64 R32, [R1+0x880] ;  /* 0x0008800001207983 */ /* 0x004ea80000300a00 */
[----:B---3--:R-:W2:Y:S04]  /*29600*/  LDL.LU.64 R34, [R1+0x888] ;  /* 0x0008880001227983 */ /* 0x008ea80000300a00 */
        /* <DEDUP_REMOVED lines=18> */
[----:B------:R-:W-:Y:S01]  /*29730*/  STL [R1+0x2b78], R252 ;  /* 0x002b78fc01007387 */ /* 0x000fe20000100800 */
[C---:B----4-:R-:W-:Y:S08]  /*29740*/  HMMA.1688.F32.TF32 R68, R180.reuse, R96, R64 ;  /* 0x00000060b444723c */ /* 0x050ff00000081040 */
[C---:B------:R-:W-:Y:S01]  /*29750*/  HMMA.1688.F32.TF32 R72, R180.reuse, R92, R56 ;  /* 0x0000005cb448723c */ /* 0x040fe20000081038 */
[----:B------:R-:W4:Y:S04]  /*29760*/  LDL.LU.64 R56, [R1+0x7c0] ;  /* 0x0007c00001387983 */ /* 0x000f280000300a00 */
[----:B------:R-:W4:Y:S03]  /*29770*/  LDL.LU.64 R58, [R1+0x7c8] ;  /* 0x0007c800013a7983 */ /* 0x000f260000300a00 */
[C---:B------:R-:W-:Y:S08]  /*29780*/  HMMA.1688.F32.TF32 R28, R180.reuse, R88, R60 ;  /* 0x00000058b41c723c */ /* 0x040ff0000008103c */
[C---:B------:R-:W-:Y:S01]  /*29790*/  HMMA.1688.F32.TF32 R60, R180.reuse, R84, R52 ;  /* 0x00000054b43c723c */ /* 0x040fe20000081034 */
[----:B------:R-:W4:Y:S04]  /*297a0*/  LDL.LU.64 R52, [R1+0x7b0] ;  /* 0x0007b00001347983 */ /* 0x000f280000300a00 */
[----:B------:R-:W4:Y:S03]  /*297b0*/  LDL.LU.64 R54, [R1+0x7b8] ;  /* 0x0007b80001367983 */ /* 0x000f260000300a00 */
[----:B------:R-:W-:Y:S01]  /*297c0*/  HMMA.1688.F32.TF32 R64, R180, R80, R36 ;  /* 0x00000050b440723c */ /* 0x000fe20000081024 */
[----:B------:R-:W4:Y:S04]  /*297d0*/  LDL.LU.64 R36, [R1+0x780] ;  /* 0x0007800001247983 */ /* 0x000f280000300a00 */
[----:B------:R-:W4:Y:S03]  /*297e0*/  LDL.LU.64 R38, [R1+0x788] ;  /* 0x0007880001267983 */ /* 0x000f260000300a00 */
[----:B--2---:R-:W-:Y:S01]  /*297f0*/  HMMA.1688.F32.TF32 R116, R184, R96, R32 ;  /* 0x00000060b874723c */ /* 0x004fe20000081020 */
[----:B------:R-:W2:Y:S04]  /*29800*/  LDL.LU.64 R32, [R1+0x770] ;  /* 0x0007700001207983 */ /* 0x000ea80000300a00 */
[----:B------:R-:W2:Y:S03]  /*29810*/  LDL.LU.64 R34, [R1+0x778] ;  /* 0x0007780001227983 */ /* 0x000ea60000300a00 */
[----:B------:R-:W-:Y:S08]  /*29820*/  HMMA.1688.F32.TF32 R180, R180, R76, R112 ;  /* 0x0000004cb4b4723c */ /* 0x000ff00000081070 */
[C---:B---3--:R-:W-:Y:S08]  /*29830*/  HMMA.1688.F32.TF32 R112, R184.reuse, R88, R108 ;  /* 0x00000058b870723c */ /* 0x048ff0000008106c */
[C---:B------:R-:W-:Y:S08]  /*29840*/  HMMA.1688.F32.TF32 R108, R184.reuse, R84, R100 ;  /* 0x00000054b86c723c */ /* 0x040ff00000081064 */
[C---:B------:R-:W-:Y:S01]  /*29850*/  HMMA.1688.F32.TF32 R100, R184.reuse, R80, R24 ;  /* 0x00000050b864723c */ /* 0x040fe20000081018 */
[----:B------:R-:W3:Y:S04]  /*29860*/  LDL.LU.64 R24, [R1+0x760] ;  /* 0x0007600001187983 */ /* 0x000ee80000300a00 */
[----:B------:R-:W3:Y:S03]  /*29870*/  LDL.LU.64 R26, [R1+0x768] ;  /* 0x00076800011a7983 */ /* 0x000ee60000300a00 */
[-C--:B------:R-:W-:Y:S08]  /*29880*/  HMMA.1688.F32.TF32 R104, R184, R92.reuse, R104 ;  /* 0x0000005cb868723c */ /* 0x080ff00000081068 */
[----:B------:R-:W-:Y:S01]  /*29890*/  HMMA.1688.F32.TF32 R136, R188, R92, R40 ;  /* 0x0000005cbc88723c */ /* 0x000fe20000081028 */
        /* <DEDUP_REMOVED lines=10> */
[----:B------:R-:W-:Y:S08]  /*29940*/  HMMA.1688.F32.TF32 R184, R184, R76, R132 ;  /* 0x0000004cb8b8723c */ /* 0x000ff00000081084 */
[C---:B------:R-:W-:Y:S08]  /*29950*/  HMMA.1688.F32.TF32 R132, R188.reuse, R88, R124 ;  /* 0x00000058bc84723c */ /* 0x040ff0000008107c */
[----:B----4-:R-:W-:Y:S08]  /*29960*/  HMMA.1688.F32.TF32 R124, R188, R80, R56 ;  /* 0x00000050bc7c723c */ /* 0x010ff00000081038 */
[C---:B------:R-:W-:Y:S01]  /*29970*/  HMMA.1688.F32.TF32 R156, R192.reuse, R96, R36 ;  /* 0x00000060c09c723c */ /* 0x040fe20000081024 */
[----:B------:R-:W4:Y:S04]  /*29980*/  LDL.LU.64 R36, [R1+0x6d0] ;  /* 0x0006d00001247983 */ /* 0x000f280000300a00 */
[----:B------:R-:W4:Y:S04]  /*29990*/  LDL.LU.64 R38, [R1+0x6d8] ;  /* 0x0006d80001267983 */ /* 0x000f280000300a00 */
[----:B------:R-:W4:Y:S04]  /*299a0*/  LDL.LU.64 R56, [R1+0x6b0] ;  /* 0x0006b00001387983 */ /* 0x000f280000300a00 */
[----:B------:R-:W4:Y:S01]  /*299b0*/  LDL.LU.64 R58, [R1+0x6b8] ;  /* 0x0006b800013a7983 */ /* 0x000f220000300a00 */
[----:B--2---:R-:W-:Y:S03]  /*299c0*/  HMMA.1688.F32.TF32 R144, R192, R92, R32 ;  /* 0x0000005cc090723c */ /* 0x004fe60000081020 */
[----:B------:R-:W2:Y:S04]  /*299d0*/  LDL.LU.64 R32, [R1+0x6a0] ;  /* 0x0006a00001207983 */ /* 0x000ea80000300a00 */
[----:B------:R-:W2:Y:S01]  /*299e0*/  LDL.LU.64 R34, [R1+0x6a8] ;  /* 0x0006a80001227983 */ /* 0x000ea20000300a00 */
[C---:B------:R-:W-:Y:S08]  /*299f0*/  HMMA.1688.F32.TF32 R128, R188.reuse, R96, R128 ;  /* 0x00000060bc80723c */ /* 0x040ff00000081080 */
[C---:B------:R-:W-:Y:S08]  /*29a00*/  HMMA.1688.F32.TF32 R120, R188.reuse, R84, R120 ;  /* 0x00000054bc78723c */ /* 0x040ff00000081078 */
[----:B------:R-:W-:Y:S01]  /*29a10*/  HMMA.1688.F32.TF32 R188, R188, R76, R52 ;  /* 0x0000004cbcbc723c */ /* 0x000fe20000081034 */
[----:B------:R-:W2:Y:S04]  /*29a20*/  LDL.LU.64 R52, [R1+0x650] ;  /* 0x0006500001347983 */ /* 0x000ea80000300a00 */
[----:B------:R-:W2:Y:S03]  /*29a30*/  LDL.LU.64 R54, [R1+0x658] ;  /* 0x0006580001367983 */ /* 0x000ea60000300a00 */
[C---:B---3--:R-:W-:Y:S01]  /*29a40*/  HMMA.1688.F32.TF32 R140, R192.reuse, R88, R24 ;  /* 0x00000058c08c723c */ /* 0x048fe20000081018 */
[----:B------:R-:W3:Y:S04]  /*29a50*/  LDL.LU.64 R24, [R1+0x5e0] ;  /* 0x0005e00001187983 */ /* 0x000ee80000300a00 */
[----:B------:R-:W3:Y:S03]  /*29a60*/  LDL.LU.64 R26, [R1+0x5e8] ;  /* 0x0005e800011a7983 */ /* 0x000ee60000300a00 */
[C---:B------:R-:W-:Y:S01]  /*29a70*/  HMMA.1688.F32.TF32 R148, R192.reuse, R84, R40 ;  /* 0x00000054c094723c */ /* 0x040fe20000081028 */
[----:B------:R-:W3:Y:S04]  /*29a80*/  LDL.LU.64 R40, [R1+0x4f0] ;  /* 0x0004f00001287983 */ /* 0x000ee80000300a00 */
[----:B------:R-:W3:Y:S03]  /*29a90*/  LDL.LU.64 R42, [R1+0x4f8] ;  /* 0x0004f800012a7983 */ /* 0x000ee60000300a00 */
[C---:B------:R-:W-:Y:S08]  /*29aa0*/  HMMA.1688.F32.TF32 R152, R192.reuse, R80, R152 ;  /* 0x00000050c098723c */ /* 0x040ff00000081098 */
[----:B------:R-:W-:Y:S08]  /*29ab0*/  HMMA.1688.F32.TF32 R208, R192, R76, R208 ;  /* 0x0000004cc0d0723c */ /* 0x000ff000000810d0 */
[C---:B----4-:R-:W-:Y:S01]  /*29ac0*/  HMMA.1688.F32.TF32 R212, R196.reuse, R88, R36 ;  /* 0x00000058c4d4723c */ /* 0x050fe20000081024 */
[----:B------:R-:W4:Y:S04]  /*29ad0*/  LDL.LU.64 R36, [R1+0x440] ;  /* 0x0004400001247983 */ /* 0x000f280000300a00 */
[----:B------:R-:W4:Y:S03]  /*29ae0*/  LDL.LU.64 R38, [R1+0x448] ;  /* 0x0004480001267983 */ /* 0x000f260000300a00 */
[C---:B--2---:R-:W-:Y:S01]  /*29af0*/  HMMA.1688.F32.TF32 R192, R196.reuse, R80, R32 ;  /* 0x00000050c4c0723c */ /* 0x044fe20000081020 */
[----:B------:R-:W2:Y:S04]  /*29b00*/  LDL.LU.64 R32, [R1+0x2f0] ;  /* 0x0002f00001207983 */ /* 0x000ea80000300a00 */
[----:B------:R-:W2:Y:S03]  /*29b10*/  LDL.LU.64 R34, [R1+0x2f8] ;  /* 0x0002f80001227983 */ /* 0x000ea60000300a00 */
[C---:B------:R-:W-:Y:S08]  /*29b20*/  HMMA.1688.F32.TF32 R204, R196.reuse, R96, R204 ;  /* 0x00000060c4cc723c */ /* 0x040ff000000810cc */
[C---:B------:R-:W-:Y:S08]  /*29b30*/  HMMA.1688.F32.TF32 R160, R196.reuse, R92, R160 ;  /* 0x0000005cc4a0723c */ /* 0x040ff000000810a0 */
[C---:B------:R-:W-:Y:S08]  /*29b40*/  HMMA.1688.F32.TF32 R216, R196.reuse, R84, R56 ;  /* 0x00000054c4d8723c */ /* 0x040ff00000081038 */
[----:B------:R-:W-:Y:S08]  /*29b50*/  HMMA.1688.F32.TF32 R220, R196, R76, R52 ;  /* 0x0000004cc4dc723c */ /* 0x000ff00000081034 */
[----:B---3--:R-:W-:Y:S01]  /*29b60*/  HMMA.1688.F32.TF32 R196, R176, R92, R24 ;  /* 0x0000005cb0c4723c */ /* 0x008fe20000081018 */
[----:B------:R-:W3:Y:S04]  /*29b70*/  LDL.LU.64 R24, [R1+0x430] ;  /* 0x0004300001187983 */ /* 0x000ee80000300a00 */
[----:B------:R-:W3:Y:S03]  /*29b80*/  LDL.LU.64 R26, [R1+0x438] ;  /* 0x00043800011a7983 */ /* 0x000ee60000300a00 */
[C---:B----4-:R-:W-:Y:S08]  /*29b90*/  HMMA.1688.F32.TF32 R36, R172.reuse, R96, R36 ;  /* 0x00000060ac24723c */ /* 0x050ff00000081024 */
[----:B--2---:R-:W-:Y:S11]  /*29ba0*/  HMMA.1688.F32.TF32 R32, R172, R92, R32 ;  /* 0x0000005cac20723c */ /* 0x004ff60000081020 */
[----:B------:R-:W-:Y:S04]  /*29bb0*/  @!UPT UIADD3 URZ, URZ, URZ, URZ ;  /* 0x0000003f3f3ff290 */ /* 0x000fe8000fffe03f */
[----:B------:R1:W-:Y:S01]  /*29bc0*/  STL [R1+0x2a8], R38 ;  /* 0x0002a82601007387 */ /* 0x0003e20000100800 */
[----:B------:R-:W-:Y:S02]  /*29bd0*/  IMAD.MOV.U32 R5, RZ, RZ, R36 ;  /* 0x000000ffff057224 */ /* 0x000fe400078e0024 */
[----:B------:R-:W-:Y:S02]  /*29be0*/  IMAD.MOV.U32 R4, RZ, RZ, R37 ;  /* 0x000000ffff047224 */ /* 0x000fe400078e0025 */
[----:B------:R-:W-:Y:S01]  /*29bf0*/  IMAD.MOV.U32 R3, RZ, RZ, R39 ;  /* 0x000000ffff037224 */ /* 0x000fe200078e0027 */
[----:B------:R-:W2:Y:S04]  /*29c00*/  LDL.LU.64 R36, [R1+0x2d0] ;  /* 0x0002d00001247983 */ /* 0x000ea80000300a00 */
[----:B-1----:R-:W2:Y:S04]  /*29c10*/  LDL.LU.64 R38, [R1+0x2d8] ;  /* 0x0002d80001267983 */ /* 0x002ea80000300a00 */
[----:B------:R-:W-:Y:S04]  /*29c20*/  STL [R1+0x2f08], R3 ;  /* 0x002f080301007387 */ /* 0x000fe80000100800 */
[----:B------:R-:W-:Y:S01]  /*29c30*/  STL [R1+0x2f04], R5 ;  /* 0x002f040501007387 */ /* 0x000fe20000100800 */
[----:B------:R-:W-:-:S03]  /*29c40*/  IMAD.MOV.U32 R8, RZ, RZ, R34 ;  /* 0x000000ffff087224 */ /* 0x000fc600078e0022 */
[----:B------:R-:W-:Y:S01]  /*29c50*/  STL [R1+0x2f00], R4 ;  /* 0x002f000401007387 */ /* 0x000fe20000100800 */
[----:B------:R-:W-:-:S03]  /*29c60*/  IMAD.MOV.U32 R168, RZ, RZ, R35 ;  /* 0x000000ffffa87224 */ /* 0x000fc600078e0023 */
[----:B------:R1:W-:Y:S04]  /*29c70*/  STL.64 [R1+0x2f0], R32 ;  /* 0x0002f02001007387 */ /* 0x0003e80000100a00 */
[----:B-1----:R-:W4:Y:S04]  /*29c80*/  LDL.LU.64 R32, [R1+0x420] ;  /* 0x0004200001207983 */ /* 0x002f280000300a00 */
[----:B------:R-:W4:Y:S01]  /*29c90*/  LDL.LU.64 R34, [R1+0x428] ;  /* 0x0004280001227983 */ /* 0x000f220000300a00 */
[-C--:B---3--:R-:W-:Y:S03]  /*29ca0*/  HMMA.1688.F32.TF32 R24, R172, R88.reuse, R24 ;  /* 0x00000058ac18723c */ /* 0x088fe60000081018 */
[----:B------:R-:W-:Y:S04]  /*29cb0*/  STL [R1+0x2f10], R168 ;  /* 0x002f10a801007387 */ /* 0x000fe80000100800 */
[----:B------:R1:W-:Y:S01]  /*29cc0*/  STL [R1+0x2f0c], R8 ;  /* 0x002f0c0801007387 */ /* 0x0003e20000100800 */
[----:B------:R-:W-:Y:S11]  /*29cd0*/  HMMA.1688.F32.TF32 R224, R176, R88, R40 ;  /* 0x00000058b0e0723c */ /* 0x000ff60000081028 */
[----:B------:R-:W-:Y:S05]  /*29ce0*/  @!UPT UIADD3 URZ, URZ, URZ, URZ ;  /* 0x0000003f3f3ff290 */ /* 0x000fea000fffe03f */
[----:B------:R-:W-:Y:S02]  /*29cf0*/  IMAD.MOV.U32 R20, RZ, RZ, R27 ;  /* 0x000000ffff147224 */ /* 0x000fe400078e001b */
[----:B------:R-:W-:Y:S02]  /*29d00*/  IMAD.MOV.U32 R16, RZ, RZ, R26 ;  /* 0x000000ffff107224 */ /* 0x000fe400078e001a */
[----:B------:R-:W-:Y:S02]  /*29d10*/  IMAD.MOV.U32 R9, RZ, RZ, R24 ;  /* 0x000000ffff097224 */ /* 0x000fe400078e0018 */
[----:B------:R-:W-:Y:S02]  /*29d20*/  IMAD.MOV.U32 R17, RZ, RZ, R25 ;  /* 0x000000ffff117224 */ /* 0x000fe400078e0019 */
[----:B------:R-:W3:Y:S04]  /*29d30*/  LDL.LU.64 R24, [R1+0x290] ;  /* 0x0002900001187983 */ /* 0x000ee80000300a00 */
[----:B------:R-:W3:Y:S04]  /*29d40*/  LDL.LU.64 R26, [R1+0x298] ;  /* 0x00029800011a7983 */ /* 0x000ee80000300a00 */
[----:B------:R-:W-:Y:S04]  /*29d50*/  STL [R1+0x2f20], R20 ;  /* 0x002f201401007387 */ /* 0x000fe80000100800 */
[----:B------:R1:W-:Y:S04]  /*29d60*/  STL [R1+0x2f1c], R16 ;  /* 0x002f1c1001007387 */ /* 0x0003e80000100800 */
[----:B------:R1:W-:Y:S04]  /*29d70*/  STL [R1+0x2f18], R17 ;  /* 0x002f181101007387 */ /* 0x0003e80000100800 */
[----:B------:R1:W-:Y:S04]  /*29d80*/  STL [R1+0x2f14], R9 ;  /* 0x002f140901007387 */ /* 0x0003e80000100800 */
[----:B------:R-:W3:Y:S04]  /*29d90*/  LDL.LU.64 R40, [R1+0x210] ;  /* 0x0002100001287983 */ /* 0x000ee80000300a00 */
[----:B------:R-:W3:Y:S01]  /*29da0*/  LDL.LU.64 R42, [R1+0x218] ;  /* 0x00021800012a7983 */ /* 0x000ee20000300a00 */
[C---:B--2---:R-:W-:Y:S08]  /*29db0*/  HMMA.1688.F32.TF32 R36, R172.reuse, R84, R36 ;  /* 0x00000054ac24723c */ /* 0x044ff00000081024 */
[----:B----4-:R-:W-:Y:S11]  /*29dc0*/  HMMA.1688.F32.TF32 R32, R172, R80, R32 ;  /* 0x00000050ac20723c */ /* 0x010ff60000081020 */
[----:B------:R-:W-:Y:S05]  /*29dd0*/  @!UPT UIADD3 URZ, URZ, URZ, URZ ;  /* 0x0000003f3f3ff290 */ /* 0x000fea000fffe03f */
[----:B------:R-:W-:Y:S02]  /*29de0*/  IMAD.MOV.U32 R4, RZ, RZ, R39 ;  /* 0x000000ffff047224 */ /* 0x000fe400078e0027 */
[----:B------:R-:W-:Y:S02]  /*29df0*/  IMAD.MOV.U32 R5, RZ, RZ, R38 ;  /* 0x000000ffff057224 */ /* 0x000fe400078e0026 */
[----:B------:R-:W-:Y:S02]  /*29e00*/  IMAD.MOV.U32 R3, RZ, RZ, R37 ;  /* 0x000000ffff037224 */ /* 0x000fe400078e0025 */
[----:B-1----:R-:W-:Y:S01]  /*29e10*/  IMAD.MOV.U32 R8, RZ, RZ, R36 ;  /* 0x000000ffff087224 */ /* 0x002fe200078e0024 */
[----:B------:R-:W-:Y:S04]  /*29e20*/  STL [R1+0x2f30], R4 ;  /* 0x002f300401007387 */ /* 0x000fe80000100800 */
[----:B------:R-:W-:Y:S04]  /*29e30*/  STL [R1+0x2f2c], R5 ;  /* 0x002f2c0501007387 */ /* 0x000fe80000100800 */
[----:B------:R-:W-:Y:S04]  /*29e40*/  STL [R1+0x2f28], R3 ;  /* 0x002f280301007387 */ /* 0x000fe80000100800 */
[----:B------:R1:W-:Y:S04]  /*29e50*/  STL [R1+0x2f24], R8 ;  /* 0x002f240801007387 */ /* 0x0003e80000100800 */
[----:B------:R-:W2:Y:S01]  /*29e60*/  LDL.LU.64 R36, [R1+0x200] ;  /* 0x0002000001247983 */ /* 0x000ea20000300a00 */
[----:B------:R-:W-:-:S02]  /*29e70*/  IMAD.MOV.U32 R16, RZ, RZ, R32 ;  /* 0x000000ffff107224 */ /* 0x000fc400078e0020 */
[----:B------:R-:W-:Y:S01]  /*29e80*/  IMAD.MOV.U32 R17, RZ, RZ, R33 ;  /* 0x000000ffff117224 */ /* 0x000fe200078e0021 */
[----:B------:R-:W2:Y:S01]  /*29e90*/  LDL.LU.64 R38, [R1+0x208] ;  /* 0x0002080001267983 */ /* 0x000ea20000300a00 */
[----:B------:R-:W-:Y:S02]  /*29ea0*/  IMAD.MOV.U32 R9, RZ, RZ, R34 ;  /* 0x000000ffff097224 */ /* 0x000fe400078e0022 */
[----:B------:R-:W-:Y:S01]  /*29eb0*/  IMAD.MOV.U32 R168, RZ, RZ, R35 ;  /* 0x000000ffffa87224 */ /* 0x000fe200078e0023 */
[----:B------:R-:W4:Y:S04]  /*29ec0*/  LDL.LU.64 R32, [R1+0x1f0] ;  /* 0x0001f00001207983 */ /* 0x000f280000300a00 */
[----:B------:R-:W4:Y:S01]  /*29ed0*/  LDL.LU.64 R34, [R1+0x1f8] ;  /* 0x0001f80001227983 */ /* 0x000f220000300a00 */
[----:B---3--:R-:W-:Y:S03]  /*29ee0*/  HMMA.1688.F32.TF32 R24, R172, R76, R24 ;  /* 0x0000004cac18723c */ /* 0x008fe60000081018 */
[----:B------:R-:W-:Y:S05]  /*29ef0*/  STL [R1+0x2f40], R168 ;  /* 0x002f40a801007387 */ /* 0x000fea0000100800 */
[----:B------:R-:W-:Y:S01]  /*29f00*/  HMMA.1688.F32.TF32 R40, R200, R96, R40 ;  /* 0x00000060c828723c */ /* 0x000fe20000081028 */
[----:B------:R-:W-:Y:S11]  /*29f10*/  STL [R1+0x2f3c], R9 ;  /* 0x002f3c0901007387 */ /* 0x000ff60000100800 */
[----:B------:R-:W-:Y:S04]  /*29f20*/  @!UPT UIADD3 URZ, URZ, URZ, URZ ;  /* 0x0000003f3f3ff290 */ /* 0x000fe8000fffe03f */
[----:B------:R-:W-:Y:S02]  /*29f30*/  IMAD.MOV.U32 R20, RZ, RZ, R27 ;  /* 0x000000ffff147224 */ /* 0x000fe400078e001b */
[----:B-1----:R-:W-:Y:S01]  /*29f40*/  IMAD.MOV.U32 R8, RZ, RZ, R26 ;  /* 0x000000ffff087224 */ /* 0x002fe200078e001a */
[----:B------:R-:W-:Y:S01]  /*29f50*/  STL [R1+0x2f38], R17 ;  /* 0x002f381101007387 */ /* 0x000fe20000100800 */
[----:B------:R-:W-:Y:S02]  /*29f60*/  IMAD.MOV.U32 R5, RZ, RZ, R24 ;  /* 0x000000ffff057224 */ /* 0x000fe400078e0018 */
[----:B------:R-:W-:Y:S01]  /*29f70*/  IMAD.MOV.U32 R3, RZ, RZ, R25 ;  /* 0x000000ffff037224 */ /* 0x000fe200078e0019 */
[----:B------:R1:W-:Y:S04]  /*29f80*/  STL [R1+0x2f34], R16 ;  /* 0x002f341001007387 */ /* 0x0003e80000100800 */
[----:B------:R-:W3:Y:S04]  /*29f90*/  LDL.LU.64 R24, [R1+0x1d0] ;  /* 0x0001d00001187983 */ /* 0x000ee80000300a00 */
[----:B------:R-:W3:Y:S04]  /*29fa0*/  LDL.LU.64 R26, [R1+0x1d8] ;  /* 0x0001d800011a7983 */ /* 0x000ee80000300a00 */
[----:B------:R-:W-:Y:S01]  /*29fb0*/  STL [R1+0x2f50], R20 ;  /* 0x002f501401007387 */ /* 0x000fe20000100800 */
[----:B------:R-:W-:-:S03]  /*29fc0*/  IMAD.MOV.U32 R4, RZ, RZ, R43 ;  /* 0x000000ffff047224 */ /* 0x000fc600078e002b */
[----:B------:R-:W-:Y:S01]  /*29fd0*/  STL [R1+0x2f4c], R8 ;  /* 0x002f4c0801007387 */ /* 0x000fe20000100800 */
[----:B-1----:R-:W-:Y:S02]  /*29fe0*/  IMAD.MOV.U32 R16, RZ, RZ, R42 ;  /* 0x000000ffff107224 */ /* 0x002fe400078e002a */
[----:B------:R-:W-:Y:S01]  /*29ff0*/  IMAD.MOV.U32 R17, RZ, RZ, R41 ;  /* 0x000000ffff117224 */ /* 0x000fe200078e0029 */
[----:B------:R-:W-:Y:S01]  /*2a000*/  STL [R1+0x2f48], R3 ;  /* 0x002f480301007387 */ /* 0x000fe20000100800 */
[----:B------:R-:W-:-:S03]  /*2a010*/  IMAD.MOV.U32 R9, RZ, RZ, R40 ;  /* 0x000000ffff097224 */ /* 0x000fc600078e0028 */
[----:B------:R1:W-:Y:S01]  /*2a020*/  STL [R1+0x2f44], R5 ;  /* 0x002f440501007387 */ /* 0x0003e20000100800 */
[----:B------:R-:W-:-:S03]  /*2a030*/  IMAD.MOV.U32 R248, RZ, RZ, R49 ;  /* 0x000000fffff87224 */ /* 0x000fc600078e0031 */
[----:B------:R-:W-:Y:S01]  /*2a040*/  STL [R1+0x2f60], R4 ;  /* 0x002f600401007387 */ /* 0x000fe20000100800 */
[----:B------:R-:W-:-:S03]  /*2a050*/  IMAD.MOV.U32 R249, RZ, RZ, R48 ;  /* 0x000000fffff97224 */ /* 0x000fc600078e0030 */
[----:B------:R-:W-:Y:S04]  /*2a060*/  STL [R1+0x2f5c], R16 ;  /* 0x002f5c1001007387 */ /* 0x000fe80000100800 */
[----:B------:R1:W-:Y:S04]  /*2a070*/  STL [R1+0x2f58], R17 ;  /* 0x002f581101007387 */ /* 0x0003e80000100800 */
[----:B------:R1:W-:Y:S04]  /*2a080*/  STL [R1+0x2f54], R9 ;  /* 0x002f540901007387 */ /* 0x0003e80000100800 */
[----:B------:R-:W3:Y:S04]  /*2a090*/  LDL.LU.64 R48, [R1+0x1c0] ;  /* 0x0001c00001307983 */ /* 0x000ee80000300a00 */
[----:B------:R-:W3:Y:S01]  /*2a0a0*/  LDL.LU.64 R50, [R1+0x1c8] ;  /* 0x0001c80001327983 */ /* 0x000ee20000300a00 */
[----:B------:R-:W-:-:S02]  /*2a0b0*/  IMAD.MOV.U32 R244, RZ, RZ, R170 ;  /* 0x000000fffff47224 */ /* 0x000fc400078e00aa */
[----:B------:R-:W-:Y:S01]  /*2a0c0*/  IMAD.MOV.U32 R245, RZ, RZ, R22 ;  /* 0x000000fffff57224 */ /* 0x000fe200078e0016 */
[----:B------:R-:W3:Y:S01]  /*2a0d0*/  LDL.LU R170, [R1+0x3024] ;  /* 0x0030240001aa7983 */ /* 0x000ee20000300800 */
[----:B------:R-:W-:Y:S02]  /*2a0e0*/  IMAD.MOV.U32 R246, RZ, RZ, R19 ;  /* 0x000000fffff67224 */ /* 0x000fe400078e0013 */
[----:B------:R-:W-:Y:S01]  /*2a0f0*/  IMAD.MOV.U32 R247, RZ, RZ, R18 ;  /* 0x000000fffff77224 */ /* 0x000fe200078e0012 */
[----:B------:R-:W3:Y:S04]  /*2a100*/  LDL.LU R22, [R1+0x3020] ;  /* 0x0030200001167983 */ /* 0x000ee80000300800 */
[----:B------:R-:W3:Y:S04]  /*2a110*/  LDL.LU R19, [R1+0x301c] ;  /* 0x00301c0001137983 */ /* 0x000ee80000300800 */
[----:B------:R-:W3:Y:S01]  /*2a120*/  LDL.LU R18, [R1+0x3018] ;  /* 0x0030180001127983 */ /* 0x000ee20000300800 */
[C---:B--2---:R-:W-:Y:S08]  /*2a130*/  HMMA.1688.F32.TF32 R36, R200.reuse, R92, R36 ;  /* 0x0000005cc824723c */ /* 0x044ff00000081024 */
[----:B----4-:R-:W-:Y:S11]  /*2a140*/  HMMA.1688.F32.TF32 R32, R200, R88, R32 ;  /* 0x00000058c820723c */ /* 0x010ff60000081020 */
[----:B------:R-:W-:Y:S05]  /*2a150*/  @!UPT UIADD3 URZ, URZ, URZ, URZ ;  /* 0x0000003f3f3ff290 */ /* 0x000fea000fffe03f */
[----:B------:R-:W-:Y:S02]  /*2a160*/  IMAD.MOV.U32 R21, RZ, RZ, R36 ;  /* 0x000000ffff157224 */ /* 0x000fe400078e0024 */
[----:B------:R-:W-:-:S06]  /*2a170*/  IMAD.MOV.U32 R165, RZ, RZ, R37 ;  /* 0x000000ffffa57224 */ /* 0x000fcc00078e0025 */
[----:B-1----:R-:W-:Y:S02]  /*2a180*/  IMAD.MOV.U32 R5, RZ, RZ, R32 ;  /* 0x000000ffff057224 */ /* 0x002fe400078e0020 */
[----:B------:R-:W-:Y:S01]  /*2a190*/  IMAD.MOV.U32 R168, RZ, RZ, R33 ;  /* 0x000000ffffa87224 */ /* 0x000fe200078e0021 */
[----:B------:R-:W2:Y:S01]  /*2a1a0*/  LDL.LU R32, [R1+0x150] ;  /* 0x0001500001207983 */ /* 0x000ea20000300800 */
[----:B------:R-:W-:Y:S02]  /*2a1b0*/  IMAD.MOV.U32 R89, RZ, RZ, R34 ;  /* 0x000000ffff597224 */ /* 0x000fe400078e0022 */
[----:B------:R-:W-:Y:S01]  /*2a1c0*/  IMAD.MOV.U32 R88, RZ, RZ, R35 ;  /* 0x000000ffff587224 */ /* 0x000fe200078e0023 */
[----:B------:R-:W2:Y:S01]  /*2a1d0*/  LDL.LU R33, [R1+0x154] ;  /* 0x0001540001217983 */ /* 0x000ea20000300800 */
[----:B------:R-:W-:-:S03]  /*2a1e0*/  IMAD.MOV.U32 R164, RZ, RZ, R38 ;  /* 0x000000ffffa47224 */ /* 0x000fc600078e0026 */
[----:B------:R-:W2:Y:S01]  /*2a1f0*/  LDL.LU R34, [R1+0x158] ;  /* 0x0001580001227983 */ /* 0x000ea20000300800 */
[----:B------:R-:W-:-:S03]  /*2a200*/  IMAD.MOV.U32 R169, RZ, RZ, R39 ;  /* 0x000000ffffa97224 */ /* 0x000fc600078e0027 */
[----:B------:R-:W2:Y:S04]  /*2a210*/  LDL.LU R35, [R1+0x15c] ;  /* 0x00015c0001237983 */ /* 0x000ea80000300800 */
[----:B------:R-:W4:Y:S04]  /*2a220*/  LDL.LU R36, [R1+0x190] ;  /* 0x0001900001247983 */ /* 0x000f280000300800 */
[----:B------:R-:W4:Y:S04]  /*2a230*/  LDL.LU R37, [R1+0x194] ;  /* 0x0001940001257983 */ /* 0x000f280000300800 */
[----:B------:R-:W4:Y:S04]  /*2a240*/  LDL.LU R38, [R1+0x198] ;  /* 0x0001980001267983 */ /* 0x000f280000300800 */
[----:B------:R-:W4:Y:S04]  /*2a250*/  LDL.LU R39, [R1+0x19c] ;  /* 0x00019c0001277983 */ /* 0x000f280000300800 */
[----:B------:R-:W2:Y:S04]  /*2a260*/  LDL.LU R52, [R1+0x330] ;  /* 0x0003300001347983 */ /* 0x000ea80000300800 */
[----:B------:R-:W2:Y:S04]  /*2a270*/  LDL.LU R53, [R1+0x334] ;  /* 0x0003340001357983 */ /* 0x000ea80000300800 */
[----:B------:R-:W2:Y:S04]  /*2a280*/  LDL.LU R54, [R1+0x338] ;  /* 0x0003380001367983 */ /* 0x000ea80000300800 */
[----:B------:R-:W2:Y:S04]  /*2a290*/  LDL.LU R55, [R1+0x33c] ;  /* 0x00033c0001377983 */ /* 0x000ea80000300800 */
[----:B------:R-:W2:Y:S04]  /*2a2a0*/  LDL.LU.64 R172, [R1+0x180] ;  /* 0x0001800001ac7983 */ /* 0x000ea80000300a00 */
[----:B------:R-:W2:Y:S01]  /*2a2b0*/  LDL.LU.64 R174, [R1+0x188] ;  /* 0x0001880001ae7983 */ /* 0x000ea20000300a00 */
[C---:B---3--:R-:W-:Y:S03]  /*2a2c0*/  HMMA.1688.F32.TF32 R24, R200.reuse, R84, R24 ;  /* 0x00000054c818723c */ /* 0x048fe60000081018 */
[----:B------:R-:W3:Y:S04]  /*2a2d0*/  LDL.LU R40, [R1+0x250] ;  /* 0x0002500001287983 */ /* 0x000ee80000300800 */
[----:B------:R-:W3:Y:S01]  /*2a2e0*/  LDL.LU R41, [R1+0x254] ;  /* 0x0002540001297983 */ /* 0x000ee20000300800 */
[----:B------:R-:W-:Y:S03]  /*2a2f0*/  HMMA.1688.F32.TF32 R48, R200, R80, R48 ;  /* 0x00000050c830723c */ /* 0x000fe60000081030 */
[----:B------:R-:W3:Y:S04]  /*2a300*/  LDL.LU R42, [R1+0x258] ;  /* 0x00025800012a7983 */ /* 0x000ee80000300800 */
[----:B------:R-:W3:Y:S01]  /*2a310*/  LDL.LU R43, [R1+0x25c] ;  /* 0x00025c00012b7983 */ /* 0x000ee20000300800 */
[----:B------:R-:W-:Y:S01]  /*2a320*/  HMMA.1688.F32.TF32 R228, R176, R84, R228 ;  /* 0x00000054b0e4723c */ /* 0x000fe200000810e4 */
[----:B------:R-:W-:-:S02]  /*2a330*/  IMAD.MOV.U32 R57, RZ, RZ, R19 ;  /* 0x000000ffff397224 */ /* 0x000fc400078e0013 */
[----:B------:R-:W-:-:S05]  /*2a340*/  IMAD.MOV.U32 R56, RZ, RZ, R18 ;  /* 0x000000ffff387224 */ /* 0x000fca00078e0012 */
[----:B------:R-:W-:Y:S02]  /*2a350*/  IMAD.MOV.U32 R20, RZ, RZ, R24 ;  /* 0x000000ffff147224 */ /* 0x000fe400078e0018 */
[----:B------:R-:W-:Y:S02]  /*2a360*/  IMAD.MOV.U32 R8, RZ, RZ, R25 ;  /* 0x000000ffff087224 */ /* 0x000fe400078e0019 */
[----:B------:R-:W-:Y:S02]  /*2a370*/  IMAD.MOV.U32 R24, RZ, RZ, R6 ;  /* 0x000000ffff187224 */ /* 0x000fe400078e0006 */
[----:B------:R-:W-:Y:S01]  /*2a380*/  IMAD.MOV.U32 R3, RZ, RZ, R26 ;  /* 0x000000ffff037224 */ /* 0x000fe200078e001a */
[----:B------:R-:W3:Y:S01]  /*2a390*/  LDL.LU R6, [R1+0x3014] ;  /* 0x0030140001067983 */ /* 0x000ee20000300800 */
[----:B------:R-:W-:Y:S02]  /*2a3a0*/  IMAD.MOV.U32 R25, RZ, RZ, R7 ;  /* 0x000000ffff197224 */ /* 0x000fe400078e0007 */
[----:B------:R-:W-:Y:S01]  /*2a3b0*/  IMAD.MOV.U32 R85, RZ, RZ, R27 ;  /* 0x000000ffff557224 */ /* 0x000fe200078e001b */
[----:B------:R-:W3:Y:S01]  /*2a3c0*/  LDL.LU R7, [R1+0x3010] ;  /* 0x0030100001077983 */ /* 0x000ee20000300800 */
[----:B------:R-:W-:-:S02]  /*2a3d0*/  IMAD.MOV.U32 R26, RZ, RZ, R10 ;  /* 0x000000ffff1a7224 */ /* 0x000fc400078e000a */
[----:B------:R-:W-:Y:S01]  /*2a3e0*/  IMAD.MOV.U32 R27, RZ, RZ, R11 ;  /* 0x000000ffff1b7224 */ /* 0x000fe200078e000b */
[----:B------:R-:W3:Y:S01]  /*2a3f0*/  LDL.LU R10, [R1+0x300c] ;  /* 0x00300c00010a7983 */ /* 0x000ee20000300800 */
[----:B------:R-:W-:-:S03]  /*2a400*/  IMAD.MOV.U32 R58, RZ, RZ, R22 ;  /* 0x000000ffff3a7224 */ /* 0x000fc600078e0016 */
[----:B------:R-:W3:Y:S01]  /*2a410*/  LDL.LU R11, [R1+0x3008] ;  /* 0x00300800010b7983 */ /* 0x000ee20000300800 */
[----:B------:R-:W-:-:S03]  /*2a420*/  IMAD.MOV.U32 R59, RZ, RZ, R170 ;  /* 0x000000ffff3b7224 */ /* 0x000fc600078e00aa */
[----:B------:R-:W3:Y:S01]  /*2a430*/  LDL.LU R18, [R1+0x3004] ;  /* 0x0030040001127983 */ /* 0x000ee20000300800 */
[----:B------:R-:W-:-:S03]  /*2a440*/  IMAD.MOV.U32 R17, RZ, RZ, R50 ;  /* 0x000000ffff117224 */ /* 0x000fc600078e0032 */
[----:B------:R-:W3:Y:S01]  /*2a450*/  LDL.LU R19, [R1+0x3000] ;  /* 0x0030000001137983 */ /* 0x000ee20000300800 */
[----:B------:R-:W-:-:S03]  /*2a460*/  IMAD.MOV.U32 R9, RZ, RZ, R51 ;  /* 0x000000ffff097224 */ /* 0x000fc600078e0033 */
[----:B------:R-:W4:Y:S04]  /*2a470*/  LDL.LU R22, [R1+0x2ffc] ;  /* 0x002ffc0001167983 */ /* 0x000f280000300800 */
[----:B------:R-:W3:Y:S04]  /*2a480*/  LDL.LU R170, [R1+0x2ff8] ;  /* 0x002ff80001aa7983 */ /* 0x000ee80000300800 */
[----:B------:R-:W3:Y:S01]  /*2a490*/  LDL.LU.64 R50, [R1+0x2ff0] ;  /* 0x002ff00001327983 */ /* 0x000ee20000300a00 */
[----:B--2---:R-:W-:Y:S07]  /*2a4a0*/  HMMA.1688.F32.TF32 R172, R200, R76, R172 ;  /* 0x0000004cc8ac723c */ /* 0x004fee00000810ac */
[----:B------:R-:W-:-:S02]  /*2a4b0*/  IMAD.MOV.U32 R200, RZ, RZ, R171 ;  /* 0x000000ffffc87224 */ /* 0x000fc400078e00ab */
[----:B------:R-:W2:Y:S01]  /*2a4c0*/  LDL.LU R171, [R1+0x2fec] ;  /* 0x002fec0001ab7983 */ /* 0x000ea20000300800 */
[----:B------:R-:W-:Y:S02]  /*2a4d0*/  IMAD.MOV.U32 R201, RZ, RZ, R23 ;  /* 0x000000ffffc97224 */ /* 0x000fe400078e0017 */
[----:B------:R-:W-:Y:S01]  /*2a4e0*/  IMAD.MOV.U32 R202, RZ, RZ, R166 ;  /* 0x000000ffffca7224 */ /* 0x000fe200078e00a6 */
[----:B------:R-:W4:Y:S01]  /*2a4f0*/  LDL.LU R23, [R1+0x2fe8] ;  /* 0x002fe80001177983 */ /* 0x000f220000300800 */
[----:B------:R-:W-:-:S03]  /*2a500*/  IMAD.MOV.U32 R203, RZ, RZ, R167 ;  /* 0x000000ffffcb7224 */ /* 0x000fc600078e00a7 */
[----:B------:R-:W4:Y:S04]  /*2a510*/  LDL.LU R166, [R1+0x2fe4] ;  /* 0x002fe40001a67983 */ /* 0x000f280000300800 */
[----:B------:R-:W4:Y:S01]  /*2a520*/  LDL.LU R167, [R1+0x2fe0] ;  /* 0x002fe00001a77983 */ /* 0x000f220000300800 */
[C---:B------:R-:W-:Y:S08]  /*2a530*/  HMMA.1688.F32.TF32 R236, R176.reuse, R96, R236 ;  /* 0x00000060b0ec723c */ /* 0x040ff000000810ec */
[C---:B------:R-:W-:Y:S08]  /*2a540*/  HMMA.1688.F32.TF32 R232, R176.reuse, R80, R232 ;  /* 0x00000050b0e8723c */ /* 0x040ff000000810e8 */
[----:B------:R-:W-:Y:S01]  /*2a550*/  HMMA.1688.F32.TF32 R176, R176, R76, R240 ;  /* 0x0000004cb0b0723c */ /* 0x000fe200000810f0 */
[----:B------:R-:W-:Y:S04]  /*2a560*/  LDS R240, [R0+0x82000] ;  /* 0x0820000000f07984 */ /* 0x000fe80000000800 */
[----:B------:R-:W-:Y:S04]  /*2a570*/  LDS R242, [R0+0x83000] ;  /* 0x0830000000f27984 */ /* 0x000fe80000000800 */
[----:B------:R-:W-:Y:S04]  /*2a580*/  LDS R241, [R2+0x82000] ;  /* 0x0820000002f17984 */ /* 0x000fe80000000800 */
[----:B------:R-:W3:Y:S01]  /*2a590*/  LDS R243, [R2+0x83000] ;  /* 0x0830000002f37984 */ /* 0x000ee20000000800 */
[----:B------:R-:W-:-:S02]  /*2a5a0*/  IMAD.MOV.U32 R250, RZ, RZ, R45 ;  /* 0x000000fffffa7224 */ /* 0x000fc400078e002d */
[----:B------:R-:W-:Y:S01]  /*2a5b0*/  IMAD.MOV.U32 R251, RZ, RZ, R44 ;  /* 0x000000fffffb7224 */ /* 0x000fe200078e002c */
[C---:B---3--:R-:W-:Y:S08]  /*2a5c0*/  HMMA.1688.F32.TF32 R32, R240.reuse, R18, R32 ;  /* 0x00000012f020723c */ /* 0x048ff00000081020 */
[C---:B------:R-:W-:Y:S08]  /*2a5d0*/  HMMA.1688.F32.TF32 R56, R240.reuse, R10, R56 ;  /* 0x0000000af038723c */ /* 0x040ff00000081038 */
[----:B------:R-:W-:Y:S08]  /*2a5e0*/  HMMA.1688.F32.TF32 R24, R240, R6, R24 ;  /* 0x00000006f018723c */ /* 0x000ff00000081018 */
[----:B------:R-:W-:-:S02]  /*2a5f0*/  IMAD.MOV.U32 R97, RZ, RZ, R33 ;  /* 0x000000ffff617224 */ /* 0x000fc400078e0021 */
[----:B------:R-:W-:Y:S01]  /*2a600*/  IMAD.MOV.U32 R96, RZ, RZ, R32 ;  /* 0x000000ffff607224 */ /* 0x000fe200078e0020 */
[C---:B--2---:R-:W-:Y:S08]  /*2a610*/  HMMA.1688.F32.TF32 R52, R240.reuse, R170, R52 ;  /* 0x000000aaf034723c */ /* 0x044ff00000081034 */
[C---:B----4-:R-:W-:Y:S08]  /*2a620*/  HMMA.1688.F32.TF32 R36, R240.reuse, R22, R36 ;  /* 0x00000016f024723c */ /* 0x050ff00000081024 */
[----:B------:R-:W-:Y:S08]  /*2a630*/  HMMA.1688.F32.TF32 R40, R240, R166, R40 ;  /* 0x000000a6f028723c */ /* 0x000ff00000081028 */
[----:B------:R-:W-:-:S02]  /*2a640*/  IMAD.MOV.U32 R45, RZ, RZ, R54 ;  /* 0x000000ffff2d7224 */ /* 0x000fc400078e0036 */
[----:B------:R-:W-:Y:S02]  /*2a650*/  IMAD.MOV.U32 R44, RZ, RZ, R55 ;  /* 0x000000ffff2c7224 */ /* 0x000fe400078e0037 */
[----:B------:R-:W-:Y:S01]  /*2a660*/  IMAD.MOV.U32 R81, RZ, RZ, R52 ;  /* 0x000000ffff517224 */ /* 0x000fe200078e0034 */
[----:B------:R-:W2:Y:S01]  /*2a670*/  LDL.LU.64 R54, [R1+0x2fd8] ;  /* 0x002fd80001367983 */ /* 0x000ea20000300a00 */
[----:B------:R-:W-:-:S03]  /*2a680*/  IMAD.MOV.U32 R80, RZ, RZ, R53 ;  /* 0x000000ffff507224 */ /* 0x000fc600078e0035 */
[----:B------:R-:W2:Y:S06]  /*2a690*/  LDL.LU.64 R52, [R1+0x2fd0] ;  /* 0x002fd00001347983 */ /* 0x000eac0000300a00 */
[----:B------:R-:W-:Y:S04]  /*2a6a0*/  STL.64 [R1+0x500], R40 ;  /* 0x0005002801007387 */ /* 0x000fe80000100a00 */
[----:B------:R1:W-:Y:S04]  /*2a6b0*/  STL.64 [R1+0x508], R42 ;  /* 0x0005082a01007387 */ /* 0x0003e80000100a00 */
[----:B-1----:R-:W3:Y:S04]  /*2a6c0*/  LDL.LU.64 R42, [R1+0x2fc8] ;  /* 0x002fc800012a7983 */ /* 0x002ee80000300a00 */
[----:B------:R-:W3:Y:S04]  /*2a6d0*/  LDL.LU.64 R40, [R1+0x2fc0] ;  /* 0x002fc00001287983 */ /* 0x000ee80000300a00 */
[----:B------:R-:W-:Y:S04]  /*2a6e0*/  STL.64 [R1+0x540], R36 ;  /* 0x0005402401007387 */ /* 0x000fe80000100a00 */
[----:B------:R1:W-:Y:S04]  /*2a6f0*/  STL.64 [R1+0x548], R38 ;  /* 0x0005482601007387 */ /* 0x0003e80000100a00 */
[----:B-1----:R-:W4:Y:S04]  /*2a700*/  LDL.LU.64 R38, [R1+0x2fb8] ;  /* 0x002fb80001267983 */ /* 0x002f280000300a00 */
[----:B------:R-:W4:Y:S04]  /*2a710*/  LDL.LU.64 R36, [R1+0x2fb0] ;  /* 0x002fb00001247983 */ /* 0x000f280000300a00 */
[----:B------:R1:W-:Y:S04]  /*2a720*/  STL.64 [R1+0x5a8], R34 ;  /* 0x0005a82201007387 */ /* 0x0003e80000100a00 */
[----:B-1----:R-:W2:Y:S04]  /*2a730*/  LDL.LU.64 R34, [R1+0x2fa8] ;  /* 0x002fa80001227983 */ /* 0x002ea80000300a00 */
[----:B------:R-:W2:Y:S04]  /*2a740*/  LDL.LU.64 R32, [R1+0x2fa0] ;  /* 0x002fa00001207983 */ /* 0x000ea80000300a00 */
[----:B------:R-:W-:Y:S04]  /*2a750*/  STL [R1+0x2e34], R97 ;  /* 0x002e346101007387 */ /* 0x000fe80000100800 */
[----:B------:R-:W-:Y:S04]  /*2a760*/  STL [R1+0x2e30], R96 ;  /* 0x002e306001007387 */ /* 0x000fe80000100800 */
[----:B------:R-:W-:Y:S04]  /*2a770*/  STL.64 [R1+0x5e0], R56 ;  /* 0x0005e03801007387 */ /* 0x000fe80000100a00 */
[----:B------:R1:W-:Y:S04]  /*2a780*/  STL.64 [R1+0x5e8], R58 ;  /* 0x0005e83a01007387 */ /* 0x0003e80000100a00 */
[----:B-1----:R-:W2:Y:S04]  /*2a790*/  LDL.LU.64 R58, [R1+0x2f98] ;  /* 0x002f9800013a7983 */ /* 0x002ea80000300a00 */
[----:B------:R-:W2:Y:S04]  /*2a7a0*/  LDL.LU.64 R56, [R1+0x2f90] ;  /* 0x002f900001387983 */ /* 0x000ea80000300a00 */
[----:B------:R-:W-:Y:S04]  /*2a7b0*/  STL.64 [R1+0x620], R24 ;  /* 0x0006201801007387 */ /* 0x000fe80000100a00 */
[----:B------:R1:W-:Y:S04]  /*2a7c0*/  STL.64 [R1+0x628], R26 ;  /* 0x0006281a01007387 */ /* 0x0003e80000100a00 */
[----:B-1----:R-:W3:Y:S01]  /*2a7d0*/  LDL.LU.64 R26, [R1+0x2f88] ;  /* 0x002f8800011a7983 */ /* 0x002ee20000300a00 */
[C---:B------:R-:W-:Y:S08]  /*2a7e0*/  HMMA.1688.F32.TF32 R244, R240.reuse, R50, R244 ;  /* 0x00000032f0f4723c */ /* 0x040ff000000810f4 */
[C---:B------:R-:W-:Y:S11]  /*2a7f0*/  HMMA.1688.F32.TF32 R200, R240.reuse, R46, R200 ;  /* 0x0000002ef0c8723c */ /* 0x040ff600000810c8 */
[----:B------:R-:W-:Y:S04]  /*2a800*/  @!UPT UIADD3 URZ, URZ, URZ, URZ ;  /* 0x0000003f3f3ff290 */ /* 0x000fe8000fffe03f */
[----:B------:R-:W-:Y:S04]  /*2a810*/  STL.64 [R1+0x660], R244 ;  /* 0x000660f401007387 */ /* 0x000fe80000100a00 */
[----:B------:R1:W-:Y:S01]  /*2a820*/  STL.64 [R1+0x668], R246 ;  /* 0x000668f601007387 */ /* 0x0003e20000100a00 */
[C---:B------:R-:W-:Y:S03]  /*2a830*/  HMMA.1688.F32.TF32 R68, R240.reuse, R98, R68 ;  /* 0x00000062f044723c */ /* 0x040fe60000081044 */
[----:B-1----:R-:W4:Y:S04]  /*2a840*/  LDL.LU.64 R246, [R1+0x2f80] ;  /* 0x002f800001f67983 */ /* 0x002f280000300a00 */
[----:B------:R-:W4:Y:S04]  /*2a850*/  LDL.LU.64 R244, [R1+0x2f78] ;  /* 0x002f780001f47983 */ /* 0x000f280000300a00 */
[----:B------:R-:W-:Y:S04]  /*2a860*/  STL.64 [R1+0x6a0], R200 ;  /* 0x0006a0c801007387 */ /* 0x000fe80000100a00 */
[----:B------:R2:W-:Y:S01]  /*2a870*/  STL.64 [R1+0x6a8], R202 ;  /* 0x0006a8ca01007387 */ /* 0x0005e20000100a00 */
[C---:B------:R-:W-:Y:S08]  /*2a880*/  HMMA.1688.F32.TF32 R72, R240.reuse, R94, R72 ;  /* 0x0000005ef048723c */ /* 0x040ff00000081048 */
[C---:B------:R-:W-:Y:S08]  /*2a890*/  HMMA.1688.F32.TF32 R28, R240.reuse, R90, R28 ;  /* 0x0000005af01c723c */ /* 0x040ff0000008101c */
[C---:B------:R-:W-:Y:S08]  /*2a8a0*/  HMMA.1688.F32.TF32 R64, R240.reuse, R82, R64 ;  /* 0x00000052f040723c */ /* 0x040ff00000081040 */
[C---:B--2---:R-:W-:Y:S08]  /*2a8b0*/  HMMA.1688.F32.TF32 R200, R240.reuse, R14, R56 ;  /* 0x0000000ef0c8723c */ /* 0x044ff00000081038 */
[C---:B---3--:R-:W-:Y:S11]  /*2a8c0*/  HMMA.1688.F32.TF32 R248, R240.reuse, R26, R248 ;  /* 0x0000001af0f8723c */ /* 0x048ff600000810f8 */
[----:B------:R-:W-:Y:S11]  /*2a8d0*/  @!UPT UIADD3 URZ, URZ, URZ, URZ ;  /* 0x0000003f3f3ff290 */ /* 0x000ff6000fffe03f */
[----:B------:R-:W-:Y:S01]  /*2a8e0*/  @!UPT UIADD3 URZ, URZ, URZ, URZ ;  /* 0x0000003f3f3ff290 */ /* 0x000fe2000fffe03f */
[----:B------:R1:W-:Y:S04]  /*2a8f0*/  STL.64 [R1+0x750], R248 ;  /* 0x000750f801007387 */ /* 0x0003e80000100a00 */
[----:B------:R2:W-:Y:S04]  /*2a900*/  STL.64 [R1+0x758], R250 ;  /* 0x000758fa01007387 */ /* 0x0005e80000100a00 */
[----:B------:R-:W3:Y:S04]  /*2a910*/  LDL.LU R56, [R1+0xd0] ;  /* 0x0000d00001387983 */ /* 0x000ee80000300800 */
[----:B------:R-:W-:Y:S04]  /*2a920*/  STL.64 [R1+0x7e0], R200 ;  /* 0x0007e0c801007387 */ /* 0x000fe80000100a00 */
[----:B------:R-:W-:Y:S04]  /*2a930*/  STL.64 [R1+0x7e8], R202 ;  /* 0x0007e8ca01007387 */ /* 0x000fe80000100a00 */
[----:B------:R1:W-:Y:S04]  /*2a940*/  STL.64 [R1+0x850], R68 ;  /* 0x0008504401007387 */ /* 0x0003e80000100a00 */
[----:B------:R1:W-:Y:S04]  /*2a950*/  STL.64 [R1+0x858], R70 ;  /* 0x0008584601007387 */ /* 0x0003e80000100a00 */
[----:B------:R-:W3:Y:S04]  /*2a960*/  LDL.LU R57, [R1+0xd4] ;  /* 0x0000d40001397983 */ /* 0x000ee80000300800 */
[----:B------:R-:W3:Y:S04]  /*2a970*/  LDL.LU R58, [R1+0xd8] ;  /* 0x0000d800013a7983 */ /* 0x000ee80000300800 */
[----:B------:R-:W3:Y:S04]  /*2a980*/  LDL.LU R59, [R1+0xdc] ;  /* 0x0000dc00013b7983 */ /* 0x000ee80000300800 */
[----:B-1----:R-:W3:Y:S04]  /*2a990*/  LDL.LU R248, [R1+0x320] ;  /* 0x0003200001f87983 */ /* 0x002ee80000300800 */
[----:B------:R-:W3:Y:S04]  /*2a9a0*/  LDL.LU R249, [R1+0x324] ;  /* 0x0003240001f97983 */ /* 0x000ee80000300800 */
[----:B--2---:R-:W3:Y:S04]  /*2a9b0*/  LDL.LU R250, [R1+0x328] ;  /* 0x0003280001fa7983 */ /* 0x004ee80000300800 */
[----:B------:R-:W3:Y:S04]  /*2a9c0*/  LDL.LU R251, [R1+0x32c] ;  /* 0x00032c0001fb7983 */ /* 0x000ee80000300800 */
        /* <DEDUP_REMOVED lines=8> */
[----:B------:R1:W-:Y:S04]  /*2aa50*/  STL.64 [R1+0x900], R72 ;  /* 0x0009004801007387 */ /* 0x0003e80000100a00 */
[----:B------:R4:W-:Y:S04]  /*2aa60*/  STL.64 [R1+0x908], R74 ;  /* 0x0009084a01007387 */ /* 0x0009e80000100a00 */
[----:B-1----:R-:W2:Y:S04]  /*2aa70*/  LDL.LU R72, [R1+0x130] ;  /* 0x0001300001487983 */ /* 0x002ea80000300800 */
[----:B------:R-:W2:Y:S04]  /*2aa80*/  LDL.LU R73, [R1+0x134] ;  /* 0x0001340001497983 */ /* 0x000ea80000300800 */
[----:B----4-:R-:W2:Y:S04]  /*2aa90*/  LDL.LU R74, [R1+0x138] ;  /* 0x00013800014a7983 */ /* 0x010ea80000300800 */
[----:B------:R-:W2:Y:S04]  /*2aaa0*/  LDL.LU R75, [R1+0x13c] ;  /* 0x00013c00014b7983 */ /* 0x000ea80000300800 */
[----:B------:R-:W-:Y:S04]  /*2aab0*/  STL.64 [R1+0x8f0], R28 ;  /* 0x0008f01c01007387 */ /* 0x000fe80000100a00 */
[----:B------:R1:W-:Y:S02]  /*2aac0*/  STL.64 [R1+0x8f8], R30 ;  /* 0x0008f81e01007387 */ /* 0x0003e40000100a00 */
[C---:B-1----:R-:W-:Y:S02]  /*2aad0*/  HMMA.1688.F32.TF32 R28, R240.reuse, R86, R60 ;  /* 0x00000056f01c723c */ /* 0x042fe4000008103c */
[----:B------:R-:W4:Y:S11]  /*2aae0*/  LDL.LU R60, [R1+0x160] ;  /* 0x00016000013c7983 */ /* 0x000f360000300800 */
[----:B------:R-:W-:Y:S10]  /*2aaf0*/  @!UPT UIADD3 URZ, URZ, URZ, URZ ;  /* 0x0000003f3f3ff290 */ /* 0x000ff4000fffe03f */
[----:B------:R-:W-:Y:S04]  /*2ab00*/  STL.64 [R1+0x8e0], R28 ;  /* 0x0008e01c01007387 */ /* 0x000fe80000100a00 */
[----:B------:R1:W-:Y:S04]  /*2ab10*/  STL.64 [R1+0x8e8], R30 ;  /* 0x0008e81e01007387 */ /* 0x0003e80000100a00 */
[----:B------:R-:W4:Y:S04]  /*2ab20*/  LDL.LU R61, [R1+0x164] ;  /* 0x00016400013d7983 */ /* 0x000f280000300800 */
[----:B------:R-:W4:Y:S01]  /*2ab30*/  LDL.LU R62, [R1+0x168] ;  /* 0x00016800013e7983 */ /* 0x000f220000300800 */
[----:B-1----:R-:W-:Y:S03]  /*2ab40*/  HMMA.1688.F32.TF32 R28, R240, R78, R180 ;  /* 0x0000004ef01c723c */ /* 0x002fe600000810b4 */
[----:B------:R-:W4:Y:S04]  /*2ab50*/  LDL.LU R63, [R1+0x16c] ;  /* 0x00016c00013f7983 */ /* 0x000f280000300800 */
[----:B------:R-:W2:Y:S04]  /*2ab60*/  LDL.LU R240, [R1+0x240] ;  /* 0x0002400001f07983 */ /* 0x000ea80000300800 */
[----:B------:R-:W-:Y:S04]  /*2ab70*/  STL.64 [R1+0x8d0], R64 ;  /* 0x0008d04001007387 */ /* 0x000fe80000100a00 */
[----:B------:R-:W-:Y:S08]  /*2ab80*/  STL.64 [R1+0x8d8], R66 ;  /* 0x0008d84201007387 */ /* 0x000ff00000100a00 */
[----:B------:R-:W-:Y:S04]  /*2ab90*/  STL.64 [R1+0x880], R28 ;  /* 0x0008801c01007387 */ /* 0x000fe80000100a00 */
[----:B------:R-:W-:Y:S04]  /*2aba0*/  STL.64 [R1+0x888], R30 ;  /* 0x0008881e01007387 */ /* 0x000fe80000100a00 */
[----:B------:R-:W2:Y:S04]  /*2abb0*/  LDL.LU R241, [R1+0x244] ;  /* 0x0002440001f17983 */ /* 0x000ea80000300800 */
[----:B------:R-:W2:Y:S04]  /*2abc0*/  LDL.LU R242, [R1+0x248] ;  /* 0x0002480001f27983 */ /* 0x000ea80000300800 */
[----:B------:R-:W2:Y:S04]  /*2abd0*/  LDL.LU R243, [R1+0x24c] ;  /* 0x00024c0001f37983 */ /* 0x000ea80000300800 */
[----:B------:R-:W2:Y:S04]  /*2abe0*/  LDL.LU R180, [R1+0x1b0] ;  /* 0x0001b00001b47983 */ /* 0x000ea80000300800 */
[----:B------:R-:W2:Y:S04]  /*2abf0*/  LDL.LU R181, [R1+0x1b4] ;  /* 0x0001b40001b57983 */ /* 0x000ea80000300800 */
[----:B------:R-:W2:Y:S04]  /*2ac00*/  LDL.LU R182, [R1+0x1b8] ;  /* 0x0001b80001b67983 */ /* 0x000ea80000300800 */
[----:B------:R-:W2:Y:S01]  /*2ac10*/  LDL.LU R183, [R1+0x1bc] ;  /* 0x0001bc0001b77983 */ /* 0x000ea20000300800 */
[----:B------:R-:W-:-:S02]  /*2ac20*/  IMAD.MOV.U32 R4, RZ, RZ, R48 ;  /* 0x000000ffff047224 */ /* 0x000fc400078e0030 */
[----:B------:R-:W-:Y:S01]  /*2ac30*/  IMAD.MOV.U32 R16, RZ, RZ, R49 ;  /* 0x000000ffff107224 */ /* 0x000fe200078e0031 */
[----:B------:R-:W-:Y:S01]  /*2ac40*/  LDS R28, [R0+0x82100] ;  /* 0x08210000001c7984 */ /* 0x000fe20000000800 */
[----:B------:R-:W-:Y:S02]  /*2ac50*/  IMAD.MOV.U32 R84, RZ, RZ, R172 ;  /* 0x000000ffff547224 */ /* 0x000fe400078e00ac */
[----:B------:R-:W-:Y:S01]  /*2ac60*/  IMAD.MOV.U32 R49, RZ, RZ, R173 ;  /* 0x000000ffff317224 */ /* 0x000fe200078e00ad */
[----:B------:R-:W-:Y:S01]  /*2ac70*/  LDS R172, [R0+0x82080] ;  /* 0x0820800000ac7984 */ /* 0x000fe20000000800 */
[----:B------:R-:W-:Y:S02]  /*2ac80*/  IMAD.MOV.U32 R48, RZ, RZ, R174 ;  /* 0x000000ffff307224 */ /* 0x000fe400078e00ae */
[----:B------:R-:W-:Y:S01]  /*2ac90*/  IMAD.MOV.U32 R12, RZ, RZ, R175 ;  /* 0x000000ffff0c7224 */ /* 0x000fe200078e00af */
[----:B------:R-:W-:Y:S04]  /*2aca0*/  LDS R174, [R0+0x83080] ;  /* 0x0830800000ae7984 */ /* 0x000fe80000000800 */
[----:B------:R-:W-:Y:S04]  /*2acb0*/  LDS R173, [R2+0x82080] ;  /* 0x0820800002ad7984 */ /* 0x000fe80000000800 */
[----:B------:R-:W3:Y:S04]  /*2acc0*/  LDS R175, [R2+0x83080] ;  /* 0x0830800002af7984 */ /* 0x000ee80000000800 */
[----:B------:R-:W-:Y:S04]  /*2acd0*/  LDS R30, [R0+0x83100] ;  /* 0x08310000001e7984 */ /* 0x000fe80000000800 */
[----:B------:R-:W-:Y:S04]  /*2ace0*/  LDS R29, [R2+0x82100] ;  /* 0x08210000021d7984 */ /* 0x000fe80000000800 */
[----:B------:R-:W1:Y:S01]  /*2acf0*/  LDS R31, [R2+0x83100] ;  /* 0x08310000021f7984 */ /* 0x000e620000000800 */
[C---:B---3--:R-:W-:Y:S11]  /*2ad00*/  HMMA.1688.F32.TF32 R248, R172.reuse, R170, R248 ;  /* 0x000000aaacf8723c */ /* 0x048ff600000810f8 */
[----:B------:R-:W-:Y:S11]  /*2ad10*/  @!UPT UIADD3 URZ, URZ, URZ, URZ ;  /* 0x0000003f3f3ff290 */ /* 0x000ff6000fffe03f */
[----:B------:R-:W-:Y:S02]  /*2ad20*/  @!UPT UIADD3 URZ, URZ, URZ, URZ ;  /* 0x0000003f3f3ff290 */ /* 0x000fe4000fffe03f */
[----:B------:R-:W-:Y:S02]  /*2ad30*/  IMAD.MOV.U32 R67, RZ, RZ, R248 ;  /* 0x000000ffff437224 */ /* 0x000fe400078e00f8 */
[----:B------:R-:W-:Y:S02]  /*2ad40*/  IMAD.MOV.U32 R66, RZ, RZ, R249 ;  /* 0x000000ffff427224 */ /* 0x000fe400078e00f9 */
[----:B------:R-:W-:Y:S02]  /*2ad50*/  IMAD.MOV.U32 R65, RZ, RZ, R250 ;  /* 0x000000ffff417224 */ /* 0x000fe400078e00fa */
[----:B------:R-:W-:Y:S02]  /*2ad60*/  IMAD.MOV.U32 R64, RZ, RZ, R251 ;  /* 0x000000ffff407224 */ /* 0x000fe400078e00fb */
[----:B------:R-:W3:Y:S04]  /*2ad70*/  LDL.LU.64 R250, [R1+0x2f70] ;  /* 0x002f700001fa7983 */ /* 0x000ee80000300a00 */
[----:B------:R-:W3:Y:S04]  /*2ad80*/  LDL.LU.64 R248, [R1+0x2f68] ;  /* 0x002f680001f87983 */ /* 0x000ee80000300a00 */
[----:B------:R-:W-:Y:S04]  /*2ad90*/  STL.64 [R1+0x2e40], R66 ;  /* 0x002e404201007387 */ /* 0x000fe80000100a00 */
[----:B------:R4:W-:Y:S02]  /*2ada0*/  STL.64 [R1+0x2e38], R64 ;  /* 0x002e384001007387 */ /* 0x0009e40000100a00 */
[C---:B----4-:R-:W-:Y:S08]  /*2adb0*/  HMMA.1688.F32.TF32 R64, R172.reuse, R18, R60 ;  /* 0x00000012ac40723c */ /* 0x050ff0000008103c */
[C---:B--2---:R-:W-:Y:S08]  /*2adc0*/  HMMA.1688.F32.TF32 R60, R172.reuse, R10, R72 ;  /* 0x0000000aac3c723c */ /* 0x044ff00000081048 */
[C---:B------:R-:W-:Y:S08]  /*2add0*/  HMMA.1688.F32.TF32 R240, R172.reuse, R166, R240 ;  /* 0x000000a6acf0723c */ /* 0x040ff000000810f0 */
[----:B------:R-:W-:Y:S08]  /*2ade0*/  HMMA.1688.F32.TF32 R180, R172, R22, R180 ;  /* 0x00000016acb4723c */ /* 0x000ff000000810b4 */
[----:B------:R-:W-:-:S07]  /*2adf0*/  IMAD.MOV.U32 R25, RZ, RZ, R62 ;  /* 0x000000ffff197224 */ /* 0x000fce00078e003e */
[----:B------:R-:W-:Y:S04]  /*2ae00*/  STL.64 [R1+0x200], R240 ;  /* 0x000200f001007387 */ /* 0x000fe80000100a00 */
[----:B------:R-:W-:Y:S01]  /*2ae10*/  STL.64 [R1+0x208], R242 ;  /* 0x000208f201007387 */ /* 0x000fe20000100a00 */
[----:B------:R-:W-:-:S03]  /*2ae20*/  IMAD.MOV.U32 R24, RZ, RZ, R63 ;  /* 0x000000ffff187224 */ /* 0x000fc600078e003f */
[----:B------:R-:W-:Y:S04]  /*2ae30*/  STL.64 [R1+0x210], R180 ;  /* 0x000210b401007387 */ /* 0x000fe80000100a00 */
[----:B------:R-:W-:Y:S04]  /*2ae40*/  STL.64 [R1+0x218], R182 ;  /* 0x000218b601007387 */ /* 0x000fe80000100a00 */
[----:B------:R-:W-:Y:S04]  /*2ae50*/  STL.64 [R1+0x320], R64 ;  /* 0x0003204001007387 */ /* 0x000fe80000100a00 */
[----:B------:R-:W-:Y:S04]  /*2ae60*/  STL.64 [R1+0x328], R66 ;  /* 0x0003284201007387 */ /* 0x000fe80000100a00 */
[----:B------:R2:W-:Y:S02]  /*2ae70*/  STL.64 [R1+0x330], R60 ;  /* 0x0003303c01007387 */ /* 0x0005e40000100a00 */
[C---:B--2---:R-:W-:Y:S02]  /*2ae80*/  HMMA.1688.F32.TF32 R60, R172.reuse, R6, R56 ;  /* 0x00000006ac3c723c */ /* 0x044fe40000081038 */
[----:B------:R-:W-:Y:S04]  /*2ae90*/  STL [R1+0x2e2c], R24 ;  /* 0x002e2c1801007387 */ /* 0x000fe80000100800 */
[----:B------:R-:W-:Y:S04]  /*2aea0*/  STL [R1+0x2e28], R25 ;  /* 0x002e281901007387 */ /* 0x000fe80000100800 */
[----:B------:R-:W2:Y:S11]  /*2aeb0*/  LDL.LU R56, [R1] ;  /* 0x0000000001387983 */ /* 0x000eb60000300800 */
[----:B------:R-:W-:Y:S02]  /*2aec0*/  @!UPT UIADD3 URZ, URZ, URZ, URZ ;  /* 0x0000003f3f3ff290 */ /* 0x000fe4000fffe03f */
[----:B------:R-:W-:Y:S04]  /*2aed0*/  STL.64 [R1+0x4d0], R60 ;  /* 0x0004d03c01007387 */ /* 0x000fe80000100a00 */
[----:B------:R4:W-:Y:S04]  /*2aee0*/  STL.64 [R1+0x4d8], R62 ;  /* 0x0004d83e01007387 */ /* 0x0009e80000100a00 */
[----:B------:R-:W2:Y:S04]  /*2aef0*/  LDL.LU R57, [R1+0x4] ;  /* 0x0000040001397983 */ /* 0x000ea80000300800 */
[----:B------:R-:W2:Y:S04]  /*2af00*/  LDL.LU R58, [R1+0x8] ;  /* 0x00000800013a7983 */ /* 0x000ea80000300800 */
[----:B------:R-:W2:Y:S01]  /*2af10*/  LDL.LU R59, [R1+0xc] ;  /* 0x00000c00013b7983 */ /* 0x000ea20000300800 */
[C---:B------:R-:W-:Y:S03]  /*2af20*/  HMMA.1688.F32.TF32 R64, R172.reuse, R50, R68 ;  /* 0x00000032ac40723c */ /* 0x040fe60000081044 */
[----:B------:R-:W3:Y:S05]  /*2af30*/  LDL.LU R68, [R1+0x70] ;  /* 0x0000700001447983 */ /* 0x000eea0000300800 */
[C---:B----4-:R-:W-:Y:S11]  /*2af40*/  HMMA.1688.F32.TF32 R60, R172.reuse, R46, R200 ;  /* 0x0000002eac3c723c */ /* 0x050ff600000810c8 */
[----:B------:R-:W-:Y:S04]  /*2af50*/  @!UPT UIADD3 URZ, URZ, URZ, URZ ;  /* 0x0000003f3f3ff290 */ /* 0x000fe8000fffe03f */
[----:B------:R-:W-:Y:S04]  /*2af60*/  STL.64 [R1+0x550], R64 ;  /* 0x0005504001007387 */ /* 0x000fe80000100a00 */
[----:B------:R-:W-:Y:S04]  /*2af70*/  STL.64 [R1+0x558], R66 ;  /* 0x0005584201007387 */ /* 0x000fe80000100a00 */
[----:B------:R4:W-:Y:S04]  /*2af80*/  STL.64 [R1+0x600], R60 ;  /* 0x0006003c01007387 */ /* 0x0009e80000100a00 */
[----:B------:R1:W-:Y:S04]  /*2af90*/  STL.64 [R1+0x608], R62 ;  /* 0x0006083e01007387 */ /* 0x0003e80000100a00 */
[----:B------:R-:W3:Y:S04]  /*2afa0*/  LDL.LU R69, [R1+0x74] ;  /* 0x0000740001457983 */ /* 0x000ee80000300800 */
[----:B------:R-:W3:Y:S04]  /*2afb0*/  LDL.LU R70, [R1+0x78] ;  /* 0x0000780001467983 */ /* 0x000ee80000300800 */
[----:B------:R-:W3:Y:S04]  /*2afc0*/  LDL.LU R71, [R1+0x7c] ;  /* 0x00007c0001477983 */ /* 0x000ee80000300800 */
[----:B------:R-:W3:Y:S04]  /*2afd0*/  LDL.LU R72, [R1+0xc0] ;  /* 0x0000c00001487983 */ /* 0x000ee80000300800 */
[----:B------:R-:W3:Y:S04]  /*2afe0*/  LDL.LU R73, [R1+0xc4] ;  /* 0x0000c40001497983 */ /* 0x000ee80000300800 */
[----:B------:R-:W3:Y:S04]  /*2aff0*/  LDL.LU R74, [R1+0xc8] ;  /* 0x0000c800014a7983 */ /* 0x000ee80000300800 */
[----:B------:R-:W3:Y:S04]  /*2b000*/  LDL.LU R75, [R1+0xcc] ;  /* 0x0000cc00014b7983 */ /* 0x000ee80000300800 */
[----:B----4-:R-:W4:Y:S04]  /*2b010*/  LDL.LU R60, [R1+0x120] ;  /* 0x00012000013c7983 */ /* 0x010f280000300800 */
[----:B------:R-:W4:Y:S04]  /*2b020*/  LDL.LU R61, [R1+0x124] ;  /* 0x00012400013d7983 */ /* 0x000f280000300800 */
[----:B-1----:R-:W4:Y:S04]  /*2b030*/  LDL.LU R62, [R1+0x128] ;  /* 0x00012800013e7983 */ /* 0x002f280000300800 */
[----:B------:R-:W4:Y:S04]  /*2b040*/  LDL.LU R63, [R1+0x12c] ;  /* 0x00012c00013f7983 */ /* 0x000f280000300800 */
[----:B------:R-:W3:Y:S04]  /*2b050*/  LDL.LU R240, [R1+0x310] ;  /* 0x0003100001f07983 */ /* 0x000ee80000300800 */
        /* <DEDUP_REMOVED lines=14> */
[----:B------:R-:W4:Y:S01]  /*2b140*/  LDL.LU R203, [R1+0x2c] ;  /* 0x00002c0001cb7983 */ /* 0x000f220000300800 */
[C---:B--2---:R-:W-:Y:S11]  /*2b150*/  HMMA.1688.F32.TF32 R56, R172.reuse, R26, R56 ;  /* 0x0000001aac38723c */ /* 0x044ff60000081038 */
[----:B------:R-:W-:Y:S11]  /*2b160*/  @!UPT UIADD3 URZ, URZ, URZ, URZ ;  /* 0x0000003f3f3ff290 */ /* 0x000ff6000fffe03f */
[----:B------:R-:W-:Y:S01]  /*2b170*/  @!UPT UIADD3 URZ, URZ, URZ, URZ ;  /* 0x0000003f3f3ff290 */ /* 0x000fe2000fffe03f */
[----:B------:R-:W-:Y:S04]  /*2b180*/  STL.64 [R1+0x650], R56 ;  /* 0x0006503801007387 */ /* 0x000fe80000100a00 */
[----:B------:R1:W-:Y:S02]  /*2b190*/  STL.64 [R1+0x658], R58 ;  /* 0x0006583a01007387 */ /* 0x0003e40000100a00 */
[C---:B-1----:R-:W-:Y:S02]  /*2b1a0*/  HMMA.1688.F32.TF32 R56, R172.reuse, R14, R32 ;  /* 0x0000000eac38723c */ /* 0x042fe40000081020 */
[----:B------:R-:W2:Y:S11]  /*2b1b0*/  LDL.LU R32, [R1+0x260] ;  /* 0x0002600001207983 */ /* 0x000eb60000300800 */
[----:B------:R-:W-:Y:S10]  /*2b1c0*/  @!UPT UIADD3 URZ, URZ, URZ, URZ ;  /* 0x0000003f3f3ff290 */ /* 0x000ff4000fffe03f */
[----:B------:R-:W-:Y:S04]  /*2b1d0*/  STL.64 [R1+0x710], R56 ;  /* 0x0007103801007387 */ /* 0x000fe80000100a00 */
[----:B------:R1:W-:Y:S04]  /*2b1e0*/  STL.64 [R1+0x718], R58 ;  /* 0x0007183a01007387 */ /* 0x0003e80000100a00 */
[----:B------:R-:W2:Y:S04]  /*2b1f0*/  LDL.LU R33, [R1+0x264] ;  /* 0x0002640001217983 */ /* 0x000ea80000300800 */
[----:B------:R-:W2:Y:S04]  /*2b200*/  LDL.LU R34, [R1+0x268] ;  /* 0x0002680001227983 */ /* 0x000ea80000300800 */
[----:B------:R-:W2:Y:S01]  /*2b210*/  LDL.LU R35, [R1+0x26c] ;  /* 0x00026c0001237983 */ /* 0x000ea20000300800 */
[C---:B------:R-:W-:Y:S08]  /*2b220*/  HMMA.1688.F32.TF32 R116, R172.reuse, R98, R116 ;  /* 0x00000062ac74723c */ /* 0x040ff00000081074 */
[C---:B-1----:R-:W-:Y:S08]  /*2b230*/  HMMA.1688.F32.TF32 R56, R172.reuse, R94, R104 ;  /* 0x0000005eac38723c */ /* 0x042ff00000081068 */
[C---:B------:R-:W-:Y:S07]  /*2b240*/  HMMA.1688.F32.TF32 R112, R172.reuse, R90, R112 ;  /* 0x0000005aac70723c */ /* 0x040fee0000081070 */
[----:B------:R-:W-:Y:S04]  /*2b250*/  STL.64 [R1+0x740], R116 ;  /* 0x0007407401007387 */ /* 0x000fe80000100a00 */
[----:B------:R-:W-:Y:S04]  /*2b260*/  STL.64 [R1+0x748], R118 ;  /* 0x0007487601007387 */ /* 0x000fe80000100a00 */
[----:B------:R-:W-:Y:S04]  /*2b270*/  STL.64 [R1+0x840], R56 ;  /* 0x0008403801007387 */ /* 0x000fe80000100a00 */
[----:B------:R1:W-:Y:S01]  /*2b280*/  STL.64 [R1+0x848], R58 ;  /* 0x0008483a01007387 */ /* 0x0003e20000100a00 */
[C---:B------:R-:W-:Y:S08]  /*2b290*/  HMMA.1688.F32.TF32 R104, R172.reuse, R86, R108 ;  /* 0x00000056ac68723c */ /* 0x040ff0000008106c */
[C---:B-1----:R-:W-:Y:S08]  /*2b2a0*/  HMMA.1688.F32.TF32 R56, R172.reuse, R82, R100 ;  /* 0x00000052ac38723c */ /* 0x042ff00000081064 */
[----:B------:R-:W-:Y:S08]  /*2b2b0*/  HMMA.1688.F32.TF32 R100, R172, R78, R184 ;  /* 0x0000004eac64723c */ /* 0x000ff000000810b8 */
[----:B---3--:R-:W-:Y:S01]  /*2b2c0*/  HMMA.1688.F32.TF32 R240, R28, R170, R240 ;  /* 0x000000aa1cf0723c */ /* 0x008fe200000810f0 */
[----:B------:R-:W-:Y:S04]  /*2b2d0*/  STL.64 [R1+0x830], R112 ;  /* 0x0008307001007387 */ /* 0x000fe80000100a00 */
[----:B------:R-:W-:Y:S03]  /*2b2e0*/  STL.64 [R1+0x838], R114 ;  /* 0x0008387201007387 */ /* 0x000fe60000100a00 */
[----:B------:R-:W-:Y:S01]  /*2b2f0*/  IMAD.MOV.U32 R77, RZ, RZ, R57 ;  /* 0x000000ffff4d7224 */ /* 0x000fe200078e0039 */
[----:B------:R-:W-:Y:S01]  /*2b300*/  STL.64 [R1+0x820], R104 ;  /* 0x0008206801007387 */ /* 0x000fe20000100a00 */
[----:B------:R-:W-:-:S03]  /*2b310*/  IMAD.MOV.U32 R76, RZ, RZ, R56 ;  /* 0x000000ffff4c7224 */ /* 0x000fc600078e0038 */
[----:B------:R-:W-:Y:S04]  /*2b320*/  STL.64 [R1+0x828], R106 ;  /* 0x0008286a01007387 */ /* 0x000fe80000100a00 */
[----:B------:R-:W-:Y:S04]  /*2b330*/  STL.64 [R1+0x818], R58 ;  /* 0x0008183a01007387 */ /* 0x000fe80000100a00 */
[----:B------:R-:W-:Y:S04]  /*2b340*/  STL [R1+0x2e04], R77 ;  /* 0x002e044d01007387 */ /* 0x000fe80000100800 */
[----:B------:R-:W-:Y:S04]  /*2b350*/  STL [R1+0x2e00], R76 ;  /* 0x002e004c01007387 */ /* 0x000fe80000100800 */
[----:B------:R-:W-:Y:S04]  /*2b360*/  STL.64 [R1+0x800], R100 ;  /* 0x0008006401007387 */ /* 0x000fe80000100a00 */
[----:B------:R-:W-:Y:S04]  /*2b370*/  STL.64 [R1+0x808], R102 ;  /* 0x0008086601007387 */ /* 0x000fe80000100a00 */
[----:B------:R-:W-:Y:S04]  /*2b380*/  STL.64 [R1+0x2e50], R242 ;  /* 0x002e50f201007387 */ /* 0x000fe80000100a00 */
[----:B------:R-:W-:Y:S01]  /*2b390*/  STL.64 [R1+0x2e48], R240 ;  /* 0x002e48f001007387 */ /* 0x000fe20000100a00 */
[C---:B------:R-:W-:Y:S03]  /*2b3a0*/  HMMA.1688.F32.TF32 R36, R28.reuse, R14, R36 ;  /* 0x0000000e1c24723c */ /* 0x040fe60000081024 */
[----:B------:R-:W-:Y:S04]  /*2b3b0*/  LDS R56, [R0+0x82180] ;  /* 0x0821800000387984 */ /* 0x000fe80000000800 */
[----:B------:R-:W-:Y:S04]  /*2b3c0*/  LDS R58, [R0+0x83180] ;  /* 0x08318000003a7984 */ /* 0x000fe80000000800 */
[----:B------:R-:W-:Y:S04]  /*2b3d0*/  LDS R57, [R2+0x82180] ;  /* 0x0821800002397984 */ /* 0x000fe80000000800 */
[----:B------:R-:W1:Y:S01]  /*2b3e0*/  LDS R59, [R2+0x83180] ;  /* 0x08318000023b7984 */ /* 0x000e620000000800 */
[C---:B--2---:R-:W-:Y:S11]  /*2b3f0*/  HMMA.1688.F32.TF32 R32, R28.reuse, R166, R32 ;  /* 0x000000a61c20723c */ /* 0x044ff60000081020 */
[----:B------:R-:W-:Y:S11]  /*2b400*/  @!UPT UIADD3 URZ, URZ, URZ, URZ ;  /* 0x0000003f3f3ff290 */ /* 0x000ff6000fffe03f */
[----:B------:R-:W-:Y:S01]  /*2b410*/  @!UPT UIADD3 URZ, URZ, URZ, URZ ;  /* 0x0000003f3f3ff290 */ /* 0x000fe2000fffe03f */
[----:B------:R2:W-:Y:S01]  /*2b420*/  STL.64 [R1+0x98], R34 ;  /* 0x0000982201007387 */ /* 0x0005e20000100a00 */
[----:B------:R-:W-:Y:S02]  /*2b430*/  IMAD.MOV.U32 R92, RZ, RZ, R32 ;  /* 0x000000ffff5c7224 */ /* 0x000fe400078e0020 */
[----:B------:R-:W-:Y:S02]  /*2b440*/  IMAD.MOV.U32 R93, RZ, RZ, R33 ;  /* 0x000000ffff5d7224 */ /* 0x000fe400078e0021 */
[C---:B--2---:R-:W-:Y:S08]  /*2b450*/  HMMA.1688.F32.TF32 R32, R28.reuse, R22, R64 ;  /* 0x000000161c20723c */ /* 0x044ff00000081040 */
[C---:B------:R-:W-:Y:S11]  /*2b460*/  HMMA.1688.F32.TF32 R64, R28.reuse, R18, R180 ;  /* 0x000000121c40723c */ /* 0x040ff600000810b4 */
[----:B------:R-:W-:Y:S04]  /*2b470*/  @!UPT UIADD3 URZ, URZ, URZ, URZ ;  /* 0x0000003f3f3ff290 */ /* 0x000fe8000fffe03f */
[----:B------:R4:W-:Y:S01]  /*2b480*/  STL [R1+0xb0], R32 ;  /* 0x0000b02001007387 */ /* 0x0009e20000100800 */
[----:B------:R-:W-:Y:S02]  /*2b490*/  IMAD.MOV.U32 R97, RZ, RZ, R33 ;  /* 0x000000ffff617224 */ /* 0x000fe400078e0021 */
[----:B------:R-:W-:Y:S02]  /*2b4a0*/  IMAD.MOV.U32 R96, RZ, RZ, R34 ;  /* 0x000000ffff607224 */ /* 0x000fe400078e0022 */
[----:B------:R-:W-:Y:S02]  /*2b4b0*/  IMAD.MOV.U32 R252, RZ, RZ, R35 ;  /* 0x000000fffffc7224 */ /* 0x000fe400078e0023 */
[C---:B----4-:R-:W-:Y:S01]  /*2b4c0*/  HMMA.1688.F32.TF32 R32, R28.reuse, R10, R60 ;  /* 0x0000000a1c20723c */ /* 0x050fe2000008103c */
[----:B------:R-:W-:Y:S04]  /*2b4d0*/  STL.64 [R1+0x110], R64 ;  /* 0x0001104001007387 */ /* 0x000fe80000100a00 */
[----:B------:R2:W-:Y:S03]  /*2b4e0*/  STL.64 [R1+0x118], R66 ;  /* 0x0001184201007387 */ /* 0x0005e60000100a00 */
[C---:B------:R-:W-:Y:S08]  /*2b4f0*/  HMMA.1688.F32.TF32 R60, R28.reuse, R6, R72 ;  /* 0x000000061c3c723c */ /* 0x040ff00000081048 */
[C---:B--2---:R-:W-:Y:S07]  /*2b500*/  HMMA.1688.F32.TF32 R64, R28.reuse, R50, R68 ;  /* 0x000000321c40723c */ /* 0x044fee0000081044 */
[----:B------:R-:W-:Y:S04]  /*2b510*/  STL.64 [R1+0x120], R32 ;  /* 0x0001202001007387 */ /* 0x000fe80000100a00 */
[----:B------:R2:W-:Y:S02]  /*2b520*/  STL.64 [R1+0x128], R34 ;  /* 0x0001282201007387 */ /* 0x0005e40000100a00 */
[C---:B--2---:R-:W-:Y:S02]  /*2b530*/  HMMA.1688.F32.TF32 R32, R28.reuse, R46, R200 ;  /* 0x0000002e1c20723c */ /* 0x044fe400000810c8 */
[----:B------:R-:W-:Y:S04]  /*2b540*/  STL.64 [R1+0x130], R60 ;  /* 0x0001303c01007387 */ /* 0x000fe80000100a00 */
[----:B------:R2:W-:Y:S04]  /*2b550*/  STL.64 [R1+0x138], R62 ;  /* 0x0001383e01007387 */ /* 0x0005e80000100a00 */
[----:B------:R-:W-:Y:S04]  /*2b560*/  STL.64 [R1+0x150], R64 ;  /* 0x0001504001007387 */ /* 0x000fe80000100a00 */
[----:B------:R-:W-:Y:S01]  /*2b570*/  STL.64 [R1+0x158], R66 ;  /* 0x0001584201007387 */ /* 0x000fe20000100a00 */
[C---:B--2---:R-:W-:Y:S08]  /*2b580*/  HMMA.1688.F32.TF32 R60, R28.reuse, R26, R248 ;  /* 0x0000001a1c3c723c */ /* 0x044ff000000810f8 */
[----:B------:R-:W-:Y:S04]  /*2b590*/  STL.64 [R1+0x1e0], R32 ;  /* 0x0001e02001007387 */ /* 0x000fe80000100a00 */
[----:B------:R2:W-:Y:S02]  /*2b5a0*/  STL.64 [R1+0x1e8], R34 ;  /* 0x0001e82201007387 */ /* 0x0005e40000100a00 */
[C---:B--2---:R-:W-:Y:S09]  /*2b5b0*/  HMMA.1688.F32.TF32 R32, R28.reuse, R98, R128 ;  /* 0x000000621c20723c */ /* 0x044ff20000081080 */
[----:B------:R-:W-:Y:S04]  /*2b5c0*/  STL.64 [R1+0x310], R60 ;  /* 0x0003103c01007387 */ /* 0x000fe80000100a00 */
[----:B------:R-:W-:Y:S04]  /*2b5d0*/  STL.64 [R1+0x318], R62 ;  /* 0x0003183e01007387 */ /* 0x000fe80000100a00 */
[----:B------:R-:W2:Y:S04]  /*2b5e0*/  LDL.LU R200, [R1+0xa0] ;  /* 0x0000a00001c87983 */ /* 0x000ea80000300800 */
[----:B------:R-:W-:Y:S04]  /*2b5f0*/  STL.64 [R1+0x570], R36 ;  /* 0x0005702401007387 */ /* 0x000fe80000100a00 */
[----:B------:R-:W-:Y:S04]  /*2b600*/  STL.64 [R1+0x578], R38 ;  /* 0x0005782601007387 */ /* 0x000fe80000100a00 */
[----:B------:R3:W-:Y:S04]  /*2b610*/  STL.64 [R1+0x640], R32 ;  /* 0x0006402001007387 */ /* 0x0007e80000100a00 */
[----:B------:R4:W-:Y:S04]  /*2b620*/  STL.64 [R1+0x648], R34 ;  /* 0x0006482201007387 */ /* 0x0009e80000100a00 */
[----:B------:R-:W2:Y:S04]  /*2b630*/  LDL.LU R201, [R1+0xa4] ;  /* 0x0000a40001c97983 */ /* 0x000ea80000300800 */
[----:B------:R-:W2:Y:S04]  /*2b640*/  LDL.LU R202, [R1+0xa8] ;  /* 0x0000a80001ca7983 */ /* 0x000ea80000300800 */
[----:B------:R-:W2:Y:S04]  /*2b650*/  LDL.LU R203, [R1+0xac] ;  /* 0x0000ac0001cb7983 */ /* 0x000ea80000300800 */
[----:B------:R-:W2:Y:S04]  /*2b660*/  LDL.LU R72, [R1+0x140] ;  /* 0x0001400001487983 */ /* 0x000ea80000300800 */
[----:B------:R-:W2:Y:S04]  /*2b670*/  LDL.LU R73, [R1+0x144] ;  /* 0x0001440001497983 */ /* 0x000ea80000300800 */
[----:B------:R-:W2:Y:S04]  /*2b680*/  LDL.LU R74, [R1+0x148] ;  /* 0x00014800014a7983 */ /* 0x000ea80000300800 */
[----:B------:R-:W2:Y:S04]  /*2b690*/  LDL.LU R75, [R1+0x14c] ;  /* 0x00014c00014b7983 */ /* 0x000ea80000300800 */
[----:B---3--:R-:W3:Y:S04]  /*2b6a0*/  LDL.LU R32, [R1+0x390] ;  /* 0x0003900001207983 */ /* 0x008ee80000300800 */
[----:B------:R-:W3:Y:S04]  /*2b6b0*/  LDL.LU R33, [R1+0x394] ;  /* 0x0003940001217983 */ /* 0x000ee80000300800 */
[----:B----4-:R-:W3:Y:S04]  /*2b6c0*/  LDL.LU R34, [R1+0x398] ;  /* 0x0003980001227983 */ /* 0x010ee80000300800 */
[----:B------:R-:W3:Y:S04]  /*2b6d0*/  LDL.LU R35, [R1+0x39c] ;  /* 0x00039c0001237983 */ /* 0x000ee80000300800 */
        /* <DEDUP_REMOVED lines=15> */
[----:B------:R-:W2:Y:S01]  /*2b7d0*/  LDL.LU R71, [R1+0x10c] ;  /* 0x00010c0001477983 */ /* 0x000ea20000300800 */
[C---:B------:R-:W-:Y:S08]  /*2b7e0*/  HMMA.1688.F32.TF32 R36, R28.reuse, R94, R136 ;  /* 0x0000005e1c24723c */ /* 0x040ff00000081088 */
[C---:B------:R-:W-:Y:S08]  /*2b7f0*/  HMMA.1688.F32.TF32 R104, R28.reuse, R90, R132 ;  /* 0x0000005a1c68723c */ /* 0x040ff00000081084 */
[----:B------:R-:W-:Y:S07]  /*2b800*/  HMMA.1688.F32.TF32 R100, R28, R86, R120 ;  /* 0x000000561c64723c */ /* 0x000fee0000081078 */
[----:B------:R1:W-:Y:S01]  /*2b810*/  STL.64 [R1+0x7c0], R36 ;  /* 0x0007c02401007387 */ /* 0x0003e20000100a00 */
[----:B------:R-:W-:-:S02]  /*2b820*/  IMAD.MOV.U32 R77, RZ, RZ, R38 ;  /* 0x000000ffff4d7224 */ /* 0x000fc400078e0026 */
[----:B------:R-:W-:Y:S02]  /*2b830*/  IMAD.MOV.U32 R76, RZ, RZ, R39 ;  /* 0x000000ffff4c7224 */ /* 0x000fe400078e0027 */
[C---:B-1----:R-:W-:Y:S08]  /*2b840*/  HMMA.1688.F32.TF32 R36, R28.reuse, R82, R124 ;  /* 0x000000521c24723c */ /* 0x042ff0000008107c */
[----:B------:R-:W-:Y:S01]  /*2b850*/  HMMA.1688.F32.TF32 R28, R28, R78, R188 ;  /* 0x0000004e1c1c723c */ /* 0x000fe200000810bc */
[----:B------:R-:W-:Y:S04]  /*2b860*/  STL [R1+0x2e0c], R76 ;  /* 0x002e0c4c01007387 */ /* 0x000fe80000100800 */
[----:B------:R1:W-:Y:S04]  /*2b870*/  STL [R1+0x2e08], R77 ;  /* 0x002e084d01007387 */ /* 0x0003e80000100800 */
[----:B------:R-:W-:Y:S04]  /*2b880*/  STL.64 [R1+0x7b0], R104 ;  /* 0x0007b06801007387 */ /* 0x000fe80000100a00 */
[----:B------:R-:W-:Y:S03]  /*2b890*/  STL.64 [R1+0x7b8], R106 ;  /* 0x0007b86a01007387 */ /* 0x000fe60000100a00 */
[----:B-1----:R-:W-:Y:S01]  /*2b8a0*/  IMAD.MOV.U32 R77, RZ, RZ, R39 ;  /* 0x000000ffff4d7224 */ /* 0x002fe200078e0027 */
[----:B------:R-:W-:Y:S01]  /*2b8b0*/  STL.64 [R1+0x7a0], R100 ;  /* 0x0007a06401007387 */ /* 0x000fe20000100a00 */
[----:B------:R-:W-:-:S03]  /*2b8c0*/  IMAD.MOV.U32 R76, RZ, RZ, R38 ;  /* 0x000000ffff4c7224 */ /* 0x000fc600078e0026 */
[----:B------:R4:W-:Y:S04]  /*2b8d0*/  STL.64 [R1+0x7a8], R102 ;  /* 0x0007a86601007387 */ /* 0x0009e80000100a00 */
[----:B------:R-:W-:Y:S04]  /*2b8e0*/  STL.64 [R1+0x790], R36 ;  /* 0x0007902401007387 */ /* 0x000fe80000100a00 */
[----:B------:R-:W-:Y:S04]  /*2b8f0*/  STL [R1+0x2e14], R77 ;  /* 0x002e144d01007387 */ /* 0x000fe80000100800 */
[----:B------:R-:W-:Y:S04]  /*2b900*/  STL [R1+0x2e10], R76 ;  /* 0x002e104c01007387 */ /* 0x000fe80000100800 */
[----:B------:R-:W-:Y:S04]  /*2b910*/  STL.64 [R1+0x770], R28 ;  /* 0x0007701c01007387 */ /* 0x000fe80000100a00 */
[----:B------:R2:W-:Y:S01]  /*2b920*/  STL.64 [R1+0x778], R30 ;  /* 0x0007781e01007387 */ /* 0x0005e20000100a00 */
[C---:B------:R-:W-:Y:S03]  /*2b930*/  HMMA.1688.F32.TF32 R40, R56.reuse, R14, R40 ;  /* 0x0000000e3828723c */ /* 0x040fe60000081028 */
[----:B------:R-:W-:Y:S04]  /*2b940*/  LDS R36, [R0+0x82200] ;  /* 0x0822000000247984 */ /* 0x000fe80000000800 */
[----:B------:R-:W-:Y:S04]  /*2b950*/  LDS R38, [R0+0x83200] ;  /* 0x0832000000267984 */ /* 0x000fe80000000800 */
[----:B------:R-:W-:Y:S04]  /*2b960*/  LDS R37, [R2+0x82200] ;  /* 0x0822000002257984 */ /* 0x000fe80000000800 */
[----:B------:R-:W1:Y:S01]  /*2b970*/  LDS R39, [R2+0x83200] ;  /* 0x0832000002277984 */ /* 0x000e620000000800 */
[C---:B---3--:R-:W-:Y:S08]  /*2b980*/  HMMA.1688.F32.TF32 R32, R56.reuse, R170, R32 ;  /* 0x000000aa3820723c */ /* 0x048ff00000081020 */
[C---:B----4-:R-:W-:Y:S11]  /*2b990*/  HMMA.1688.F32.TF32 R100, R56.reuse, R166, R64 ;  /* 0x000000a63864723c */ /* 0x050ff60000081040 */
[----:B------:R-:W-:Y:S04]  /*2b9a0*/  @!UPT UIADD3 URZ, URZ, URZ, URZ ;  /* 0x0000003f3f3ff290 */ /* 0x000fe8000fffe03f */
[----:B------:R-:W-:Y:S04]  /*2b9b0*/  STL.64 [R1+0x2e60], R34 ;  /* 0x002e602201007387 */ /* 0x000fe80000100a00 */
[----:B------:R3:W-:Y:S01]  /*2b9c0*/  STL.64 [R1+0x2e58], R32 ;  /* 0x002e582001007387 */ /* 0x0007e20000100a00 */
[C---:B--2---:R-:W-:Y:S08]  /*2b9d0*/  HMMA.1688.F32.TF32 R28, R56.reuse, R22, R180 ;  /* 0x00000016381c723c */ /* 0x044ff000000810b4 */
[C---:B---3--:R-:W-:Y:S01]  /*2b9e0*/  HMMA.1688.F32.TF32 R32, R56.reuse, R18, R60 ;  /* 0x000000123820723c */ /* 0x048fe2000008103c */
[----:B------:R-:W-:Y:S04]  /*2b9f0*/  STL.64 [R1+0x2e70], R102 ;  /* 0x002e706601007387 */ /* 0x000fe80000100a00 */
[----:B------:R-:W-:Y:S03]  /*2ba00*/  STL.64 [R1+0x2e68], R100 ;  /* 0x002e686401007387 */ /* 0x000fe60000100a00 */
[----:B------:R-:W-:Y:S07]  /*2ba10*/  HMMA.1688.F32.TF32 R60, R56, R10, R72 ;  /* 0x0000000a383c723c */ /* 0x000fee0000081048 */
[----:B------:R-:W-:Y:S04]  /*2ba20*/  STL.64 [R1+0x2e80], R30 ;  /* 0x002e801e01007387 */ /* 0x000fe80000100a00 */
[----:B------:R2:W-:Y:S04]  /*2ba30*/  STL.64 [R1+0x2e78], R28 ;  /* 0x002e781c01007387 */ /* 0x0005e80000100a00 */
[----:B------:R3:W-:Y:S01]  /*2ba40*/  STL.64 [R1], R32 ;  /* 0x0000002001007387 */ /* 0x0007e20000100a00 */
[----:B------:R-:W-:-:S02]  /*2ba50*/  IMAD.MOV.U32 R24, RZ, RZ, R34 ;  /* 0x000000ffff187224 */ /* 0x000fc400078e0022 */
[----:B------:R-:W-:Y:S01]  /*2ba60*/  IMAD.MOV.U32 R25, RZ, RZ, R35 ;  /* 0x000000ffff197224 */ /* 0x000fe200078e0023 */
[C---:B--2---:R-:W-:Y:S08]  /*2ba70*/  HMMA.1688.F32.TF32 R28, R56.reuse, R50, R200 ;  /* 0x00000032381c723c */ /* 0x044ff000000810c8 */
[C---:B---3--:R-:W-:Y:S01]  /*2ba80*/  HMMA.1688.F32.TF32 R32, R56.reuse, R6, R68 ;  /* 0x000000063820723c */ /* 0x048fe20000081044 */
[----:B------:R2:W-:Y:S04]  /*2ba90*/  STL.64 [R1+0x10], R60 ;  /* 0x0000103c01007387 */ /* 0x0005e80000100a00 */
[----:B------:R3:W-:Y:S04]  /*2baa0*/  STL.64 [R1+0x18], R62 ;  /* 0x0000183e01007387 */ /* 0x0007e80000100a00 */
[----:B------:R-:W4:Y:S11]  /*2bab0*/  LDL.LU R68, [R1+0xe0] ;  /* 0x0000e00001447983 */ /* 0x000f360000300800 */
[----:B------:R-:W-:Y:S03]  /*2bac0*/  @!UPT UIADD3 URZ, URZ, URZ, URZ ;  /* 0x0000003f3f3ff290 */ /* 0x000fe6000fffe03f */
[----:B------:R-:W-:Y:S04]  /*2bad0*/  STL.64 [R1+0x70], R32 ;  /* 0x0000702001007387 */ /* 0x000fe80000100a00 */
[----:B------:R1:W-:Y:S04]  /*2bae0*/  STL.64 [R1+0x78], R34 ;  /* 0x0000782201007387 */ /* 0x0003e80000100a00 */
[----:B------:R-:W-:Y:S04]  /*2baf0*/  STL.64 [R1+0x80], R28 ;  /* 0x0000801c01007387 */ /* 0x000fe80000100a00 */
[----:B------:R1:W-:Y:S04]  /*2bb00*/  STL.64 [R1+0x88], R30 ;  /* 0x0000881e01007387 */ /* 0x0003e80000100a00 */
[----:B------:R-:W4:Y:S04]  /*2bb10*/  LDL.LU R69, [R1+0xe4] ;  /* 0x0000e40001457983 */ /* 0x000f280000300800 */
[----:B------:R-:W4:Y:S04]  /*2bb20*/  LDL.LU R70, [R1+0xe8] ;  /* 0x0000e80001467983 */ /* 0x000f280000300800 */
[----:B------:R-:W4:Y:S04]  /*2bb30*/  LDL.LU R71, [R1+0xec] ;  /* 0x0000ec0001477983 */ /* 0x000f280000300800 */
[----:B--2---:R-:W2:Y:S04]  /*2bb40*/  LDL.LU R60, [R1+0x50] ;  /* 0x00005000013c7983 */ /* 0x004ea80000300800 */
[----:B------:R-:W2:Y:S04]  /*2bb50*/  LDL.LU R61, [R1+0x54] ;  /* 0x00005400013d7983 */ /* 0x000ea80000300800 */
[----:B---3--:R-:W2:Y:S04]  /*2bb60*/  LDL.LU R62, [R1+0x58] ;  /* 0x00005800013e7983 */ /* 0x008ea80000300800 */
[----:B------:R-:W2:Y:S04]  /*2bb70*/  LDL.LU R63, [R1+0x5c] ;  /* 0x00005c00013f7983 */ /* 0x000ea80000300800 */
        /* <DEDUP_REMOVED lines=31> */
[----:B------:R-:W3:Y:S01]  /*2bd70*/  LDL.LU R203, [R1+0x6c] ;  /* 0x00006c0001cb7983 */ /* 0x000ee20000300800 */
[C---:B-1----:R-:W-:Y:S08]  /*2bd80*/  HMMA.1688.F32.TF32 R32, R56.reuse, R98, R156 ;  /* 0x000000623820723c */ /* 0x042ff0000008109c */
[----:B--2---:R-:W-:Y:S01]  /*2bd90*/  HMMA.1688.F32.TF32 R28, R56, R46, R60 ;  /* 0x0000002e381c723c */ /* 0x004fe2000008103c */
[----:B------:R-:W-:Y:S04]  /*2bda0*/  LDS R60, [R0+0x82280] ;  /* 0x08228000003c7984 */ /* 0x000fe80000000800 */
[----:B------:R-:W-:Y:S04]  /*2bdb0*/  LDS R62, [R0+0x83280] ;  /* 0x08328000003e7984 */ /* 0x000fe80000000800 */
[----:B------:R-:W-:Y:S04]  /*2bdc0*/  LDS R61, [R2+0x82280] ;  /* 0x08228000023d7984 */ /* 0x000fe80000000800 */
[----:B------:R-:W1:Y:S10]  /*2bdd0*/  LDS R63, [R2+0x83280] ;  /* 0x08328000023f7984 */ /* 0x000e740000000800 */
[----:B------:R-:W-:Y:S01]  /*2bde0*/  STL.64 [R1+0xc0], R28 ;  /* 0x0000c01c01007387 */ /* 0x000fe20000100a00 */
[----:B------:R-:W-:-:S03]  /*2bdf0*/  IMAD.MOV.U32 R13, RZ, RZ, R31 ;  /* 0x000000ffff0d7224 */ /* 0x000fc600078e001f */
[----:B------:R2:W-:Y:S02]  /*2be00*/  STL [R1+0xc8], R30 ;  /* 0x0000c81e01007387 */ /* 0x0005e40000100800 */
[C---:B--2---:R-:W-:Y:S11]  /*2be10*/  HMMA.1688.F32.TF32 R28, R56.reuse, R26, R244 ;  /* 0x0000001a381c723c */ /* 0x044ff600000810f4 */
[----:B------:R-:W-:Y:S11]  /*2be20*/  @!UPT UIADD3 URZ, URZ, URZ, URZ ;  /* 0x0000003f3f3ff290 */ /* 0x000ff6000fffe03f */
[----:B------:R-:W-:Y:S01]  /*2be30*/  @!UPT UIADD3 URZ, URZ, URZ, URZ ;  /* 0x0000003f3f3ff290 */ /* 0x000fe2000fffe03f */
[----:B------:R-:W-:Y:S04]  /*2be40*/  STL.64 [R1+0xd0], R28 ;  /* 0x0000d01c01007387 */ /* 0x000fe80000100a00 */
[----:B------:R2:W-:Y:S02]  /*2be50*/  STL.64 [R1+0xd8], R30 ;  /* 0x0000d81e01007387 */ /* 0x0005e40000100a00 */
[----:B--2---:R-:W-:Y:S02]  /*2be60*/  HMMA.1688.F32.TF32 R28, R56, R94, R144 ;  /* 0x0000005e381c723c */ /* 0x004fe40000081090 */
[----:B------:R-:W-:Y:S04]  /*2be70*/  STL.64 [R1+0x100], R40 ;  /* 0x0001002801007387 */ /* 0x000fe80000100a00 */
[----:B------:R-:W-:Y:S04]  /*2be80*/  STL.64 [R1+0x108], R42 ;  /* 0x0001082a01007387 */ /* 0x000fe80000100a00 */
[----:B------:R-:W-:Y:S04]  /*2be90*/  STL.64 [R1+0x140], R32 ;  /* 0x0001402001007387 */ /* 0x000fe80000100a00 */
[----:B------:R-:W-:Y:S09]  /*2bea0*/  STL.64 [R1+0x148], R34 ;  /* 0x0001482201007387 */ /* 0x000ff20000100a00 */
[----:B------:R2:W-:Y:S01]  /*2beb0*/  STL.64 [R1+0x700], R28 ;  /* 0x0007001c01007387 */ /* 0x0005e20000100a00 */
[----:B------:R-:W-:-:S02]  /*2bec0*/  IMAD.MOV.U32 R77, RZ, RZ, R30 ;  /* 0x000000ffff4d7224 */ /* 0x000fc400078e001e */
[----:B------:R-:W-:Y:S02]  /*2bed0*/  IMAD.MOV.U32 R76, RZ, RZ, R31 ;  /* 0x000000ffff4c7224 */ /* 0x000fe400078e001f */
[C---:B--2---:R-:W-:Y:S03]  /*2bee0*/  HMMA.1688.F32.TF32 R28, R56.reuse, R90, R140 ;  /* 0x0000005a381c723c */ /* 0x044fe6000008108c */
[----:B------:R-:W-:Y:S04]  /*2bef0*/  STL [R1+0x2e1c], R76 ;  /* 0x002e1c4c01007387 */ /* 0x000fe80000100800 */
[----:B------:R-:W-:Y:S01]  /*2bf00*/  STL [R1+0x2e18], R77 ;  /* 0x002e184d01007387 */ /* 0x000fe20000100800 */
[C---:B------:R-:W-:Y:S08]  /*2bf10*/  HMMA.1688.F32.TF32 R40, R56.reuse, R86, R148 ;  /* 0x000000563828723c */ /* 0x040ff00000081094 */
[C---:B------:R-:W-:Y:S07]  /*2bf20*/  HMMA.1688.F32.TF32 R32, R56.reuse, R82, R152 ;  /* 0x000000523820723c */ /* 0x040fee0000081098 */
[----:B------:R-:W-:Y:S04]  /*2bf30*/  STL.64 [R1+0x6f0], R28 ;  /* 0x0006f01c01007387 */ /* 0x000fe80000100a00 */
[----:B------:R2:W-:Y:S02]  /*2bf40*/  STL.64 [R1+0x6f8], R30 ;  /* 0x0006f81e01007387 */ /* 0x0005e40000100a00 */
[----:B--2---:R-:W-:Y:S02]  /*2bf50*/  HMMA.1688.F32.TF32 R28, R56, R78, R208 ;  /* 0x0000004e381c723c */ /* 0x004fe400000810d0 */
[----:B------:R-:W-:Y:S04]  /*2bf60*/  STL.64 [R1+0x6d0], R40 ;  /* 0x0006d02801007387 */ /* 0x000fe80000100a00 */
[----:B------:R-:W-:Y:S02]  /*2bf70*/  STL.64 [R1+0x6d8], R42 ;  /* 0x0006d82a01007387 */ /* 0x000fe40000100a00 */
[C---:B---3--:R-:W-:Y:S02]  /*2bf80*/  HMMA.1688.F32.TF32 R148, R36.reuse, R170, R108 ;  /* 0x000000aa2494723c */ /* 0x048fe4000008106c */
[----:B------:R-:W-:Y:S04]  /*2bf90*/  STL.64 [R1+0x6b0], R32 ;  /* 0x0006b02001007387 */ /* 0x000fe80000100a00 */
[----:B------:R-:W-:Y:S02]  /*2bfa0*/  STL.64 [R1+0x6b8], R34 ;  /* 0x0006b82201007387 */ /* 0x000fe40000100a00 */
[C---:B------:R-:W-:Y:S07]  /*2bfb0*/  HMMA.1688.F32.TF32 R140, R36.reuse, R166, R112 ;  /* 0x000000a6248c723c */ /* 0x040fee0000081070 */
[----:B------:R-:W-:Y:S04]  /*2bfc0*/  STL.64 [R1+0x690], R28 ;  /* 0x0006901c01007387 */ /* 0x000fe80000100a00 */
[----:B------:R4:W-:Y:S02]  /*2bfd0*/  STL.64 [R1+0x698], R30 ;  /* 0x0006981e01007387 */ /* 0x0009e40000100a00 */
[C---:B----4-:R-:W-:Y:S02]  /*2bfe0*/  HMMA.1688.F32.TF32 R28, R36.reuse, R46, R68 ;  /* 0x0000002e241c723c */ /* 0x050fe40000081044 */
[----:B------:R-:W-:Y:S04]  /*2bff0*/  STL.64 [R1+0x2e90], R150 ;  /* 0x002e909601007387 */ /* 0x000fe80000100a00 */
[----:B------:R-:W-:Y:S02]  /*2c000*/  STL.64 [R1+0x2e88], R148 ;  /* 0x002e889401007387 */ /* 0x000fe40000100a00 */
[C---:B------:R-:W-:Y:S02]  /*2c010*/  HMMA.1688.F32.TF32 R40, R36.reuse, R26, R200 ;  /* 0x0000001a2428723c */ /* 0x040fe400000810c8 */
[----:B------:R-:W-:Y:S04]  /*2c020*/  STL.64 [R1+0x2ea0], R142 ;  /* 0x002ea08e01007387 */ /* 0x000fe80000100a00 */
[----:B------:R-:W-:Y:S02]  /*2c030*/  STL.64 [R1+0x2e98], R140 ;  /* 0x002e988c01007387 */ /* 0x000fe40000100a00 */
[C---:B------:R-:W-:Y:S07]  /*2c040*/  HMMA.1688.F32.TF32 R32, R36.reuse, R14, R52 ;  /* 0x0000000e2420723c */ /* 0x040fee0000081034 */
[----:B------:R-:W-:Y:S04]  /*2c050*/  STL.64 [R1+0x40], R28 ;  /* 0x0000401c01007387 */ /* 0x000fe80000100a00 */
[----:B------:R2:W-:Y:S02]  /*2c060*/  STL.64 [R1+0x48], R30 ;  /* 0x0000481e01007387 */ /* 0x0005e40000100a00 */
[C---:B--2---:R-:W-:Y:S02]  /*2c070*/  HMMA.1688.F32.TF32 R28, R36.reuse, R98, R204 ;  /* 0x00000062241c723c */ /* 0x044fe400000810cc */
[----:B------:R-:W-:Y:S04]  /*2c080*/  STL.64 [R1+0x50], R40 ;  /* 0x0000502801007387 */ /* 0x000fe80000100a00 */
[----:B------:R-:W-:Y:S04]  /*2c090*/  STL.64 [R1+0x58], R42 ;  /* 0x0000582a01007387 */ /* 0x000fe80000100a00 */
[----:B------:R-:W-:Y:S01]  /*2c0a0*/  STL.64 [R1+0x60], R32 ;  /* 0x0000602001007387 */ /* 0x000fe20000100a00 */
[C---:B------:R-:W-:Y:S03]  /*2c0b0*/  HMMA.1688.F32.TF32 R244, R36.reuse, R50, R72 ;  /* 0x0000003224f4723c */ /* 0x040fe60000081048 */
[----:B------:R2:W-:Y:S09]  /*2c0c0*/  STL.64 [R1+0x68], R34 ;  /* 0x0000682201007387 */ /* 0x0005f20000100a00 */
[----:B------:R3:W-:Y:S04]  /*2c0d0*/  STL.64 [R1+0xa0], R28 ;  /* 0x0000a01c01007387 */ /* 0x0007e80000100a00 */
[----:B------:R-:W4:Y:S04]  /*2c0e0*/  LDL.LU R72, [R1+0x220] ;  /* 0x0002200001487983 */ /* 0x000f280000300800 */
[----:B------:R-:W4:Y:S04]  /*2c0f0*/  LDL.LU R73, [R1+0x224] ;  /* 0x0002240001497983 */ /* 0x000f280000300800 */
[----:B------:R-:W4:Y:S04]  /*2c100*/  LDL.LU R74, [R1+0x228] ;  /* 0x00022800014a7983 */ /* 0x000f280000300800 */
[----:B------:R-:W4:Y:S01]  /*2c110*/  LDL.LU R75, [R1+0x22c] ;  /* 0x00022c00014b7983 */ /* 0x000f220000300800 */
[C---:B------:R-:W-:Y:S03]  /*2c120*/  HMMA.1688.F32.TF32 R56, R36.reuse, R10, R64 ;  /* 0x0000000a2438723c */ /* 0x040fe60000081040 */
[----:B------:R-:W4:Y:S04]  /*2c130*/  LDL.LU R64, [R1+0x270] ;  /* 0x0002700001407983 */ /* 0x000f280000300800 */
[----:B------:R-:W4:Y:S04]  /*2c140*/  LDL.LU R65, [R1+0x274] ;  /* 0x0002740001417983 */ /* 0x000f280000300800 */
[----:B------:R-:W4:Y:S04]  /*2c150*/  LDL.LU R66, [R1+0x278] ;  /* 0x0002780001427983 */ /* 0x000f280000300800 */
[----:B------:R-:W4:Y:S04]  /*2c160*/  LDL.LU R67, [R1+0x27c] ;  /* 0x00027c0001437983 */ /* 0x000f280000300800 */
[----:B------:R-:W4:Y:S04]  /*2c170*/  LDL.LU R112, [R1+0x340] ;  /* 0x0003400001707983 */ /* 0x000f280000300800 */
[----:B------:R-:W4:Y:S04]  /*2c180*/  LDL.LU R113, [R1+0x344] ;  /* 0x0003440001717983 */ /* 0x000f280000300800 */
[----:B------:R-:W4:Y:S01]  /*2c190*/  LDL.LU R114, [R1+0x348] ;  /* 0x0003480001727983 */ /* 0x000f220000300800 */
[C---:B------:R-:W-:Y:S03]  /*2c1a0*/  HMMA.1688.F32.TF32 R132, R36.reuse, R22, R104 ;  /* 0x000000162484723c */ /* 0x040fe60000081068 */
[----:B------:R-:W4:Y:S04]  /*2c1b0*/  LDL.LU R115, [R1+0x34c] ;  /* 0x00034c0001737983 */ /* 0x000f280000300800 */
[----:B------:R-:W4:Y:S01]  /*2c1c0*/  LDL.LU R108, [R1+0x370] ;  /* 0x00037000016c7983 */ /* 0x000f220000300800 */
[C---:B------:R-:W-:Y:S03]  /*2c1d0*/  HMMA.1688.F32.TF32 R104, R36.reuse, R18, R116 ;  /* 0x000000122468723c */ /* 0x040fe60000081074 */
[----:B------:R-:W4:Y:S04]  /*2c1e0*/  LDL.LU R109, [R1+0x374] ;  /* 0x00037400016d7983 */ /* 0x000f280000300800 */
[----:B------:R-:W4:Y:S04]  /*2c1f0*/  LDL.LU R110, [R1+0x378] ;  /* 0x00037800016e7983 */ /* 0x000f280000300800 */
[----:B------:R-:W4:Y:S04]  /*2c200*/  LDL.LU R111, [R1+0x37c] ;  /* 0x00037c00016f7983 */ /* 0x000f280000300800 */
[----:B------:R-:W4:Y:S01]  /*2c210*/  LDL.LU R116, [R1+0x3b0] ;  /* 0x0003b00001747983 */ /* 0x000f220000300800 */
[----:B--2---:R-:W-:Y:S03]  /*2c220*/  HMMA.1688.F32.TF32 R32, R36, R94, R160 ;  /* 0x0000005e2420723c */ /* 0x004fe600000810a0 */
[----:B------:R-:W2:Y:S01]  /*2c230*/  LDL.LU R117, [R1+0x3b4] ;  /* 0x0003b40001757983 */ /* 0x000ea20000300800 */
[----:B------:R-:W-:-:S03]  /*2c240*/  IMAD.MOV.U32 R76, RZ, RZ, R30 ;  /* 0x000000ffff4c7224 */ /* 0x000fc600078e001e */
[----:B------:R-:W2:Y:S01]  /*2c250*/  LDL.LU R118, [R1+0x3b8] ;  /* 0x0003b80001767983 */ /* 0x000ea20000300800 */
[----:B------:R-:W-:-:S03]  /*2c260*/  IMAD.MOV.U32 R77, RZ, RZ, R31 ;  /* 0x000000ffff4d7224 */ /* 0x000fc600078e001f */
[----:B------:R-:W2:Y:S01]  /*2c270*/  LDL.LU R119, [R1+0x3bc] ;  /* 0x0003bc0001777983 */ /* 0x000ea20000300800 */
[C---:B---3--:R-:W-:Y:S03]  /*2c280*/  HMMA.1688.F32.TF32 R28, R36.reuse, R90, R212 ;  /* 0x0000005a241c723c */ /* 0x048fe600000810d4 */
[----:B------:R-:W3:Y:S04]  /*2c290*/  LDL.LU R248, [R1+0x480] ;  /* 0x0004800001f87983 */ /* 0x000ee80000300800 */
[----:B------:R-:W3:Y:S01]  /*2c2a0*/  LDL.LU R249, [R1+0x484] ;  /* 0x0004840001f97983 */ /* 0x000ee20000300800 */
[C---:B------:R-:W-:Y:S03]  /*2c2b0*/  HMMA.1688.F32.TF32 R208, R36.reuse, R6, R180 ;  /* 0x0000000624d0723c */ /* 0x040fe600000810b4 */
[----:B------:R-:W3:Y:S04]  /*2c2c0*/  LDL.LU R250, [R1+0x488] ;  /* 0x0004880001fa7983 */ /* 0x000ee80000300800 */
        /* <DEDUP_REMOVED lines=17> */
[C---:B------:R-:W-:Y:S03]  /*2c3e0*/  HMMA.1688.F32.TF32 R40, R36.reuse, R86, R216 ;  /* 0x000000562428723c */ /* 0x040fe600000810d8 */
[----:B------:R-:W-:Y:S04]  /*2c3f0*/  STL [R1+0x2e24], R77 ;  /* 0x002e244d01007387 */ /* 0x000fe80000100800 */
[----:B------:R-:W-:Y:S04]  /*2c400*/  STL [R1+0x2e20], R76 ;  /* 0x002e204c01007387 */ /* 0x000fe80000100800 */
[----:B------:R-:W2:Y:S04]  /*2c410*/  LDL.LU R68, [R1+0x610] ;  /* 0x0006100001447983 */ /* 0x000ea80000300800 */
[----:B------:R-:W-:Y:S04]  /*2c420*/  STL.64 [R1+0x5d0], R32 ;  /* 0x0005d02001007387 */ /* 0x000fe80000100a00 */
[----:B------:R1:W-:Y:S04]  /*2c430*/  STL.64 [R1+0x5d8], R34 ;  /* 0x0005d82201007387 */ /* 0x0003e80000100a00 */
[----:B------:R-:W-:Y:S04]  /*2c440*/  STL.64 [R1+0x360], R28 ;  /* 0x0003601c01007387 */ /* 0x000fe80000100a00 */
[----:B------:R1:W-:Y:S02]  /*2c450*/  STL.64 [R1+0x368], R30 ;  /* 0x0003681e01007387 */ /* 0x0003e40000100a00 */
[C---:B-1----:R-:W-:Y:S02]  /*2c460*/  HMMA.1688.F32.TF32 R32, R36.reuse, R82, R192 ;  /* 0x000000522420723c */ /* 0x042fe400000810c0 */
[----:B------:R-:W2:Y:S04]  /*2c470*/  LDL.LU R69, [R1+0x614] ;  /* 0x0006140001457983 */ /* 0x000ea80000300800 */
[----:B------:R-:W2:Y:S02]  /*2c480*/  LDL.LU R70, [R1+0x618] ;  /* 0x0006180001467983 */ /* 0x000ea40000300800 */
[----:B------:R-:W-:Y:S02]  /*2c490*/  HMMA.1688.F32.TF32 R28, R36, R78, R220 ;  /* 0x0000004e241c723c */ /* 0x000fe400000810dc */
[----:B------:R-:W2:Y:S04]  /*2c4a0*/  LDL.LU R71, [R1+0x61c] ;  /* 0x00061c0001477983 */ /* 0x000ea80000300800 */
[----:B------:R-:W2:Y:S04]  /*2c4b0*/  LDL.LU R200, [R1+0x5c0] ;  /* 0x0005c00001c87983 */ /* 0x000ea80000300800 */
[----:B------:R-:W2:Y:S04]  /*2c4c0*/  LDL.LU R201, [R1+0x5c4] ;  /* 0x0005c40001c97983 */ /* 0x000ea80000300800 */
[----:B------:R-:W2:Y:S04]  /*2c4d0*/  LDL.LU R202, [R1+0x5c8] ;  /* 0x0005c80001ca7983 */ /* 0x000ea80000300800 */
[----:B------:R-:W2:Y:S04]  /*2c4e0*/  LDL.LU R203, [R1+0x5cc] ;  /* 0x0005cc0001cb7983 */ /* 0x000ea80000300800 */
[----:B------:R-:W-:Y:S04]  /*2c4f0*/  STL.64 [R1+0x350], R40 ;  /* 0x0003502801007387 */ /* 0x000fe80000100a00 */
[----:B------:R-:W-:Y:S04]  /*2c500*/  STL.64 [R1+0x358], R42 ;  /* 0x0003582a01007387 */ /* 0x000fe80000100a00 */
[----:B------:R-:W-:Y:S04]  /*2c510*/  STL.64 [R1+0x2b0], R32 ;  /* 0x0002b02001007387 */ /* 0x000fe80000100a00 */
[----:B------:R1:W-:Y:S04]  /*2c520*/  STL.64 [R1+0x2b8], R34 ;  /* 0x0002b82201007387 */ /* 0x0003e80000100a00 */
[----:B------:R-:W-:Y:S04]  /*2c530*/  STL.64 [R1+0x280], R28 ;  /* 0x0002801c01007387 */ /* 0x000fe80000100a00 */
[----:B------:R4:W-:Y:S01]  /*2c540*/  STL.64 [R1+0x288], R30 ;  /* 0x0002881e01007387 */ /* 0x0009e20000100a00 */
[C---:B-1----:R-:W-:Y:S08]  /*2c550*/  HMMA.1688.F32.TF32 R32, R60.reuse, R94, R196 ;  /* 0x0000005e3c20723c */ /* 0x042ff000000810c4 */
[----:B------:R-:W-:Y:S01]  /*2c560*/  HMMA.1688.F32.TF32 R52, R60, R86, R228 ;  /* 0x000000563c34723c */ /* 0x000fe200000810e4 */
[----:B------:R-:W-:Y:S01]  /*2c570*/  IMAD.MOV.U32 R144, RZ, RZ, R20 ;  /* 0x000000ffff907224 */ /* 0x000fe200078e0014 */
[----:B------:R-:W-:Y:S01]  /*2c580*/  LDS R40, [R0+0x82300] ;  /* 0x0823000000287984 */ /* 0x000fe20000000800 */
[----:B------:R-:W-:-:S02]  /*2c590*/  IMAD.MOV.U32 R145, RZ, RZ, R8 ;  /* 0x000000ffff917224 */ /* 0x000fc400078e0008 */
[----:B------:R-:W-:Y:S01]  /*2c5a0*/  IMAD.MOV.U32 R146, RZ, RZ, R3 ;  /* 0x000000ffff927224 */ /* 0x000fe200078e0003 */
[----:B------:R-:W-:Y:S01]  /*2c5b0*/  LDS R42, [R0+0x83300] ;  /* 0x08330000002a7984 */ /* 0x000fe20000000800 */
[----:B------:R-:W-:Y:S02]  /*2c5c0*/  IMAD.MOV.U32 R220, RZ, RZ, R5 ;  /* 0x000000ffffdc7224 */ /* 0x000fe400078e0005 */
[----:B------:R-:W-:Y:S01]  /*2c5d0*/  IMAD.MOV.U32 R221, RZ, RZ, R168 ;  /* 0x000000ffffdd7224 */ /* 0x000fe200078e00a8 */
[C---:B------:R-:W-:Y:S01]  /*2c5e0*/  HMMA.1688.F32.TF32 R236, R60.reuse, R98, R236 ;  /* 0x000000623cec723c */ /* 0x040fe200000810ec */
[----:B------:R-:W-:Y:S04]  /*2c5f0*/  LDS R41, [R2+0x82300] ;  /* 0x0823000002297984 */ /* 0x000fe80000000800 */
[----:B------:R-:W1:Y:S04]  /*2c600*/  LDS R43, [R2+0x83300] ;  /* 0x08330000022b7984 */ /* 0x000e680000000800 */
[----:B------:R-:W-:Y:S04]  /*2c610*/  LDS R36, [R0+0x82380] ;  /* 0x0823800000247984 */ /* 0x000fe80000000800 */
[----:B------:R-:W-:Y:S04]  /*2c620*/  LDS R38, [R0+0x83380] ;  /* 0x0833800000267984 */ /* 0x000fe80000000800 */
[----:B------:R-:W-:Y:S04]  /*2c630*/  LDS R37, [R2+0x82380] ;  /* 0x0823800002257984 */ /* 0x000fe80000000800 */
[----:B------:R-:W1:Y:S01]  /*2c640*/  LDS R39, [R2+0x83380] ;  /* 0x0833800002277984 */ /* 0x000e620000000800 */
[C---:B----4-:R-:W-:Y:S11]  /*2c650*/  HMMA.1688.F32.TF32 R28, R60.reuse, R14, R72 ;  /* 0x0000000e3c1c723c */ /* 0x050ff60000081048 */
[----:B------:R-:W-:Y:S11]  /*2c660*/  @!UPT UIADD3 URZ, URZ, URZ, URZ ;  /* 0x0000003f3f3ff290 */ /* 0x000ff6000fffe03f */
[----:B------:R-:W-:Y:S01]  /*2c670*/  @!UPT UIADD3 URZ, URZ, URZ, URZ ;  /* 0x0000003f3f3ff290 */ /* 0x000fe2000fffe03f */
[----:B------:R4:W-:Y:S01]  /*2c680*/  STL.64 [R1+0x20], R28 ;  /* 0x0000201c01007387 */ /* 0x0009e20000100a00 */
[----:B------:R-:W-:Y:S02]  /*2c690*/  IMAD.MOV.U32 R77, RZ, RZ, R30 ;  /* 0x000000ffff4d7224 */ /* 0x000fe400078e001e */
[----:B------:R-:W-:Y:S02]  /*2c6a0*/  IMAD.MOV.U32 R76, RZ, RZ, R31 ;  /* 0x000000ffff4c7224 */ /* 0x000fe400078e001f */
[C---:B----4-:R-:W-:Y:S01]  /*2c6b0*/  HMMA.1688.F32.TF32 R28, R60.reuse, R90, R224 ;  /* 0x0000005a3c1c723c */ /* 0x050fe200000810e0 */
[----:B------:R-:W-:Y:S04]  /*2c6c0*/  STL.64 [R1+0x250], R32 ;  /* 0x0002502001007387 */ /* 0x000fe80000100a00 */
[----:B------:R4:W-:Y:S03]  /*2c6d0*/  STL.64 [R1+0x258], R34 ;  /* 0x0002582201007387 */ /* 0x0009e60000100a00 */
[C---:B----4-:R-:W-:Y:S11]  /*2c6e0*/  HMMA.1688.F32.TF32 R32, R60.reuse, R82, R232 ;  /* 0x000000523c20723c */ /* 0x050ff600000810e8 */
[----:B------:R-:W-:Y:S04]  /*2c6f0*/  @!UPT UIADD3 URZ, URZ, URZ, URZ ;  /* 0x0000003f3f3ff290 */ /* 0x000fe8000fffe03f */
[----:B------:R-:W-:Y:S04]  /*2c700*/  STL.64 [R1+0x240], R28 ;  /* 0x0002401c01007387 */ /* 0x000fe80000100a00 */
[----:B------:R4:W-:Y:S02]  /*2c710*/  STL.64 [R1+0x248], R30 ;  /* 0x0002481e01007387 */ /* 0x0009e40000100a00 */
[----:B----4-:R-:W-:Y:S02]  /*2c720*/  HMMA.1688.F32.TF32 R28, R60, R78, R176 ;  /* 0x0000004e3c1c723c */ /* 0x010fe400000810b0 */
[----:B------:R-:W-:Y:S04]  /*2c730*/  STL.64 [R1+0x230], R52 ;  /* 0x0002303401007387 */ /* 0x000fe80000100a00 */
[----:B------:R-:W-:Y:S01]  /*2c740*/  STL.64 [R1+0x238], R54 ;  /* 0x0002383601007387 */ /* 0x000fe20000100a00 */
[----:B------:R-:W-:-:S03]  /*2c750*/  IMAD.MOV.U32 R72, RZ, RZ, R4 ;  /* 0x000000ffff487224 */ /* 0x000fc600078e0004 */
[----:B------:R4:W-:Y:S01]  /*2c760*/  STL.64 [R1+0x220], R32 ;  /* 0x0002202001007387 */ /* 0x0009e20000100a00 */
[----:B------:R-:W-:-:S03]  /*2c770*/  IMAD.MOV.U32 R73, RZ, RZ, R16 ;  /* 0x000000ffff497224 */ /* 0x000fc600078e0010 */
[----:B------:R1:W-:Y:S01]  /*2c780*/  STL.64 [R1+0x228], R34 ;  /* 0x0002282201007387 */ /* 0x0003e20000100a00 */
[----:B------:R-:W-:Y:S02]  /*2c790*/  IMAD.MOV.U32 R74, RZ, RZ, R17 ;  /* 0x000000ffff4a7224 */ /* 0x000fe400078e0011 */
[----:B------:R-:W-:-:S06]  /*2c7a0*/  IMAD.MOV.U32 R75, RZ, RZ, R9 ;  /* 0x000000ffff4b7224 */ /* 0x000fcc00078e0009 */
[----:B------:R-:W-:Y:S04]  /*2c7b0*/  STL.64 [R1+0x1d0], R28 ;  /* 0x0001d01c01007387 */ /* 0x000fe80000100a00 */
[----:B------:R1:W-:Y:S04]  /*2c7c0*/  STL.64 [R1+0x1d8], R30 ;  /* 0x0001d81e01007387 */ /* 0x0003e80000100a00 */
[----:B------:R-:W2:Y:S04]  /*2c7d0*/  LDL.LU R4, [R1+0x2f60] ;  /* 0x002f600001047983 */ /* 0x000ea80000300800 */
[----:B------:R-:W3:Y:S04]  /*2c7e0*/  LDL.LU R16, [R1+0x2f5c] ;  /* 0x002f5c0001107983 */ /* 0x000ee80000300800 */
[----:B------:R-:W4:Y:S04]  /*2c7f0*/  LDL.LU R17, [R1+0x2f58] ;  /* 0x002f580001117983 */ /* 0x000f280000300800 */
[----:B------:R-:W4:Y:S04]  /*2c800*/  LDL.LU R9, [R1+0x2f54] ;  /* 0x002f540001097983 */ /* 0x000f280000300800 */
[----:B------:R-:W4:Y:S04]  /*2c810*/  LDL.LU R20, [R1+0x2f50] ;  /* 0x002f500001147983 */ /* 0x000f280000300800 */
[----:B------:R-:W1:Y:S04]  /*2c820*/  LDL.LU R8, [R1+0x2f4c] ;  /* 0x002f4c0001087983 */ /* 0x000e680000300800 */
[----:B------:R-:W4:Y:S04]  /*2c830*/  LDL.LU R3, [R1+0x2f48] ;  /* 0x002f480001037983 */ /* 0x000f280000300800 */
[----:B------:R-:W4:Y:S04]  /*2c840*/  LDL.LU R5, [R1+0x2f44] ;  /* 0x002f440001057983 */ /* 0x000f280000300800 */
[----:B------:R-:W4:Y:S01]  /*2c850*/  LDL.LU R168, [R1+0x2f40] ;  /* 0x002f400001a87983 */ /* 0x000f220000300800 */
[----:B--2---:R-:W-:-:S02]  /*2c860*/  IMAD.MOV.U32 R231, RZ, RZ, R4 ;  /* 0x000000ffffe77224 */ /* 0x004fc400078e0004 */
[----:B---3--:R-:W-:Y:S02]  /*2c870*/  IMAD.MOV.U32 R230, RZ, RZ, R16 ;  /* 0x000000ffffe67224 */ /* 0x008fe400078e0010 */
[----:B----4-:R-:W-:Y:S02]  /*2c880*/  IMAD.MOV.U32 R229, RZ, RZ, R17 ;  /* 0x000000ffffe57224 */ /* 0x010fe400078e0011 */
[----:B------:R-:W-:Y:S02]  /*2c890*/  IMAD.MOV.U32 R228, RZ, RZ, R9 ;  /* 0x000000ffffe47224 */ /* 0x000fe400078e0009 */
[----:B------:R-:W2:Y:S04]  /*2c8a0*/  LDL.LU R9, [R1+0x2f3c] ;  /* 0x002f3c0001097983 */ /* 0x000ea80000300800 */
[----:B------:R-:W3:Y:S04]  /*2c8b0*/  LDL.LU R17, [R1+0x2f38] ;  /* 0x002f380001117983 */ /* 0x000ee80000300800 */
[----:B------:R-:W4:Y:S04]  /*2c8c0*/  LDL.LU R16, [R1+0x2f34] ;  /* 0x002f340001107983 */ /* 0x000f280000300800 */
        /* <DEDUP_REMOVED lines=12> */
[----:B------:R-:W4:Y:S01]  /*2c990*/  LDL.LU R235, [R1+0x56c] ;  /* 0x00056c0001eb7983 */ /* 0x000f220000300800 */
[----:B------:R-:W-:-:S03]  /*2c9a0*/  IMAD.MOV.U32 R32, RZ, RZ, R5 ;  /* 0x000000ffff207224 */ /* 0x000fc600078e0005 */
[----:B------:R-:W4:Y:S01]  /*2c9b0*/  LDL.LU R136, [R1+0x510] ;  /* 0x0005100001887983 */ /* 0x000f220000300800 */
[----:B------:R-:W-:-:S03]  /*2c9c0*/  IMAD.MOV.U32 R33, RZ, RZ, R3 ;  /* 0x000000ffff217224 */ /* 0x000fc600078e0003 */
[----:B------:R-:W4:Y:S01]  /*2c9d0*/  LDL.LU R137, [R1+0x514] ;  /* 0x0005140001897983 */ /* 0x000f220000300800 */
[----:B-1----:R-:W-:-:S03]  /*2c9e0*/  IMAD.MOV.U32 R34, RZ, RZ, R8 ;  /* 0x000000ffff227224 */ /* 0x002fc600078e0008 */
[----:B------:R-:W4:Y:S04]  /*2c9f0*/  LDL.LU R138, [R1+0x518] ;  /* 0x00051800018a7983 */ /* 0x000f280000300800 */
[----:B------:R-:W4:Y:S04]  /*2ca00*/  LDL.LU R139, [R1+0x51c] ;  /* 0x00051c00018b7983 */ /* 0x000f280000300800 */
[----:B------:R-:W4:Y:S04]  /*2ca10*/  LDL.LU R5, [R1+0x2f2c] ;  /* 0x002f2c0001057983 */ /* 0x000f280000300800 */
[----:B------:R-:W4:Y:S04]  /*2ca20*/  LDL.LU R3, [R1+0x2f28] ;  /* 0x002f280001037983 */ /* 0x000f280000300800 */
[----:B------:R-:W4:Y:S01]  /*2ca30*/  LDL.LU R8, [R1+0x2f24] ;  /* 0x002f240001087983 */ /* 0x000f220000300800 */
[----:B------:R-:W-:-:S03]  /*2ca40*/  IMAD.MOV.U32 R35, RZ, RZ, R20 ;  /* 0x000000ffff237224 */ /* 0x000fc600078e0014 */
[----:B------:R-:W4:Y:S01]  /*2ca50*/  LDL.LU R20, [R1+0x2f20] ;  /* 0x002f200001147983 */ /* 0x000f220000300800 */
[----:B------:R-:W-:Y:S02]  /*2ca60*/  IMAD.MOV.U32 R103, RZ, RZ, R168 ;  /* 0x000000ffff677224 */ /* 0x000fe400078e00a8 */
[----:B--2---:R-:W-:Y:S02]  /*2ca70*/  IMAD.MOV.U32 R102, RZ, RZ, R9 ;  /* 0x000000ffff667224 */ /* 0x004fe400078e0009 */
[----:B---3--:R-:W-:Y:S02]  /*2ca80*/  IMAD.MOV.U32 R101, RZ, RZ, R17 ;  /* 0x000000ffff657224 */ /* 0x008fe400078e0011 */
[----:B----4-:R-:W-:Y:S02]  /*2ca90*/  IMAD.MOV.U32 R100, RZ, RZ, R16 ;  /* 0x000000ffff647224 */ /* 0x010fe400078e0010 */
[----:B------:R-:W2:Y:S04]  /*2caa0*/  LDL.LU R16, [R1+0x2f1c] ;  /* 0x002f1c0001107983 */ /* 0x000ea80000300800 */
[----:B------:R-:W3:Y:S04]  /*2cab0*/  LDL.LU R17, [R1+0x2f18] ;  /* 0x002f180001117983 */ /* 0x000ee80000300800 */
[----:B------:R-:W4:Y:S01]  /*2cac0*/  LDL.LU R9, [R1+0x2f14] ;  /* 0x002f140001097983 */ /* 0x000f220000300800 */
[----:B------:R-:W-:-:S03]  /*2cad0*/  IMAD.MOV.U32 R31, RZ, RZ, R4 ;  /* 0x000000ffff1f7224 */ /* 0x000fc600078e0004 */
[----:B------:R-:W2:Y:S01]  /*2cae0*/  LDL.LU R168, [R1+0x2f10] ;  /* 0x002f100001a87983 */ /* 0x000ea20000300800 */
[----:B------:R-:W-:Y:S02]  /*2caf0*/  IMAD.MOV.U32 R30, RZ, RZ, R5 ;  /* 0x000000ffff1e7224 */ /* 0x000fe400078e0005 */
[----:B------:R-:W-:Y:S02]  /*2cb00*/  IMAD.MOV.U32 R29, RZ, RZ, R3 ;  /* 0x000000ffff1d7224 */ /* 0x000fe400078e0003 */
[----:B------:R-:W-:Y:S02]  /*2cb10*/  IMAD.MOV.U32 R28, RZ, RZ, R8 ;  /* 0x000000ffff1c7224 */ /* 0x000fe400078e0008 */
[----:B------:R-:W3:Y:S04]  /*2cb20*/  LDL.LU R8, [R1+0x2f0c] ;  /* 0x002f0c0001087983 */ /* 0x000ee80000300800 */
[----:B------:R-:W4:Y:S04]  /*2cb30*/  LDL.LU R3, [R1+0x2f08] ;  /* 0x002f080001037983 */ /* 0x000f280000300800 */
[----:B------:R-:W4:Y:S04]  /*2cb40*/  LDL.LU R5, [R1+0x2f04] ;  /* 0x002f040001057983 */ /* 0x000f280000300800 */
[----:B------:R-:W4:Y:S04]  /*2cb50*/  LDL.LU R4, [R1+0x2f00] ;  /* 0x002f000001047983 */ /* 0x000f280000300800 */
[----:B------:R-:W4:Y:S04]  /*2cb60*/  LDL.LU R140, [R1+0x2f0] ;  /* 0x0002f000018c7983 */ /* 0x000f280000300800 */
[----:B------:R-:W4:Y:S01]  /*2cb70*/  LDL.LU R141, [R1+0x2f4] ;  /* 0x0002f400018d7983 */ /* 0x000f220000300800 */
[----:B--2---:R-:W-:-:S02]  /*2cb80*/  IMAD.MOV.U32 R143, RZ, RZ, R168 ;  /* 0x000000ffff8f7224 */ /* 0x004fc400078e00a8 */
[----:B---3--:R-:W-:Y:S02]  /*2cb90*/  IMAD.MOV.U32 R142, RZ, RZ, R8 ;  /* 0x000000ffff8e7224 */ /* 0x008fe400078e0008 */
[----:B------:R-:W2:Y:S04]  /*2cba0*/  LDL.LU R8, [R1+0x2efc] ;  /* 0x002efc0001087983 */ /* 0x000ea80000300800 */
[----:B------:R-:W3:Y:S01]  /*2cbb0*/  LDL.LU R168, [R1+0x2ef8] ;  /* 0x002ef80001a87983 */ /* 0x000ee20000300800 */
[----:B----4-:R-:W-:-:S03]  /*2cbc0*/  IMAD.MOV.U32 R216, RZ, RZ, R5 ;  /* 0x000000ffffd87224 */ /* 0x010fc600078e0005 */
[----:B------:R-:W4:Y:S01]  /*2cbd0*/  LDL.LU R5, [R1+0x2ef4] ;  /* 0x002ef40001057983 */ /* 0x000f220000300800 */
[----:B------:R-:W-:-:S03]  /*2cbe0*/  IMAD.MOV.U32 R217, RZ, RZ, R4 ;  /* 0x000000ffffd97224 */ /* 0x000fc600078e0004 */
[----:B------:R-:W4:Y:S01]  /*2cbf0*/  LDL.LU R4, [R1+0x2ef0] ;  /* 0x002ef00001047983 */ /* 0x000f220000300800 */
[----:B------:R-:W-:-:S03]  /*2cc00*/  IMAD.MOV.U32 R219, RZ, RZ, R3 ;  /* 0x000000ffffdb7224 */ /* 0x000fc600078e0003 */
[----:B------:R-:W4:Y:S04]  /*2cc10*/  LDL.LU R218, [R1+0x2a8] ;  /* 0x0002a80001da7983 */ /* 0x000f280000300800 */
[----:B------:R-:W4:Y:S01]  /*2cc20*/  LDL.LU R3, [R1+0x2eec] ;  /* 0x002eec0001037983 */ /* 0x000f220000300800 */
[C---:B------:R-:W-:Y:S08]  /*2cc30*/  HMMA.1688.F32.TF32 R160, R60.reuse, R22, R248 ;  /* 0x000000163ca0723c */ /* 0x040ff000000810f8 */
[C---:B------:R-:W-:Y:S08]  /*2cc40*/  HMMA.1688.F32.TF32 R180, R60.reuse, R170, R180 ;  /* 0x000000aa3cb4723c */ /* 0x040ff000000810b4 */
[C---:B------:R-:W-:Y:S08]  /*2cc50*/  HMMA.1688.F32.TF32 R184, R60.reuse, R166, R184 ;  /* 0x000000a63cb8723c */ /* 0x040ff000000810b8 */
[C---:B------:R-:W-:Y:S08]  /*2cc60*/  HMMA.1688.F32.TF32 R152, R60.reuse, R18, R240 ;  /* 0x000000123c98723c */ /* 0x040ff000000810f0 */
[C---:B------:R-:W-:Y:S08]  /*2cc70*/  HMMA.1688.F32.TF32 R116, R60.reuse, R10, R116 ;  /* 0x0000000a3c74723c */ /* 0x040ff00000081074 */
[C---:B------:R-:W-:Y:S08]  /*2cc80*/  HMMA.1688.F32.TF32 R108, R60.reuse, R6, R108 ;  /* 0x000000063c6c723c */ /* 0x040ff0000008106c */
[C---:B------:R-:W-:Y:S08]  /*2cc90*/  HMMA.1688.F32.TF32 R112, R60.reuse, R50, R112 ;  /* 0x000000323c70723c */ /* 0x040ff00000081070 */
[C---:B------:R-:W-:Y:S08]  /*2cca0*/  HMMA.1688.F32.TF32 R212, R60.reuse, R46, R172 ;  /* 0x0000002e3cd4723c */ /* 0x040ff000000810ac */
[----:B------:R-:W-:Y:S01]  /*2ccb0*/  HMMA.1688.F32.TF32 R248, R60, R26, R64 ;  /* 0x0000001a3cf8723c */ /* 0x000fe20000081040 */
[----:B--2---:R-:W-:-:S02]  /*2ccc0*/  IMAD.MOV.U32 R204, RZ, RZ, R8 ;  /* 0x000000ffffcc7224 */ /* 0x004fc400078e0008 */
[----:B------:R-:W2:Y:S01]  /*2ccd0*/  LDL.LU R8, [R1+0x2ee8] ;  /* 0x002ee80001087983 */ /* 0x000ea20000300800 */
[----:B---3--:R-:W-:-:S03]  /*2cce0*/  IMAD.MOV.U32 R205, RZ, RZ, R168 ;  /* 0x000000ffffcd7224 */ /* 0x008fc600078e00a8 */
[----:B------:R-:W3:Y:S01]  /*2ccf0*/  LDL.LU R168, [R1+0x2ee4] ;  /* 0x002ee40001a87983 */ /* 0x000ee20000300800 */
[----:B----4-:R-:W-:-:S03]  /*2cd00*/  IMAD.MOV.U32 R206, RZ, RZ, R5 ;  /* 0x000000ffffce7224 */ /* 0x010fc600078e0005 */
[----:B------:R-:W4:Y:S01]  /*2cd10*/  LDL.LU R5, [R1+0x2ee0] ;  /* 0x002ee00001057983 */ /* 0x000f220000300800 */
[----:B------:R-:W-:-:S03]  /*2cd20*/  IMAD.MOV.U32 R207, RZ, RZ, R4 ;  /* 0x000000ffffcf7224 */ /* 0x000fc600078e0004 */
[----:B------:R-:W2:Y:S04]  /*2cd30*/  LDL.LU R4, [R1+0x2edc] ;  /* 0x002edc0001047983 */ /* 0x000ea80000300800 */
[----:B------:R-:W2:Y:S01]  /*2cd40*/  LDL.LU R60, [R1+0x3e0] ;  /* 0x0003e000013c7983 */ /* 0x000ea20000300800 */
[----:B------:R-:W-:-:S03]  /*2cd50*/  IMAD.MOV.U32 R61, RZ, RZ, R3 ;  /* 0x000000ffff3d7224 */ /* 0x000fc600078e0003 */
[----:B------:R-:W2:Y:S04]  /*2cd60*/  LDL.LU R3, [R1+0x2ed8] ;  /* 0x002ed80001037983 */ /* 0x000ea80000300800 */
[----:B------:R-:W3:Y:S04]  /*2cd70*/  LDL.LU R62, [R1+0x3e8] ;  /* 0x0003e800013e7983 */ /* 0x000ee80000300800 */
[----:B------:R-:W3:Y:S04]  /*2cd80*/  LDL.LU R63, [R1+0x3ec] ;  /* 0x0003ec00013f7983 */ /* 0x000ee80000300800 */
[----:B------:R-:W3:Y:S04]  /*2cd90*/  LDL.LU R128, [R1+0x460] ;  /* 0x0004600001807983 */ /* 0x000ee80000300800 */
[----:B------:R-:W3:Y:S04]  /*2cda0*/  LDL.LU R129, [R1+0x464] ;  /* 0x0004640001817983 */ /* 0x000ee80000300800 */
[----:B------:R-:W3:Y:S01]  /*2cdb0*/  LDL.LU R130, [R1+0x468] ;  /* 0x0004680001827983 */ /* 0x000ee20000300800 */
[----:B------:R-:W-:-:S02]  /*2cdc0*/  IMAD.MOV.U32 R148, RZ, RZ, R9 ;  /* 0x000000ffff947224 */ /* 0x000fc400078e0009 */
[----:B------:R-:W-:Y:S02]  /*2cdd0*/  IMAD.MOV.U32 R149, RZ, RZ, R17 ;  /* 0x000000ffff957224 */ /* 0x000fe400078e0011 */
[----:B------:R-:W-:Y:S01]  /*2cde0*/  IMAD.MOV.U32 R150, RZ, RZ, R16 ;  /* 0x000000ffff967224 */ /* 0x000fe200078e0010 */
[----:B------:R-:W-:Y:S01]  /*2cdf0*/  HMMA.1688.F32.TF32 R196, R40, R166, R200 ;  /* 0x000000a628c4723c */ /* 0x000fe200000810c8 */
[----:B------:R-:W-:Y:S02]  /*2ce00*/  IMAD.MOV.U32 R151, RZ, RZ, R20 ;  /* 0x000000ffff977224 */ /* 0x000fe400078e0014 */
[----:B------:R-:W-:Y:S02]  /*2ce10*/  IMAD.MOV.U32 R224, RZ, RZ, R21 ;  /* 0x000000ffffe07224 */ /* 0x000fe400078e0015 */
[----:B--2---:R-:W-:Y:S02]  /*2ce20*/  IMAD.MOV.U32 R131, RZ, RZ, R3 ;  /* 0x000000ffff837224 */ /* 0x004fe400078e0003 */
        /* <DEDUP_REMOVED lines=18> */
[----:B----4-:R-:W-:Y:S01]  /*2cf50*/  IMAD.MOV.U32 R53, RZ, RZ, R5 ;  /* 0x000000ffff357224 */ /* 0x010fe200078e0005 */
[----:B------:R-:W4:Y:S01]  /*2cf60*/  LDL.LU R4, [R1+0x2ed0] ;  /* 0x002ed00001047983 */ /* 0x000f220000300800 */
[----:B---3--:R-:W-:Y:S02]  /*2cf70*/  IMAD.MOV.U32 R54, RZ, RZ, R168 ;  /* 0x000000ffff367224 */ /* 0x008fe400078e00a8 */
[----:B------:R-:W-:Y:S01]  /*2cf80*/  IMAD.MOV.U32 R55, RZ, RZ, R8 ;  /* 0x000000ffff377224 */ /* 0x000fe200078e0008 */
        /* <DEDUP_REMOVED lines=20> */
[----:B------:R-:W-:Y:S01]  /*2d0d0*/  HMMA.1688.F32.TF32 R140, R40, R94, R140 ;  /* 0x0000005e288c723c */ /* 0x000fe2000008108c */
[----:B------:R-:W-:-:S02]  /*2d0e0*/  IMAD.MOV.U32 R225, RZ, RZ, R165 ;  /* 0x000000ffffe17224 */ /* 0x000fc400078e00a5 */
[----:B------:R-:W4:Y:S05]  /*2d0f0*/  LDL.LU R165, [R1+0x2eac] ;  /* 0x002eac0001a57983 */ /* 0x000f2a0000300800 */
[C---:B------:R-:W-:Y:S01]  /*2d100*/  HMMA.1688.F32.TF32 R148, R40.reuse, R90, R148 ;  /* 0x0000005a2894723c */ /* 0x040fe20000081094 */
[----:B------:R-:W-:Y:S02]  /*2d110*/  IMAD.MOV.U32 R226, RZ, RZ, R164 ;  /* 0x000000ffffe27224 */ /* 0x000fe400078e00a4 */
[----:B------:R-:W4:Y:S05]  /*2d120*/  LDL.LU R164, [R1+0x2ea8] ;  /* 0x002ea80001a47983 */ /* 0x000f2a0000300800 */
[C---:B------:R-:W-:Y:S08]  /*2d130*/  HMMA.1688.F32.TF32 R28, R40.reuse, R86, R28 ;  /* 0x00000056281c723c */ /* 0x040ff0000008101c */
[C---:B------:R-:W-:Y:S01]  /*2d140*/  HMMA.1688.F32.TF32 R100, R40.reuse, R82, R100 ;  /* 0x000000522864723c */ /* 0x040fe20000081064 */
[----:B------:R-:W-:Y:S07]  /*2d150*/  STL.64 [R1+0x1c0], R140 ;  /* 0x0001c08c01007387 */ /* 0x000fee0000100a00 */
[C---:B------:R-:W-:Y:S01]  /*2d160*/  HMMA.1688.F32.TF32 R192, R40.reuse, R170, R68 ;  /* 0x000000aa28c0723c */ /* 0x040fe20000081044 */
[----:B------:R1:W-:Y:S07]  /*2d170*/  STL.64 [R1+0x1c8], R142 ;  /* 0x0001c88e01007387 */ /* 0x0003ee0000100a00 */
[C---:B------:R-:W-:Y:S01]  /*2d180*/  HMMA.1688.F32.TF32 R128, R40.reuse, R50, R128 ;  /* 0x000000322880723c */ /* 0x040fe20000081080 */
[----:B-1----:R-:W4:Y:S07]  /*2d190*/  LDL.LU.64 R142, [R1+0x2ea0] ;  /* 0x002ea000018e7983 */ /* 0x002f2e0000300a00 */
[C---:B------:R-:W-:Y:S01]  /*2d1a0*/  HMMA.1688.F32.TF32 R60, R40.reuse, R46, R60 ;  /* 0x0000002e283c723c */ /* 0x040fe2000008103c */
[----:B------:R-:W4:Y:S07]  /*2d1b0*/  LDL.LU.64 R140, [R1+0x2e98] ;  /* 0x002e9800018c7983 */ /* 0x000f2e0000300a00 */
[C---:B------:R-:W-:Y:S08]  /*2d1c0*/  HMMA.1688.F32.TF32 R52, R40.reuse, R26, R52 ;  /* 0x0000001a2834723c */ /* 0x040ff00000081034 */
[C---:B------:R-:W-:Y:S08]  /*2d1d0*/  HMMA.1688.F32.TF32 R204, R40.reuse, R14, R204 ;  /* 0x0000000e28cc723c */ /* 0x040ff000000810cc */
[----:B------:R-:W-:Y:S01]  /*2d1e0*/  HMMA.1688.F32.TF32 R216, R40, R98, R216 ;  /* 0x0000006228d8723c */ /* 0x000fe200000810d8 */
[----:B------:R-:W-:Y:S04]  /*2d1f0*/  STL.64 [R1+0x1b0], R148 ;  /* 0x0001b09401007387 */ /* 0x000fe80000100a00 */
[----:B------:R1:W-:Y:S04]  /*2d200*/  STL.64 [R1+0x1b8], R150 ;  /* 0x0001b89601007387 */ /* 0x0003e80000100a00 */
[----:B-1----:R-:W4:Y:S04]  /*2d210*/  LDL.LU.64 R150, [R1+0x2e90] ;  /* 0x002e900001967983 */ /* 0x002f280000300a00 */
[----:B------:R-:W4:Y:S04]  /*2d220*/  LDL.LU.64 R148, [R1+0x2e88] ;  /* 0x002e880001947983 */ /* 0x000f280000300a00 */
[----:B------:R-:W-:Y:S04]  /*2d230*/  STL.64 [R1+0x1a0], R28 ;  /* 0x0001a01c01007387 */ /* 0x000fe80000100a00 */
[----:B------:R1:W-:Y:S01]  /*2d240*/  STL.64 [R1+0x1a8], R30 ;  /* 0x0001a81e01007387 */ /* 0x0003e20000100a00 */
[----:B------:R-:W-:-:S03]  /*2d250*/  IMAD.MOV.U32 R227, RZ, RZ, R169 ;  /* 0x000000ffffe37224 */ /* 0x000fc600078e00a9 */
[----:B-1----:R-:W4:Y:S04]  /*2d260*/  LDL.LU.64 R30, [R1+0x2e80] ;  /* 0x002e8000011e7983 */ /* 0x002f280000300a00 */
[----:B------:R-:W4:Y:S04]  /*2d270*/  LDL.LU.64 R28, [R1+0x2e78] ;  /* 0x002e7800011c7983 */ /* 0x000f280000300a00 */
[----:B------:R-:W-:Y:S04]  /*2d280*/  STL.64 [R1+0x190], R100 ;  /* 0x0001906401007387 */ /* 0x000fe80000100a00 */
[----:B------:R1:W-:Y:S04]  /*2d290*/  STL.64 [R1+0x198], R102 ;  /* 0x0001986601007387 */ /* 0x0003e80000100a00 */
[----:B-1----:R-:W4:Y:S04]  /*2d2a0*/  LDL.LU.64 R102, [R1+0x2e70] ;  /* 0x002e700001667983 */ /* 0x002f280000300a00 */
[----:B------:R-:W4:Y:S01]  /*2d2b0*/  LDL.LU.64 R100, [R1+0x2e68] ;  /* 0x002e680001647983 */ /* 0x000f220000300a00 */
[C---:B--2---:R-:W-:Y:S08]  /*2d2c0*/  HMMA.1688.F32.TF32 R172, R40.reuse, R6, R172 ;  /* 0x0000000628ac723c */ /* 0x044ff000000810ac */
[C---:B------:R-:W-:Y:S08]  /*2d2d0*/  HMMA.1688.F32.TF32 R176, R40.reuse, R18, R176 ;  /* 0x0000001228b0723c */ /* 0x040ff000000810b0 */
[C---:B------:R-:W-:Y:S08]  /*2d2e0*/  HMMA.1688.F32.TF32 R188, R40.reuse, R22, R188 ;  /* 0x0000001628bc723c */ /* 0x040ff000000810bc */
[C---:B------:R-:W-:Y:S08]  /*2d2f0*/  HMMA.1688.F32.TF32 R156, R40.reuse, R10, R156 ;  /* 0x0000000a289c723c */ /* 0x040ff0000008109c */
[----:B------:R-:W-:Y:S01]  /*2d300*/  HMMA.1688.F32.TF32 R40, R40, R78, R32 ;  /* 0x0000004e2828723c */ /* 0x000fe20000081020 */
[----:B------:R-:W2:Y:S04]  /*2d310*/  LDL.LU.64 R34, [R1+0x2e60] ;  /* 0x002e600001227983 */ /* 0x000ea80000300a00 */
[----:B------:R-:W2:Y:S11]  /*2d320*/  LDL.LU.64 R32, [R1+0x2e58] ;  /* 0x002e580001207983 */ /* 0x000eb60000300a00 */
[----:B------:R-:W-:Y:S07]  /*2d330*/  @!UPT UIADD3 URZ, URZ, URZ, URZ ;  /* 0x0000003f3f3ff290 */ /* 0x000fee000fffe03f */
[----:B------:R3:W-:Y:S04]  /*2d340*/  STL.64 [R1+0x270], R40 ;  /* 0x0002702801007387 */ /* 0x0007e80000100a00 */
[----:B------:R1:W-:Y:S01]  /*2d350*/  STL.64 [R1+0x278], R42 ;  /* 0x0002782a01007387 */ /* 0x0003e20000100a00 */
[----:B---3--:R-:W-:Y:S02]  /*2d360*/  IMAD.MOV.U32 R40, RZ, RZ, R168 ;  /* 0x000000ffff287224 */ /* 0x008fe400078e00a8 */
[----:B-1----:R-:W-:Y:S01]  /*2d370*/  IMAD.MOV.U32 R43, RZ, RZ, R3 ;  /* 0x000000ffff2b7224 */ /* 0x002fe200078e0003 */
[C---:B----4-:R-:W-:Y:S01]  /*2d380*/  HMMA.1688.F32.TF32 R168, R36.reuse, R170, R240 ;  /* 0x000000aa24a8723c */ /* 0x050fe200000810f0 */
[----:B------:R-:W3:Y:S04]  /*2d390*/  LDL.LU.64 R242, [R1+0x2e50] ;  /* 0x002e500001f27983 */ /* 0x000ee80000300a00 */
[----:B------:R-:W3:Y:S04]  /*2d3a0*/  LDL.LU.64 R240, [R1+0x2e48] ;  /* 0x002e480001f07983 */ /* 0x000ee80000300a00 */
[----:B------:R-:W4:Y:S01]  /*2d3b0*/  LDL R3, [R1+0x1648] ;  /* 0x0016480001037983 */ /* 0x000f220000100800 */
[----:B------:R-:W-:Y:S07]  /*2d3c0*/  HMMA.1688.F32.TF32 R200, R36, R166, R200 ;  /* 0x000000a624c8723c */ /* 0x000fee00000810c8 */
[----:B------:R-:W-:-:S02]  /*2d3d0*/  IMAD.MOV.U32 R167, RZ, RZ, R20 ;  /* 0x000000ffffa77224 */ /* 0x000fc400078e0014 */
[----:B------:R-:W-:Y:S02]  /*2d3e0*/  IMAD.MOV.U32 R166, RZ, RZ, R21 ;  /* 0x000000ffffa67224 */ /* 0x000fe400078e0015 */
[C---:B------:R-:W-:Y:S01]  /*2d3f0*/  HMMA.1688.F32.TF32 R20, R36.reuse, R22, R64 ;  /* 0x000000162414723c */ /* 0x040fe20000081040 */
[----:B------:R-:W2:Y:S04]  /*2d400*/  LDL.LU.64 R66, [R1+0x2e40] ;  /* 0x002e400001427983 */ /* 0x000ea80000300a00 */
[----:B------:R-:W3:Y:S01]  /*2d410*/  LDL.LU.64 R64, [R1+0x2e38] ;  /* 0x002e380001407983 */ /* 0x000ee20000300a00 */
[----:B------:R-:W-:Y:S02]  /*2d420*/  IMAD.MOV.U32 R41, RZ, RZ, R5 ;  /* 0x000000ffff297224 */ /* 0x000fe400078e0005 */
[----:B------:R-:W-:Y:S01]  /*2d430*/  IMAD.MOV.U32 R42, RZ, RZ, R4 ;  /* 0x000000ffff2a7224 */ /* 0x000fe200078e0004 */
[----:B------:R-:W-:Y:S07]  /*2d440*/  HMMA.1688.F32.TF32 R164, R36, R18, R164 ;  /* 0x0000001224a4723c */ /* 0x000fee00000810a4 */
[----:B------:R-:W-:-:S02]  /*2d450*/  IMAD.MOV.U32 R18, RZ, RZ, R9 ;  /* 0x000000ffff127224 */ /* 0x000fc400078e0009 */
[----:B------:R-:W-:-:S07]  /*2d460*/  IMAD.MOV.U32 R19, RZ, RZ, R8 ;  /* 0x000000ffff137224 */ /* 0x000fce00078e0008 */
[C---:B------:R-:W-:Y:S08]  /*2d470*/  HMMA.1688.F32.TF32 R16, R36.reuse, R10, R16 ;  /* 0x0000000a2410723c */ /* 0x040ff00000081010 */
[C---:B------:R-:W-:Y:S08]  /*2d480*/  HMMA.1688.F32.TF32 R8, R36.reuse, R6, R40 ;  /* 0x000000062408723c */ /* 0x040ff00000081028 */
[----:B------:R-:W-:Y:S01]  /*2d490*/  HMMA.1688.F32.TF32 R40, R36, R94, R224 ;  /* 0x0000005e2428723c */ /* 0x000fe200000810e0 */
[----:B------:R-:W-:-:S02]  /*2d4a0*/  IMAD.MOV.U32 R222, RZ, RZ, R89 ;  /* 0x000000ffffde7224 */ /* 0x000fc400078e0059 */
[----:B------:R-:W-:Y:S02]  /*2d4b0*/  IMAD.MOV.U32 R223, RZ, RZ, R88 ;  /* 0x000000ffffdf7224 */ /* 0x000fe400078e0058 */
[----:B------:R-:W-:Y:S02]  /*2d4c0*/  IMAD.MOV.U32 R147, RZ, RZ, R85 ;  /* 0x000000ffff937224 */ /* 0x000fe400078e0055 */
[----:B------:R-:W-:Y:S02]  /*2d4d0*/  IMAD.MOV.U32 R68, RZ, RZ, R84 ;  /* 0x000000ffff447224 */ /* 0x000fe400078e0054 */
[----:B------:R-:W-:Y:S01]  /*2d4e0*/  IMAD.MOV.U32 R69, RZ, RZ, R49 ;  /* 0x000000ffff457224 */ /* 0x000fe200078e0031 */
[----:B------:R-:W-:Y:S01]  /*2d4f0*/  HMMA.1688.F32.TF32 R88, R36, R90, R220 ;  /* 0x0000005a2458723c */ /* 0x000fe200000810dc */
[----:B------:R-:W-:Y:S01]  /*2d500*/  IMAD.MOV.U32 R70, RZ, RZ, R48 ;  /* 0x000000ffff467224 */ /* 0x000fe200078e0030 */
[----:B------:R-:W-:Y:S01]  /*2d510*/  LDS R220, [R0+0x84000] ;  /* 0x0840000000dc7984 */ /* 0x000fe20000000800 */
[----:B------:R-:W-:-:S02]  /*2d520*/  IMAD.MOV.U32 R71, RZ, RZ, R12 ;  /* 0x000000ffff477224 */ /* 0x000fc400078e000c */
[----:B------:R-:W-:Y:S01]  /*2d530*/  IMAD.U32 R12, RZ, RZ, UR4 ;  /* 0x00000004ff0c7e24 */ /* 0x000fe2000f8e00ff */
[----:B------:R-:W-:Y:S02]  /*2d540*/  LDS R222, [R0+0x85000] ;  /* 0x0850000000de7984 */ /* 0x000fe40000000800 */
[C---:B------:R-:W-:Y:S02]  /*2d550*/  HMMA.1688.F32.TF32 R84, R36.reuse, R86, R144 ;  /* 0x000000562454723c */ /* 0x040fe40000081090 */
[----:B------:R-:W-:Y:S04]  /*2d560*/  LDS R221, [R2+0x84000] ;  /* 0x0840000002dd7984 */ /* 0x000fe80000000800 */
[----:B------:R-:W-:Y:S02]  /*2d570*/  STL.64 [R1+0x180], R40 ;  /* 0x0001802801007387 */ /* 0x000fe40000100a00 */
[C---:B------:R-:W-:Y:S02]  /*2d580*/  HMMA.1688.F32.TF32 R4, R36.reuse, R50, R232 ;  /* 0x000000322404723c */ /* 0x040fe400000810e8 */
[----:B------:R1:W-:Y:S04]  /*2d590*/  STL.64 [R1+0x188], R42 ;  /* 0x0001882a01007387 */ /* 0x0003e80000100a00 */
[----:B------:R-:W-:Y:S02]  /*2d5a0*/  LDS R223, [R2+0x85000] ;  /* 0x0850000002df7984 */ /* 0x000fe40000000800 */
[C---:B------:R-:W-:Y:S02]  /*2d5b0*/  HMMA.1688.F32.TF32 R136, R36.reuse, R46, R136 ;  /* 0x0000002e2488723c */ /* 0x040fe40000081088 */
[----:B------:R-:W-:Y:S04]  /*2d5c0*/  LDS R144, [R0+0x84100] ;  /* 0x0841000000907984 */ /* 0x000fe80000000800 */
[----:B------:R-:W-:Y:S02]  /*2d5d0*/  LDS R146, [R0+0x85100] ;  /* 0x0851000000927984 */ /* 0x000fe40000000800 */
[C---:B-1----:R-:W-:Y:S02]  /*2d5e0*/  HMMA.1688.F32.TF32 R40, R36.reuse, R82, R72 ;  /* 0x000000522428723c */ /* 0x042fe40000081048 */
[----:B------:R-:W-:Y:S04]  /*2d5f0*/  LDS R82, [R0+0x85080] ;  /* 0x0850800000527984 */ /* 0x000fe80000000800 */
[----:B------:R-:W-:Y:S02]  /*2d600*/  LDS R83, [R2+0x85080] ;  /* 0x0850800002537984 */ /* 0x000fe40000000800 */
[C---:B------:R-:W-:Y:S02]  /*2d610*/  HMMA.1688.F32.TF32 R120, R36.reuse, R26, R120 ;  /* 0x0000001a2478723c */ /* 0x040fe40000081078 */
[----:B------:R-:W-:Y:S04]  /*2d620*/  LDS R145, [R2+0x84100] ;  /* 0x0841000002917984 */ /* 0x000fe80000000800 */
[----:B------:R-:W-:Y:S02]  /*2d630*/  LDS R147, [R2+0x85100] ;  /* 0x0851000002937984 */ /* 0x000fe40000000800 */
[C---:B------:R-:W-:Y:S08]  /*2d640*/  HMMA.1688.F32.TF32 R124, R36.reuse, R14, R124 ;  /* 0x0000000e247c723c */ /* 0x040ff0000008107c */
[C---:B------:R-:W-:Y:S01]  /*2d650*/  HMMA.1688.F32.TF32 R48, R36.reuse, R98, R228 ;  /* 0x000000622430723c */ /* 0x040fe200000810e4 */
[----:B------:R-:W-:Y:S04]  /*2d660*/  STL.64 [R1+0x170], R88 ;  /* 0x0001705801007387 */ /* 0x000fe80000100a00 */
[----:B------:R-:W-:Y:S03]  /*2d670*/  LDS R72, [R0+0x84280] ;  /* 0x0842800000487984 */ /* 0x000fe60000000800 */
[----:B------:R-:W-:Y:S01]  /*2d680*/  HMMA.1688.F32.TF32 R36, R36, R78, R68 ;  /* 0x0000004e2424723c */ /* 0x000fe20000081044 */
[----:B------:R-:W-:Y:S01]  /*2d690*/  IMAD.MOV.U32 R228, RZ, RZ, R81 ;  /* 0x000000ffffe47224 */ /* 0x000fe200078e0051 */
[----:B------:R-:W-:Y:S01]  /*2d6a0*/  LDS R74, [R0+0x85280] ;  /* 0x08528000004a7984 */ /* 0x000fe20000000800 */
[----:B------:R-:W-:-:S02]  /*2d6b0*/  IMAD.MOV.U32 R229, RZ, RZ, R80 ;  /* 0x000000ffffe57224 */ /* 0x000fc400078e0050 */
[----:B------:R-:W-:Y:S01]  /*2d6c0*/  IMAD.MOV.U32 R230, RZ, RZ, R45 ;  /* 0x000000ffffe67224 */ /* 0x000fe200078e002d */
[----:B------:R-:W-:Y:S01]  /*2d6d0*/  LDS R80, [R0+0x84080] ;  /* 0x0840800000507984 */ /* 0x000fe20000000800 */
[----:B------:R-:W-:-:S03]  /*2d6e0*/  IMAD.MOV.U32 R231, RZ, RZ, R44 ;  /* 0x000000ffffe77224 */ /* 0x000fc600078e002c */
[----:B------:R-:W-:Y:S04]  /*2d6f0*/  LDS R81, [R2+0x84080] ;  /* 0x0840800002517984 */ /* 0x000fe80000000800 */
[----:B------:R-:W-:Y:S04]  /*2d700*/  STL.64 [R1+0x178], R90 ;  /* 0x0001785a01007387 */ /* 0x000fe80000100a00 */
[----:B------:R-:W-:Y:S04]  /*2d710*/  STL.64 [R1+0x160], R84 ;  /* 0x0001605401007387 */ /* 0x000fe80000100a00 */
[----:B------:R-:W-:Y:S04]  /*2d720*/  STL.64 [R1+0x168], R86 ;  /* 0x0001685601007387 */ /* 0x000fe80000100a00 */
[----:B------:R-:W-:Y:S04]  /*2d730*/  STL.64 [R1+0xf0], R40 ;  /* 0x0000f02801007387 */ /* 0x000fe80000100a00 */
[----:B------:R-:W-:Y:S04]  /*2d740*/  STL.64 [R1+0xf8], R42 ;  /* 0x0000f82a01007387 */ /* 0x000fe80000100a00 */
[----:B------:R-:W-:Y:S04]  /*2d750*/  STL.64 [R1+0xe0], R36 ;  /* 0x0000e02401007387 */ /* 0x000fe80000100a00 */
[----:B------:R-:W-:Y:S04]  /*2d760*/  STL.64 [R1+0xe8], R38 ;  /* 0x0000e82601007387 */ /* 0x000fe80000100a00 */
[----:B------:R-:W-:Y:S04]  /*2d770*/  LDS R68, [R0+0x84200] ;  /* 0x0842000000447984 */ /* 0x000fe80000000800 */
        /* <DEDUP_REMOVED lines=12> */
[----:B------:R-:W-:Y:S01]  /*2d840*/  LDS R91, [R2+0x85380] ;  /* 0x08538000025b7984 */ /* 0x000fe20000000800 */
[----:B----4-:R-:W-:-:S05]  /*2d850*/  IMAD R3, R12, 0x40000, R3 ;  /* 0x000400000c037824 */ /* 0x010fca00078e0203 */
[----:B------:R-:W1:Y:S04]  /*2d860*/  LDSM.16.M88.4 R44, [R3] ;  /* 0x00000000032c783b */ /* 0x000e680000000200 */
[----:B------:R-:W4:Y:S04]  /*2d870*/  LDSM.16.M88.4 R40, [R3+0x4000] ;  /* 0x004000000328783b */ /* 0x000f280000000200 */
[----:B------:R-:W4:Y:S01]  /*2d880*/  LDSM.16.M88.4 R36, [R3+0x8000] ;  /* 0x008000000324783b */ /* 0x000f220000000200 */
[----:B--2---:R-:W-:Y:S02]  /*2d890*/  IMAD.MOV.U32 R224, RZ, RZ, R67 ;  /* 0x000000ffffe07224 */ /* 0x004fe400078e0043 */
[----:B------:R-:W-:Y:S01]  /*2d8a0*/  IMAD.MOV.U32 R225, RZ, RZ, R66 ;  /* 0x000000ffffe17224 */ /* 0x000fe200078e0042 */
[----:B------:R-:W-:Y:S01]  /*2d8b0*/  LDS R67, [R2+0x85180] ;  /* 0x0851800002437984 */ /* 0x000fe20000000800 */
[----:B---3--:R-:W-:-:S02]  /*2d8c0*/  IMAD.MOV.U32 R226, RZ, RZ, R65 ;  /* 0x000000ffffe27224 */ /* 0x008fc400078e0041 */
[----:B------:R-:W-:Y:S01]  /*2d8d0*/  IMAD.MOV.U32 R227, RZ, RZ, R64 ;  /* 0x000000ffffe37224 */ /* 0x000fe200078e0040 */
[----:B------:R-:W-:Y:S04]  /*2d8e0*/  LDS R66, [R0+0x85180] ;  /* 0x0851800000427984 */ /* 0x000fe80000000800 */
[----:B------:R-:W-:Y:S04]  /*2d8f0*/  LDS R64, [R0+0x84180] ;  /* 0x0841800000407984 */ /* 0x000fe80000000800 */
[----:B------:R-:W2:Y:S01]  /*2d900*/  LDS R65, [R2+0x84180] ;  /* 0x0841800002417984 */ /* 0x000ea20000000800 */
[-C--:B-1----:R-:W-:Y:S03]  /*2d910*/  HMMA.1688.F32.TF32 R224, R80, R44.reuse, R224 ;  /* 0x0000002c50e0723c */ /* 0x082fe600000810e0 */
[----:B------:R-:W-:Y:S04]  /*2d920*/  STL [R1+0xa20], R3 ;  /* 0x000a200301007387 */ /* 0x000fe80000100800 */
[----:B------:R-:W-:Y:S01]  /*2d930*/  STL [R1+0x2d58], R46 ;  /* 0x002d582e01007387 */ /* 0x000fe20000100800 */
[----:B------:R-:W-:Y:S03]  /*2d940*/  HMMA.1688.F32.TF32 R228, R220, R44, R228 ;  /* 0x0000002cdce4723c */ /* 0x000fe600000810e4 */
[----:B------:R-:W-:Y:S04]  /*2d950*/  STL [R1+0x2d54], R47 ;  /* 0x002d542f01007387 */ /* 0x000fe80000100800 */
[----:B----4-:R1:W-:Y:S04]  /*2d960*/  STL [R1+0x2d4c], R42 ;  /* 0x002d4c2a01007387 */ /* 0x0103e80000100800 */
[----:B------:R3:W-:Y:S04]  /*2d970*/  STL [R1+0x2d48], R43 ;  /* 0x002d482b01007387 */ /* 0x0007e80000100800 */
[----:B------:R-:W-:Y:S01]  /*2d980*/  STL [R1+0x2d5c], R38 ;  /* 0x002d5c2601007387 */ /* 0x000fe20000100800 */
[----:B-1----:R-:W-:-:S03]  /*2d990*/  IMAD.MOV.U32 R42, RZ, RZ, R225 ;  /* 0x000000ffff2a7224 */ /* 0x002fc600078e00e1 */
[----:B------:R1:W-:Y:S01]  /*2d9a0*/  STL [R1+0x2d50], R39 ;  /* 0x002d502701007387 */ /* 0x0003e20000100800 */
[----:B------:R-:W-:Y:S02]  /*2d9b0*/  IMAD.MOV.U32 R3, RZ, RZ, R227 ;  /* 0x000000ffff037224 */ /* 0x000fe400078e00e3 */
[----:B---3--:R-:W-:Y:S02]  /*2d9c0*/  IMAD.MOV.U32 R43, RZ, RZ, R226 ;  /* 0x000000ffff2b7224 */ /* 0x008fe400078e00e2 */
[----:B-1----:R-:W-:Y:S02]  /*2d9d0*/  IMAD.MOV.U32 R39, RZ, RZ, R224 ;  /* 0x000000ffff277224 */ /* 0x002fe400078e00e0 */
[-C--:B------:R-:W-:Y:S01]  /*2d9e0*/  HMMA.1688.F32.TF32 R224, R144, R44.reuse, R240 ;  /* 0x0000002c90e0723c */ /* 0x080fe200000810f0 */
[----:B------:R-:W-:Y:S04]  /*2d9f0*/  STL.64 [R1+0x260], R228 ;  /* 0x000260e401007387 */ /* 0x000fe80000100a00 */
[----:B------:R-:W-:Y:S04]  /*2da00*/  STL.64 [R1+0x268], R230 ;  /* 0x000268e601007387 */ /* 0x000fe80000100a00 */
[----:B------:R-:W3:Y:S04]  /*2da10*/  LDL.LU R94, [R1+0x98] ;  /* 0x00009800015e7983 */ /* 0x000ee80000300800 */
[----:B------:R-:W3:Y:S04]  /*2da20*/  LDL.LU R95, [R1+0x9c] ;  /* 0x00009c00015f7983 */ /* 0x000ee80000300800 */
[----:B------:R-:W-:Y:S04]  /*2da30*/  STL [R1+0x2d6c], R3 ;  /* 0x002d6c0301007387 */ /* 0x000fe80000100800 */
[----:B------:R-:W-:Y:S04]  /*2da40*/  STL [R1+0x2d68], R42 ;  /* 0x002d682a01007387 */ /* 0x000fe80000100800 */
[----:B------:R-:W-:Y:S04]  /*2da50*/  STL [R1+0x2d64], R39 ;  /* 0x002d642701007387 */ /* 0x000fe80000100800 */
[----:B------:R-:W-:Y:S04]  /*2da60*/  STL [R1+0x2d60], R43 ;  /* 0x002d602b01007387 */ /* 0x000fe80000100800 */
[----:B------:R-:W4:Y:S04]  /*2da70*/  LDL.LU R240, [R1+0x200] ;  /* 0x0002000001f07983 */ /* 0x000f280000300800 */
[----:B------:R-:W-:Y:S04]  /*2da80*/  STL.64 [R1+0x480], R224 ;  /* 0x000480e001007387 */ /* 0x000fe80000100a00 */
[----:B------:R2:W-:Y:S04]  /*2da90*/  STL.64 [R1+0x488], R226 ;  /* 0x000488e201007387 */ /* 0x0005e80000100a00 */
[----:B------:R-:W4:Y:S04]  /*2daa0*/  LDL.LU R241, [R1+0x204] ;  /* 0x0002040001f17983 */ /* 0x000f280000300800 */
[----:B------:R-:W4:Y:S01]  /*2dab0*/  LDL.LU R242, [R1+0x208] ;  /* 0x0002080001f27983 */ /* 0x000f220000300800 */
[-C--:B--2---:R-:W-:Y:S03]  /*2dac0*/  HMMA.1688.F32.TF32 R224, R64, R44.reuse, R32 ;  /* 0x0000002c40e0723c */ /* 0x084fe60000081020 */
[----:B------:R-:W4:Y:S04]  /*2dad0*/  LDL.LU R243, [R1+0x20c] ;  /* 0x00020c0001f37983 */ /* 0x000f280000300800 */
[----:B------:R-:W2:Y:S11]  /*2dae0*/  LDL.LU R32, [R1+0x500] ;  /* 0x0005000001207983 */ /* 0x000eb60000300800 */
[----:B------:R-:W-:Y:S05]  /*2daf0*/  @!UPT UIADD3 URZ, URZ, URZ, URZ ;  /* 0x0000003f3f3ff290 */ /* 0x000fea000fffe03f */
[----:B------:R-:W-:Y:S04]  /*2db00*/  STL.64 [R1+0x5b0], R224 ;  /* 0x0005b0e001007387 */ /* 0x000fe80000100a00 */
[----:B------:R1:W-:Y:S04]  /*2db10*/  STL.64 [R1+0x5b8], R226 ;  /* 0x0005b8e201007387 */ /* 0x0003e80000100a00 */
[----:B------:R-:W2:Y:S04]  /*2db20*/  LDL.LU R33, [R1+0x504] ;  /* 0x0005040001217983 */ /* 0x000ea80000300800 */
[----:B------:R-:W2:Y:S04]  /*2db30*/  LDL.LU R34, [R1+0x508] ;  /* 0x0005080001227983 */ /* 0x000ea80000300800 */
[----:B------:R-:W2:Y:S01]  /*2db40*/  LDL.LU R35, [R1+0x50c] ;  /* 0x00050c0001237983 */ /* 0x000ea20000300800 */
[-C--:B-1----:R-:W-:Y:S08]  /*2db50*/  HMMA.1688.F32.TF32 R224, R68, R44.reuse, R148 ;  /* 0x0000002c44e0723c */ /* 0x082ff00000081094 */
[-C--:B------:R-:W-:Y:S08]  /*2db60*/  HMMA.1688.F32.TF32 R180, R72, R44.reuse, R180 ;  /* 0x0000002c48b4723c */ /* 0x080ff000000810b4 */
[-C--:B------:R-:W-:Y:S08]  /*2db70*/  HMMA.1688.F32.TF32 R148, R84, R44.reuse, R192 ;  /* 0x0000002c5494723c */ /* 0x080ff000000810c0 */
[----:B------:R-:W-:Y:S01]  /*2db80*/  HMMA.1688.F32.TF32 R44, R88, R44, R168 ;  /* 0x0000002c582c723c */ /* 0x000fe200000810a8 */
[----:B------:R1:W-:Y:S04]  /*2db90*/  STL.64 [R1+0x630], R224 ;  /* 0x000630e001007387 */ /* 0x0003e80000100a00 */
[----:B------:R1:W-:Y:S04]  /*2dba0*/  STL.64 [R1+0x638], R226 ;  /* 0x000638e201007387 */ /* 0x0003e80000100a00 */
[----:B------:R-:W-:Y:S04]  /*2dbb0*/  STL.64 [R1+0x7d0], R180 ;  /* 0x0007d0b401007387 */ /* 0x000fe80000100a00 */
[----:B------:R-:W-:Y:S04]  /*2dbc0*/  STL.64 [R1+0x7d8], R182 ;  /* 0x0007d8b601007387 */ /* 0x000fe80000100a00 */
[----:B------:R-:W4:Y:S04]  /*2dbd0*/  LDL.LU R232, [R1+0x540] ;  /* 0x0005400001e87983 */ /* 0x000f280000300800 */
[----:B------:R-:W-:Y:S04]  /*2dbe0*/  STL.64 [R1+0x870], R148 ;  /* 0x0008709401007387 */ /* 0x000fe80000100a00 */
[----:B------:R3:W-:Y:S04]  /*2dbf0*/  STL.64 [R1+0x878], R150 ;  /* 0x0008789601007387 */ /* 0x0007e80000100a00 */
[----:B------:R-:W-:Y:S04]  /*2dc00*/  STL.64 [R1+0x920], R44 ;  /* 0x0009202c01007387 */ /* 0x000fe80000100a00 */
[----:B------:R-:W-:Y:S04]  /*2dc10*/  STL.64 [R1+0x928], R46 ;  /* 0x0009282e01007387 */ /* 0x000fe80000100a00 */
[----:B------:R-:W4:Y:S04]  /*2dc20*/  LDL.LU R233, [R1+0x544] ;  /* 0x0005440001e97983 */ /* 0x000f280000300800 */
[----:B------:R-:W4:Y:S04]  /*2dc30*/  LDL.LU R234, [R1+0x548] ;  /* 0x0005480001ea7983 */ /* 0x000f280000300800 */
[----:B------:R-:W4:Y:S04]  /*2dc40*/  LDL.LU R235, [R1+0x54c] ;  /* 0x00054c0001eb7983 */ /* 0x000f280000300800 */
[----:B------:R-:W4:Y:S04]  /*2dc50*/  LDL.LU R228, [R1+0x210] ;  /* 0x0002100001e47983 */ /* 0x000f280000300800 */
[----:B------:R-:W4:Y:S04]  /*2dc60*/  LDL.LU R229, [R1+0x214] ;  /* 0x0002140001e57983 */ /* 0x000f280000300800 */
[----:B------:R-:W4:Y:S04]  /*2dc70*/  LDL.LU R230, [R1+0x218] ;  /* 0x0002180001e67983 */ /* 0x000f280000300800 */
[----:B------:R-:W4:Y:S04]  /*2dc80*/  LDL.LU R231, [R1+0x21c] ;  /* 0x00021c0001e77983 */ /* 0x000f280000300800 */
[----:B-1----:R-:W4:Y:S01]  /*2dc90*/  LDL.LU R224, [R1+0xb0] ;  /* 0x0000b00001e07983 */ /* 0x002f220000300800 */
[----:B------:R-:W-:-:S02]  /*2dca0*/  IMAD.MOV.U32 R225, RZ, RZ, R97 ;  /* 0x000000ffffe17224 */ /* 0x000fc400078e0061 */
[----:B------:R-:W-:Y:S01]  /*2dcb0*/  IMAD.MOV.U32 R226, RZ, RZ, R96 ;  /* 0x000000ffffe27224 */ /* 0x000fe200078e0060 */
[----:B------:R-:W4:Y:S04]  /*2dcc0*/  LDL.LU R97, [R1+0x2e34] ;  /* 0x002e340001617983 */ /* 0x000f280000300800 */
[----:B------:R-:W4:Y:S01]  /*2dcd0*/  LDL.LU R96, [R1+0x2e30] ;  /* 0x002e300001607983 */ /* 0x000f220000300800 */
[----:B------:R-:W-:Y:S01]  /*2dce0*/  IMAD.MOV.U32 R227, RZ, RZ, R252 ;  /* 0x000000ffffe37224 */ /* 0x000fe200078e00fc */
[----:B------:R-:W-:Y:S08]  /*2dcf0*/  HMMA.1688.F32.TF32 R28, R64, R36, R28 ;  /* 0x00000024401c723c */ /* 0x000ff0000008101c */
[-C--:B---3--:R-:W-:Y:S08]  /*2dd00*/  HMMA.1688.F32.TF32 R148, R144, R40.reuse, R92 ;  /* 0x000000289094723c */ /* 0x088ff0000008105c */
[-C--:B------:R-:W-:Y:S08]  /*2dd10*/  HMMA.1688.F32.TF32 R92, R64, R40.reuse, R100 ;  /* 0x00000028405c723c */ /* 0x080ff00000081064 */
[-C--:B--2---:R-:W-:Y:S11]  /*2dd20*/  HMMA.1688.F32.TF32 R32, R220, R40.reuse, R32 ;  /* 0x00000028dc20723c */ /* 0x084ff60000081020 */
[----:B------:R-:W-:Y:S11]  /*2dd30*/  @!UPT UIADD3 URZ, URZ, URZ, URZ ;  /* 0x0000003f3f3ff290 */ /* 0x000ff6000fffe03f */
[----:B------:R-:W-:Y:S01]  /*2dd40*/  @!UPT UIADD3 URZ, URZ, URZ, URZ ;  /* 0x0000003f3f3ff290 */ /* 0x000fe2000fffe03f */
[----:B------:R4:W-:Y:S01]  /*2dd50*/  STL [R1+0x30], R32 ;  /* 0x0000302001007387 */ /* 0x0009e20000100800 */
[----:B------:R-:W-:Y:S02]  /*2dd60*/  IMAD.MOV.U32 R3, RZ, RZ, R33 ;  /* 0x000000ffff037224 */ /* 0x000fe400078e0021 */
[----:B------:R-:W-:Y:S02]  /*2dd70*/  IMAD.MOV.U32 R42, RZ, RZ, R34 ;  /* 0x000000ffff2a7224 */ /* 0x000fe400078e0022 */
[----:B------:R-:W-:Y:S02]  /*2dd80*/  IMAD.MOV.U32 R39, RZ, RZ, R35 ;  /* 0x000000ffff277224 */ /* 0x000fe400078e0023 */
[-C--:B----4-:R-:W-:Y:S01]  /*2dd90*/  HMMA.1688.F32.TF32 R32, R80, R40.reuse, R240 ;  /* 0x000000285020723c */ /* 0x090fe200000810f0 */
[----:B------:R-:W-:Y:S04]  /*2dda0*/  STL.64 [R1+0x450], R148 ;  /* 0x0004509401007387 */ /* 0x000fe80000100a00 */
[----:B------:R-:W-:Y:S11]  /*2ddb0*/  STL.64 [R1+0x458], R150 ;  /* 0x0004589601007387 */ /* 0x000ff60000100a00 */
[----:B------:R-:W-:Y:S08]  /*2ddc0*/  @!UPT UIADD3 URZ, URZ, URZ, URZ ;  /* 0x0000003f3f3ff290 */ /* 0x000ff0000fffe03f */
[----:B------:R-:W-:Y:S02]  /*2ddd0*/  IMAD.MOV.U32 R43, RZ, RZ, R32 ;  /* 0x000000ffff2b7224 */ /* 0x000fe400078e0020 */
[----:B------:R-:W-:Y:S02]  /*2dde0*/  IMAD.MOV.U32 R38, RZ, RZ, R33 ;  /* 0x000000ffff267224 */ /* 0x000fe400078e0021 */
[----:B------:R-:W-:Y:S02]  /*2ddf0*/  IMAD.MOV.U32 R46, RZ, RZ, R34 ;  /* 0x000000ffff2e7224 */ /* 0x000fe400078e0022 */
[----:B------:R-:W-:Y:S02]  /*2de00*/  IMAD.MOV.U32 R47, RZ, RZ, R35 ;  /* 0x000000ffff2f7224 */ /* 0x000fe400078e0023 */
[-C--:B------:R-:W-:Y:S01]  /*2de10*/  HMMA.1688.F32.TF32 R32, R68, R40.reuse, R140 ;  /* 0x000000284420723c */ /* 0x080fe2000008108c */
[----:B------:R-:W-:Y:S04]  /*2de20*/  STL.64 [R1+0x530], R92 ;  /* 0x0005305c01007387 */ /* 0x000fe80000100a00 */
[----:B------:R1:W-:Y:S03]  /*2de30*/  STL.64 [R1+0x538], R94 ;  /* 0x0005385e01007387 */ /* 0x0003e60000100a00 */
[-C--:B------:R-:W-:Y:S08]  /*2de40*/  HMMA.1688.F32.TF32 R100, R72, R40.reuse, R184 ;  /* 0x000000284864723c */ /* 0x080ff000000810b8 */
[-C--:B-1----:R-:W-:Y:S07]  /*2de50*/  HMMA.1688.F32.TF32 R92, R84, R40.reuse, R196 ;  /* 0x00000028545c723c */ /* 0x082fee00000810c4 */
[----:B------:R-:W-:Y:S04]  /*2de60*/  STL.64 [R1+0x5f0], R32 ;  /* 0x0005f02001007387 */ /* 0x000fe80000100a00 */
[----:B------:R1:W-:Y:S02]  /*2de70*/  STL.64 [R1+0x5f8], R34 ;  /* 0x0005f82201007387 */ /* 0x0003e40000100a00 */
[----:B-1----:R-:W-:Y:S02]  /*2de80*/  HMMA.1688.F32.TF32 R32, R88, R40, R200 ;  /* 0x000000285820723c */ /* 0x002fe400000810c8 */
[----:B------:R-:W-:Y:S04]  /*2de90*/  STL.64 [R1+0x760], R100 ;  /* 0x0007606401007387 */ /* 0x000fe80000100a00 */
[----:B------:R-:W-:Y:S04]  /*2dea0*/  STL.64 [R1+0x768], R102 ;  /* 0x0007686601007387 */ /* 0x000fe80000100a00 */
[----:B------:R-:W-:Y:S01]  /*2deb0*/  STL.64 [R1+0x860], R92 ;  /* 0x0008605c01007387 */ /* 0x000fe20000100a00 */
[-C--:B------:R-:W-:Y:S03]  /*2dec0*/  HMMA.1688.F32.TF32 R240, R80, R36.reuse, R228 ;  /* 0x0000002450f0723c */ /* 0x080fe600000810e4 */
[----:B------:R1:W-:Y:S05]  /*2ded0*/  STL.64 [R1+0x868], R94 ;  /* 0x0008685e01007387 */ /* 0x0003ea0000100a00 */
[----:B-1----:R-:W-:Y:S05]  /*2dee0*/  HMMA.1688.F32.TF32 R92, R220, R36, R232 ;  /* 0x00000024dc5c723c */ /* 0x002fea00000810e8 */
[----:B------:R-:W-:-:S02]  /*2def0*/  IMAD.MOV.U32 R44, RZ, RZ, R32 ;  /* 0x000000ffff2c7224 */ /* 0x000fc400078e0020 */
[----:B------:R-:W-:Y:S02]  /*2df00*/  IMAD.MOV.U32 R45, RZ, RZ, R33 ;  /* 0x000000ffff2d7224 */ /* 0x000fe400078e0021 */
[----:B------:R-:W-:Y:S02]  /*2df10*/  IMAD.MOV.U32 R41, RZ, RZ, R34 ;  /* 0x000000ffff297224 */ /* 0x000fe400078e0022 */
[----:B------:R-:W-:Y:S02]  /*2df20*/  IMAD.MOV.U32 R40, RZ, RZ, R35 ;  /* 0x000000ffff287224 */ /* 0x000fe400078e0023 */
[-C--:B------:R-:W-:Y:S03]  /*2df30*/  HMMA.1688.F32.TF32 R32, R144, R36.reuse, R224 ;  /* 0x000000249020723c */ /* 0x080fe600000810e0 */
[----:B------:R-:W-:Y:S04]  /*2df40*/  STL [R1+0x2c78], R40 ;  /* 0x002c782801007387 */ /* 0x000fe80000100800 */
[----:B------:R1:W-:Y:S04]  /*2df50*/  STL [R1+0x2c74], R41 ;  /* 0x002c742901007387 */ /* 0x0003e80000100800 */
[----:B-1----:R-:W2:Y:S04]  /*2df60*/  LDL R41, [R1+0xa20] ;  /* 0x000a200001297983 */ /* 0x002ea80000100800 */
[----:B------:R-:W-:Y:S04]  /*2df70*/  STL [R1+0x2c70], R44 ;  /* 0x002c702c01007387 */ /* 0x000fe80000100800 */
[----:B------:R-:W-:Y:S04]  /*2df80*/  STL [R1+0x2b7c], R45 ;  /* 0x002b7c2d01007387 */ /* 0x000fe80000100800 */
[----:B------:R-:W-:Y:S04]  /*2df90*/  STL.64 [R1+0x2d78], R94 ;  /* 0x002d785e01007387 */ /* 0x000fe80000100a00 */
[----:B------:R1:W-:Y:S04]  /*2dfa0*/  STL.64 [R1+0x2d70], R92 ;  /* 0x002d705c01007387 */ /* 0x0003e80000100a00 */
[----:B------:R-:W-:Y:S04]  /*2dfb0*/  STL.64 [R1+0x2d88], R242 ;  /* 0x002d88f201007387 */ /* 0x000fe80000100a00 */
[----:B------:R-:W-:Y:S01]  /*2dfc0*/  STL.64 [R1+0x2d80], R240 ;  /* 0x002d80f001007387 */ /* 0x000fe20000100a00 */
[-C--:B-1----:R-:W-:Y:S03]  /*2dfd0*/  HMMA.1688.F32.TF32 R92, R68, R36.reuse, R132 ;  /* 0x00000024445c723c */ /* 0x082fe60000081084 */
[----:B------:R-:W-:Y:S04]  /*2dfe0*/  STL.64 [R1+0x3e0], R32 ;  /* 0x0003e02001007387 */ /* 0x000fe80000100a00 */
[----:B------:R1:W-:Y:S04]  /*2dff0*/  STL.64 [R1+0x3e8], R34 ;  /* 0x0003e82201007387 */ /* 0x0003e80000100a00 */
[----:B------:R-:W-:Y:S04]  /*2e000*/  STL.64 [R1+0x4c0], R28 ;  /* 0x0004c01c01007387 */ /* 0x000fe80000100a00 */
[----:B------:R3:W-:Y:S01]  /*2e010*/  STL.64 [R1+0x4c8], R30 ;  /* 0x0004c81e01007387 */ /* 0x0007e20000100a00 */
[-C--:B-1----:R-:W-:Y:S08]  /*2e020*/  HMMA.1688.F32.TF32 R32, R72, R36.reuse, R160 ;  /* 0x000000244820723c */ /* 0x082ff000000810a0 */
[----:B---3--:R-:W-:Y:S01]  /*2e030*/  HMMA.1688.F32.TF32 R28, R84, R36, R188 ;  /* 0x00000024541c723c */ /* 0x008fe200000810bc */
[----:B------:R-:W-:Y:S04]  /*2e040*/  STL.64 [R1+0x5c0], R92 ;  /* 0x0005c05c01007387 */ /* 0x000fe80000100a00 */
[----:B------:R-:W-:Y:S10]  /*2e050*/  STL.64 [R1+0x5c8], R94 ;  /* 0x0005c85e01007387 */ /* 0x000ff40000100a00 */
[----:B------:R-:W-:Y:S04]  /*2e060*/  STL.64 [R1+0x670], R32 ;  /* 0x0006702001007387 */ /* 0x000fe80000100a00 */
[----:B------:R-:W-:Y:S04]  /*2e070*/  STL.64 [R1+0x678], R34 ;  /* 0x0006782201007387 */ /* 0x000fe80000100a00 */
[----:B------:R-:W-:Y:S04]  /*2e080*/  STL.64 [R1+0x7f0], R28 ;  /* 0x0007f01c01007387 */ /* 0x000fe80000100a00 */
[----:B------:R-:W-:Y:S04]  /*2e090*/  STL.64 [R1+0x7f8], R30 ;  /* 0x0007f81e01007387 */ /* 0x000fe80000100a00 */
[----:B------:R-:W3:Y:S04]  /*2e0a0*/  LDL.LU R228, [R1+0x10] ;  /* 0x0000100001e47983 */ /* 0x000ee80000300800 */
[----:B------:R-:W3:Y:S04]  /*2e0b0*/  LDL.LU R229, [R1+0x14] ;  /* 0x0000140001e57983 */ /* 0x000ee80000300800 */
[----:B------:R-:W3:Y:S04]  /*2e0c0*/  LDL.LU R230, [R1+0x18] ;  /* 0x0000180001e67983 */ /* 0x000ee80000300800 */
[----:B------:R-:W3:Y:S04]  /*2e0d0*/  LDL.LU R231, [R1+0x1c] ;  /* 0x00001c0001e77983 */ /* 0x000ee80000300800 */
[----:B------:R-:W4:Y:S04]  /*2e0e0*/  LDL.LU R98, [R1+0x5a8] ;  /* 0x0005a80001627983 */ /* 0x000f280000300800 */
        /* <DEDUP_REMOVED lines=13> */
[----:B------:R-:W3:Y:S04]  /*2e1c0*/  LDL.LU R168, [R1] ;  /* 0x0000000001a87983 */ /* 0x000ee80000300800 */
[----:B------:R-:W3:Y:S01]  /*2e1d0*/  LDL.LU R169, [R1+0x4] ;  /* 0x0000040001a97983 */ /* 0x000ee20000300800 */
[----:B------:R-:W-:-:S02]  /*2e1e0*/  IMAD.MOV.U32 R170, RZ, RZ, R24 ;  /* 0x000000ffffaa7224 */ /* 0x000fc400078e0018 */
        /* <DEDUP_REMOVED lines=9> */
[----:B------:R-:W-:Y:S11]  /*2e280*/  HMMA.1688.F32.TF32 R20, R88, R36, R20 ;  /* 0x000000245814723c */ /* 0x000ff60000081014 */
[----:B------:R-:W-:Y:S11]  /*2e290*/  @!UPT UIADD3 URZ, URZ, URZ, URZ ;  /* 0x0000003f3f3ff290 */ /* 0x000ff6000fffe03f */
[----:B------:R-:W-:Y:S02]  /*2e2a0*/  @!UPT UIADD3 URZ, URZ, URZ, URZ ;  /* 0x0000003f3f3ff290 */ /* 0x000fe4000fffe03f */
[----:B------:R-:W-:Y:S02]  /*2e2b0*/  IMAD.MOV.U32 R36, RZ, RZ, R23 ;  /* 0x000000ffff247224 */ /* 0x000fe400078e0017 */
[----:B------:R-:W-:Y:S02]  /*2e2c0*/  IMAD.MOV.U32 R37, RZ, RZ, R22 ;  /* 0x000000ffff257224 */ /* 0x000fe400078e0016 */
[----:B------:R-:W-:Y:S02]  /*2e2d0*/  IMAD.MOV.U32 R252, RZ, RZ, R21 ;  /* 0x000000fffffc7224 */ /* 0x000fe400078e0015 */
[----:B------:R-:W-:Y:S01]  /*2e2e0*/  IMAD.MOV.U32 R45, RZ, RZ, R20 ;  /* 0x000000ffff2d7224 */ /* 0x000fe200078e0014 */
[----:B------:R-:W-:Y:S04]  /*2e2f0*/  STL [R1+0x2c88], R36 ;  /* 0x002c882401007387 */ /* 0x000fe80000100800 */
[----:B------:R-:W-:Y:S04]  /*2e300*/  STL [R1+0x2c84], R37 ;  /* 0x002c842501007387 */ /* 0x000fe80000100800 */
[----:B------:R-:W-:Y:S04]  /*2e310*/  STL [R1+0x2c80], R252 ;  /* 0x002c80fc01007387 */ /* 0x000fe80000100800 */
[----:B------:R-:W-:Y:S04]  /*2e320*/  STL [R1+0x2c7c], R45 ;  /* 0x002c7c2d01007387 */ /* 0x000fe80000100800 */
[----:B--2---:R-:W4:Y:S04]  /*2e330*/  LDSM.16.M88.4 R32, [R41+0xc000] ;  /* 0x00c000002920783b */ /* 0x004f280000000200 */
[----:B------:R-:W1:Y:S04]  /*2e340*/  LDSM.16.M88.4 R28, [R41+0x10000] ;  /* 0x01000000291c783b */ /* 0x000e680000000200 */
[----:B------:R-:W-:Y:S01]  /*2e350*/  LDSM.16.M88.4 R20, [R41+0x18000] ;  /* 0x018000002914783b */ /* 0x000fe20000000200 */
[-C--:B----4-:R-:W-:Y:S08]  /*2e360*/  HMMA.1688.F32.TF32 R96, R220, R32.reuse, R96 ;  /* 0x00000020dc60723c */ /* 0x090ff00000081060 */
[-C--:B---3--:R-:W-:Y:S08]  /*2e370*/  HMMA.1688.F32.TF32 R100, R80, R32.reuse, R180 ;  /* 0x000000205064723c */ /* 0x088ff000000810b4 */
[-C--:B------:R-:W-:Y:S07]  /*2e380*/  HMMA.1688.F32.TF32 R92, R144, R32.reuse, R224 ;  /* 0x00000020905c723c */ /* 0x080fee00000810e0 */
[----:B------:R-:W-:Y:S04]  /*2e390*/  STL.64 [R1+0x2d98], R98 ;  /* 0x002d986201007387 */ /* 0x000fe80000100a00 */
[----:B------:R2:W-:Y:S04]  /*2e3a0*/  STL.64 [R1+0x2d90], R96 ;  /* 0x002d906001007387 */ /* 0x0005e80000100a00 */
[----:B------:R-:W-:Y:S04]  /*2e3b0*/  STL.64 [R1+0x2da8], R102 ;  /* 0x002da86601007387 */ /* 0x000fe80000100a00 */
[----:B------:R-:W-:Y:S04]  /*2e3c0*/  STL.64 [R1+0x2da0], R100 ;  /* 0x002da06401007387 */ /* 0x000fe80000100a00 */
[----:B------:R-:W3:Y:S04]  /*2e3d0*/  LDL.LU R180, [R1+0x620] ;  /* 0x0006200001b47983 */ /* 0x000ee80000300800 */
[----:B------:R-:W-:Y:S04]  /*2e3e0*/  STL.64 [R1+0x3b0], R92 ;  /* 0x0003b05c01007387 */ /* 0x000fe80000100a00 */
[----:B------:R4:W-:Y:S04]  /*2e3f0*/  STL.64 [R1+0x3b8], R94 ;  /* 0x0003b85e01007387 */ /* 0x0009e80000100a00 */
[----:B------:R-:W3:Y:S04]  /*2e400*/  LDL.LU R181, [R1+0x624] ;  /* 0x0006240001b57983 */ /* 0x000ee80000300800 */
[----:B------:R-:W3:Y:S04]  /*2e410*/  LDL.LU R182, [R1+0x628] ;  /* 0x0006280001b67983 */ /* 0x000ee80000300800 */
[----:B------:R-:W3:Y:S04]  /*2e420*/  LDL.LU R183, [R1+0x62c] ;  /* 0x00062c0001b77983 */ /* 0x000ee80000300800 */
[----:B------:R-:W3:Y:S04]  /*2e430*/  LDL.LU R224, [R1+0x4d0] ;  /* 0x0004d00001e07983 */ /* 0x000ee80000300800 */
[----:B------:R-:W3:Y:S04]  /*2e440*/  LDL.LU R225, [R1+0x4d4] ;  /* 0x0004d40001e17983 */ /* 0x000ee80000300800 */
[----:B------:R-:W3:Y:S04]  /*2e450*/  LDL.LU R226, [R1+0x4d8] ;  /* 0x0004d80001e27983 */ /* 0x000ee80000300800 */
[----:B------:R-:W3:Y:S01]  /*2e460*/  LDL.LU R227, [R1+0x4dc] ;  /* 0x0004dc0001e37983 */ /* 0x000ee20000300800 */
[-C--:B--2---:R-:W-:Y:S08]  /*2e470*/  HMMA.1688.F32.TF32 R96, R64, R32.reuse, R168 ;  /* 0x000000204060723c */ /* 0x084ff000000810a8 */
[-C--:B----4-:R-:W-:Y:S08]  /*2e480*/  HMMA.1688.F32.TF32 R92, R68, R32.reuse, R104 ;  /* 0x00000020445c723c */ /* 0x090ff00000081068 */
[-C--:B------:R-:W-:Y:S07]  /*2e490*/  HMMA.1688.F32.TF32 R100, R72, R32.reuse, R152 ;  /* 0x000000204864723c */ /* 0x080fee0000081098 */
[----:B------:R-:W-:Y:S04]  /*2e4a0*/  STL.64 [R1+0x470], R96 ;  /* 0x0004706001007387 */ /* 0x000fe80000100a00 */
[----:B------:R2:W-:Y:S04]  /*2e4b0*/  STL.64 [R1+0x478], R98 ;  /* 0x0004786201007387 */ /* 0x0005e80000100a00 */
[----:B------:R-:W-:Y:S04]  /*2e4c0*/  STL.64 [R1+0x580], R92 ;  /* 0x0005805c01007387 */ /* 0x000fe80000100a00 */
[----:B------:R4:W-:Y:S01]  /*2e4d0*/  STL.64 [R1+0x588], R94 ;  /* 0x0005885e01007387 */ /* 0x0009e20000100a00 */
[-C--:B--2---:R-:W-:Y:S08]  /*2e4e0*/  HMMA.1688.F32.TF32 R96, R84, R32.reuse, R176 ;  /* 0x000000205460723c */ /* 0x084ff000000810b0 */
[----:B----4-:R-:W-:Y:S01]  /*2e4f0*/  HMMA.1688.F32.TF32 R92, R88, R32, R164 ;  /* 0x00000020585c723c */ /* 0x010fe200000810a4 */
[----:B------:R-:W-:-:S02]  /*2e500*/  IMAD.MOV.U32 R194, RZ, RZ, R25 ;  /* 0x000000ffffc27224 */ /* 0x000fc400078e0019 */
[----:B------:R-:W-:Y:S01]  /*2e510*/  IMAD.MOV.U32 R195, RZ, RZ, R24 ;  /* 0x000000ffffc37224 */ /* 0x000fe200078e0018 */
[----:B------:R-:W-:Y:S04]  /*2e520*/  STL.64 [R1+0x610], R100 ;  /* 0x0006106401007387 */ /* 0x000fe80000100a00 */
[----:B------:R-:W-:Y:S01]  /*2e530*/  STL.64 [R1+0x618], R102 ;  /* 0x0006186601007387 */ /* 0x000fe20000100a00 */
[-C--:B-1----:R-:W-:Y:S03]  /*2e540*/  HMMA.1688.F32.TF32 R148, R220, R28.reuse, R148 ;  /* 0x0000001cdc94723c */ /* 0x082fe60000081094 */
[----:B------:R1:W-:Y:S04]  /*2e550*/  STL.64 [R1+0x2db0], R34 ;  /* 0x002db02201007387 */ /* 0x0003e80000100a00 */
[----:B------:R-:W-:Y:S01]  /*2e560*/  STL.64 [R1+0x780], R96 ;  /* 0x0007806001007387 */ /* 0x000fe20000100a00 */
[-C--:B------:R-:W-:Y:S03]  /*2e570*/  HMMA.1688.F32.TF32 R152, R80, R28.reuse, R192 ;  /* 0x0000001c5098723c */ /* 0x080fe600000810c0 */
[----:B------:R2:W-:Y:S04]  /*2e580*/  STL.64 [R1+0x788], R98 ;  /* 0x0007886201007387 */ /* 0x0005e80000100a00 */
[----:B------:R-:W-:Y:S01]  /*2e590*/  STL.64 [R1+0x8b0], R92 ;  /* 0x0008b05c01007387 */ /* 0x000fe20000100a00 */
[-C--:B-1----:R-:W-:Y:S03]  /*2e5a0*/  HMMA.1688.F32.TF32 R32, R68, R28.reuse, R56 ;  /* 0x0000001c4420723c */ /* 0x082fe60000081038 */
[----:B------:R1:W-:Y:S04]  /*2e5b0*/  STL.64 [R1+0x8b8], R94 ;  /* 0x0008b85e01007387 */ /* 0x0003e80000100a00 */
[----:B------:R-:W3:Y:S01]  /*2e5c0*/  LDSM.16.M88.4 R24, [R41+0x14000] ;  /* 0x014000002918783b */ /* 0x000ee20000000200 */
[-C--:B--2---:R-:W-:Y:S08]  /*2e5d0*/  HMMA.1688.F32.TF32 R96, R144, R28.reuse, R232 ;  /* 0x0000001c9060723c */ /* 0x084ff000000810e8 */
[-C--:B-1----:R-:W-:Y:S01]  /*2e5e0*/  HMMA.1688.F32.TF32 R92, R64, R28.reuse, R228 ;  /* 0x0000001c405c723c */ /* 0x082fe200000810e4 */
[----:B------:R-:W-:Y:S04]  /*2e5f0*/  STL.64 [R1+0x2dc0], R150 ;  /* 0x002dc09601007387 */ /* 0x000fe80000100a00 */
[----:B------:R-:W-:Y:S04]  /*2e600*/  STL.64 [R1+0x2db8], R148 ;  /* 0x002db89401007387 */ /* 0x000fe80000100a00 */
[----:B------:R-:W-:Y:S04]  /*2e610*/  STL.64 [R1+0x2dd0], R154 ;  /* 0x002dd09a01007387 */ /* 0x000fe80000100a00 */
[----:B------:R-:W-:Y:S04]  /*2e620*/  STL.64 [R1+0x2dc8], R152 ;  /* 0x002dc89801007387 */ /* 0x000fe80000100a00 */
[----:B------:R-:W-:Y:S04]  /*2e630*/  STL.64 [R1+0x370], R96 ;  /* 0x0003706001007387 */ /* 0x000fe80000100a00 */
[----:B------:R-:W-:Y:S04]  /*2e640*/  STL.64 [R1+0x378], R98 ;  /* 0x0003786201007387 */ /* 0x000fe80000100a00 */
[----:B------:R-:W2:Y:S04]  /*2e650*/  LDL.LU R232, [R1+0x130] ;  /* 0x0001300001e87983 */ /* 0x000ea80000300800 */
[----:B------:R-:W-:Y:S04]  /*2e660*/  STL.64 [R1+0x430], R92 ;  /* 0x0004305c01007387 */ /* 0x000fe80000100a00 */
[----:B------:R-:W-:Y:S04]  /*2e670*/  STL.64 [R1+0x438], R94 ;  /* 0x0004385e01007387 */ /* 0x000fe80000100a00 */
[----:B------:R-:W-:Y:S04]  /*2e680*/  STL.64 [R1+0x4f0], R32 ;  /* 0x0004f02001007387 */ /* 0x000fe80000100a00 */
[----:B------:R1:W-:Y:S04]  /*2e690*/  STL.64 [R1+0x4f8], R34 ;  /* 0x0004f82201007387 */ /* 0x0003e80000100a00 */
[----:B------:R-:W2:Y:S04]  /*2e6a0*/  LDL.LU R233, [R1+0x134] ;  /* 0x0001340001e97983 */ /* 0x000ea80000300800 */
[----:B------:R-:W2:Y:S01]  /*2e6b0*/  LDL.LU R234, [R1+0x138] ;  /* 0x0001380001ea7983 */ /* 0x000ea20000300800 */
[-C--:B-1----:R-:W-:Y:S03]  /*2e6c0*/  HMMA.1688.F32.TF32 R32, R72, R28.reuse, R116 ;  /* 0x0000001c4820723c */ /* 0x082fe60000081074 */
[----:B------:R-:W2:Y:S04]  /*2e6d0*/  LDL.LU R235, [R1+0x13c] ;  /* 0x00013c0001eb7983 */ /* 0x000ea80000300800 */
[----:B------:R-:W4:Y:S01]  /*2e6e0*/  LDL.LU R228, [R1+0x70] ;  /* 0x0000700001e47983 */ /* 0x000f220000300800 */
[-C--:B------:R-:W-:Y:S11]  /*2e6f0*/  HMMA.1688.F32.TF32 R16, R88, R28.reuse, R16 ;  /* 0x0000001c5810723c */ /* 0x080ff60000081010 */
[----:B------:R-:W-:Y:S04]  /*2e700*/  @!UPT UIADD3 URZ, URZ, URZ, URZ ;  /* 0x0000003f3f3ff290 */ /* 0x000fe8000fffe03f */
[----:B------:R-:W-:Y:S04]  /*2e710*/  STL.64 [R1+0x5e0], R32 ;  /* 0x0005e02001007387 */ /* 0x000fe80000100a00 */
[----:B------:R1:W-:Y:S04]  /*2e720*/  STL.64 [R1+0x5e8], R34 ;  /* 0x0005e82201007387 */ /* 0x0003e80000100a00 */
[----:B------:R-:W4:Y:S04]  /*2e730*/  LDL.LU R229, [R1+0x74] ;  /* 0x0000740001e57983 */ /* 0x000f280000300800 */
[----:B------:R-:W4:Y:S04]  /*2e740*/  LDL.LU R230, [R1+0x78] ;  /* 0x0000780001e67983 */ /* 0x000f280000300800 */
[----:B------:R-:W4:Y:S01]  /*2e750*/  LDL.LU R231, [R1+0x7c] ;  /* 0x00007c0001e77983 */ /* 0x000f220000300800 */
[----:B-1----:R-:W-:Y:S03]  /*2e760*/  HMMA.1688.F32.TF32 R32, R84, R28, R156 ;  /* 0x0000001c5420723c */ /* 0x002fe6000008109c */
[----:B------:R-:W-:Y:S11]  /*2e770*/  STL.64 [R1+0x2dd8], R30 ;  /* 0x002dd81e01007387 */ /* 0x000ff60000100a00 */
[----:B------:R-:W-:Y:S09]  /*2e780*/  @!UPT UIADD3 URZ, URZ, URZ, URZ ;  /* 0x0000003f3f3ff290 */ /* 0x000ff2000fffe03f */
[----:B------:R-:W-:Y:S04]  /*2e790*/  STL.64 [R1+0x720], R32 ;  /* 0x0007202001007387 */ /* 0x000fe80000100a00 */
[----:B------:R1:W-:Y:S04]  /*2e7a0*/  STL.64 [R1+0x728], R34 ;  /* 0x0007282201007387 */ /* 0x0003e80000100a00 */
[----:B------:R-:W-:Y:S04]  /*2e7b0*/  STL.64 [R1+0x8a0], R16 ;  /* 0x0008a01001007387 */ /* 0x000fe80000100a00 */
[----:B------:R4:W-:Y:S01]  /*2e7c0*/  STL.64 [R1+0x8a8], R18 ;  /* 0x0008a81201007387 */ /* 0x0009e20000100a00 */
[-C--:B---3--:R-:W-:Y:S11]  /*2e7d0*/  HMMA.1688.F32.TF32 R156, R220, R24.reuse, R180 ;  /* 0x00000018dc9c723c */ /* 0x088ff600000810b4 */
[----:B------:R-:W-:Y:S11]  /*2e7e0*/  @!UPT UIADD3 URZ, URZ, URZ, URZ ;  /* 0x0000003f3f3ff290 */ /* 0x000ff6000fffe03f */
[----:B------:R-:W-:Y:S01]  /*2e7f0*/  @!UPT UIADD3 URZ, URZ, URZ, URZ ;  /* 0x0000003f3f3ff290 */ /* 0x000fe2000fffe03f */
[----:B------:R-:W-:Y:S04]  /*2e800*/  STL.64 [R1+0x2de8], R158 ;  /* 0x002de89e01007387 */ /* 0x000fe80000100a00 */
[----:B------:R-:W-:Y:S04]  /*2e810*/  STL.64 [R1+0x2de0], R156 ;  /* 0x002de09c01007387 */ /* 0x000fe80000100a00 */
        /* <DEDUP_REMOVED lines=8> */
[-C--:B------:R-:W-:Y:S03]  /*2e8a0*/  HMMA.1688.F32.TF32 R160, R80, R24.reuse, R224 ;  /* 0x0000001850a0723c */ /* 0x080fe600000810e0 */
        /* <DEDUP_REMOVED lines=8> */
[-C--:B-1----:R-:W-:Y:S03]  /*2e930*/  HMMA.1688.F32.TF32 R32, R68, R24.reuse, R208 ;  /* 0x000000184420723c */ /* 0x082fe600000810d0 */
[----:B------:R-:W-:Y:S04]  /*2e940*/  STL.64 [R1+0x2df8], R162 ;  /* 0x002df8a201007387 */ /* 0x000fe80000100a00 */
[----:B------:R-:W-:Y:S01]  /*2e950*/  STL.64 [R1+0x2df0], R160 ;  /* 0x002df0a001007387 */ /* 0x000fe20000100a00 */
[-C--:B------:R-:W-:Y:S08]  /*2e960*/  HMMA.1688.F32.TF32 R28, R72, R24.reuse, R108 ;  /* 0x00000018481c723c */ /* 0x080ff0000008106c */
[-C--:B------:R-:W-:Y:S08]  /*2e970*/  HMMA.1688.F32.TF32 R8, R88, R24.reuse, R8 ;  /* 0x000000185808723c */ /* 0x080ff00000081008 */
[-C--:B--2---:R-:W-:Y:S08]  /*2e980*/  HMMA.1688.F32.TF32 R104, R144, R24.reuse, R232 ;  /* 0x000000189068723c */ /* 0x084ff000000810e8 */
[-C--:B----4-:R-:W-:Y:S11]  /*2e990*/  HMMA.1688.F32.TF32 R16, R64, R24.reuse, R228 ;  /* 0x000000184010723c */ /* 0x090ff600000810e4 */
[----:B------:R-:W-:Y:S04]  /*2e9a0*/  @!UPT UIADD3 URZ, URZ, URZ, URZ ;  /* 0x0000003f3f3ff290 */ /* 0x000fe8000fffe03f */
[----:B------:R-:W-:Y:S04]  /*2e9b0*/  STL [R1+0x2cc4], R104 ;  /* 0x002cc46801007387 */ /* 0x000fe80000100800 */
[----:B------:R-:W-:Y:S04]  /*2e9c0*/  STL [R1+0x2cc0], R105 ;  /* 0x002cc06901007387 */ /* 0x000fe80000100800 */
[----:B------:R-:W-:Y:S04]  /*2e9d0*/  STL [R1+0x2cbc], R106 ;  /* 0x002cbc6a01007387 */ /* 0x000fe80000100800 */
[----:B------:R-:W-:Y:S04]  /*2e9e0*/  STL [R1+0x2cb8], R107 ;  /* 0x002cb86b01007387 */ /* 0x000fe80000100800 */
[----:B------:R-:W-:Y:S04]  /*2e9f0*/  STL.64 [R1+0x3f0], R16 ;  /* 0x0003f01001007387 */ /* 0x000fe80000100a00 */
[----:B------:R1:W-:Y:S02]  /*2ea00*/  STL.64 [R1+0x3f8], R18 ;  /* 0x0003f81201007387 */ /* 0x0003e40000100a00 */
[----:B-1----:R-:W-:Y:S02]  /*2ea10*/  HMMA.1688.F32.TF32 R16, R84, R24, R172 ;  /* 0x000000185410723c */ /* 0x002fe400000810ac */
[----:B------:R-:W-:Y:S04]  /*2ea20*/  STL.64 [R1+0x490], R32 ;  /* 0x0004902001007387 */ /* 0x000fe80000100a00 */
[----:B------:R-:W-:Y:S04]  /*2ea30*/  STL.64 [R1+0x498], R34 ;  /* 0x0004982201007387 */ /* 0x000fe80000100a00 */
[----:B------:R-:W-:Y:S04]  /*2ea40*/  STL.64 [R1+0x590], R28 ;  /* 0x0005901c01007387 */ /* 0x000fe80000100a00 */
[----:B------:R1:W-:Y:S04]  /*2ea50*/  STL.64 [R1+0x598], R30 ;  /* 0x0005981e01007387 */ /* 0x0003e80000100a00 */
[----:B------:R-:W2:Y:S05]  /*2ea60*/  LDL.LU R232, [R1+0x600] ;  /* 0x0006000001e87983 */ /* 0x000eaa0000300800 */
[----:B------:R-:W-:Y:S04]  /*2ea70*/  STL.64 [R1+0x6c0], R16 ;  /* 0x0006c01001007387 */ /* 0x000fe80000100a00 */
[----:B------:R4:W-:Y:S04]  /*2ea80*/  STL.64 [R1+0x6c8], R18 ;  /* 0x0006c81201007387 */ /* 0x0009e80000100a00 */
[----:B------:R-:W-:Y:S04]  /*2ea90*/  STL.64 [R1+0x890], R8 ;  /* 0x0008900801007387 */ /* 0x000fe80000100a00 */
[----:B------:R3:W-:Y:S01]  /*2eaa0*/  STL.64 [R1+0x898], R10 ;  /* 0x0008980a01007387 */ /* 0x0007e20000100a00 */
[-C--:B-1----:R-:W-:Y:S03]  /*2eab0*/  HMMA.1688.F32.TF32 R28, R68, R20.reuse, R244 ;  /* 0x00000014441c723c */ /* 0x082fe600000810f4 */
[----:B------:R-:W2:Y:S04]  /*2eac0*/  LDL.LU R233, [R1+0x604] ;  /* 0x0006040001e97983 */ /* 0x000ea80000300800 */
[----:B------:R-:W2:Y:S01]  /*2ead0*/  LDL.LU R234, [R1+0x608] ;  /* 0x0006080001ea7983 */ /* 0x000ea20000300800 */
[-C--:B----4-:R-:W-:Y:S03]  /*2eae0*/  HMMA.1688.F32.TF32 R16, R72, R20.reuse, R112 ;  /* 0x000000144810723c */ /* 0x090fe60000081070 */
[----:B------:R-:W2:Y:S04]  /*2eaf0*/  LDL.LU R235, [R1+0x60c] ;  /* 0x00060c0001eb7983 */ /* 0x000ea80000300800 */
[----:B------:R-:W4:Y:S04]  /*2eb00*/  LDL.LU R180, [R1+0x6a0] ;  /* 0x0006a00001b47983 */ /* 0x000f280000300800 */
[----:B------:R-:W4:Y:S04]  /*2eb10*/  LDL.LU R181, [R1+0x6a4] ;  /* 0x0006a40001b57983 */ /* 0x000f280000300800 */
[----:B------:R-:W4:Y:S04]  /*2eb20*/  LDL.LU R182, [R1+0x6a8] ;  /* 0x0006a80001b67983 */ /* 0x000f280000300800 */
[----:B------:R-:W4:Y:S01]  /*2eb30*/  LDL.LU R183, [R1+0x6ac] ;  /* 0x0006ac0001b77983 */ /* 0x000f220000300800 */
[-C--:B------:R-:W-:Y:S03]  /*2eb40*/  HMMA.1688.F32.TF32 R4, R88, R20.reuse, R4 ;  /* 0x000000145804723c */ /* 0x080fe60000081004 */
[----:B------:R-:W4:Y:S04]  /*2eb50*/  LDL.LU R228, [R1+0x1e0] ;  /* 0x0001e00001e47983 */ /* 0x000f280000300800 */
[----:B------:R-:W4:Y:S04]  /*2eb60*/  LDL.LU R229, [R1+0x1e4] ;  /* 0x0001e40001e57983 */ /* 0x000f280000300800 */
[----:B------:R-:W4:Y:S04]  /*2eb70*/  LDL.LU R230, [R1+0x1e8] ;  /* 0x0001e80001e67983 */ /* 0x000f280000300800 */
[----:B------:R-:W4:Y:S01]  /*2eb80*/  LDL.LU R231, [R1+0x1ec] ;  /* 0x0001ec0001e77983 */ /* 0x000f220000300800 */
[-C--:B---3--:R-:W-:Y:S08]  /*2eb90*/  HMMA.1688.F32.TF32 R108, R144, R20.reuse, R192 ;  /* 0x00000014906c723c */ /* 0x088ff000000810c0 */
[----:B------:R-:W-:Y:S11]  /*2eba0*/  HMMA.1688.F32.TF32 R8, R64, R20, R224 ;  /* 0x000000144008723c */ /* 0x000ff600000810e0 */
[----:B------:R-:W-:Y:S04]  /*2ebb0*/  @!UPT UIADD3 URZ, URZ, URZ, URZ ;  /* 0x0000003f3f3ff290 */ /* 0x000fe8000fffe03f */
[----:B------:R-:W-:Y:S04]  /*2ebc0*/  STL [R1+0x2cd4], R108 ;  /* 0x002cd46c01007387 */ /* 0x000fe80000100800 */
[----:B------:R-:W-:Y:S05]  /*2ebd0*/  STL [R1+0x2cd0], R109 ;  /* 0x002cd06d01007387 */ /* 0x000fea0000100800 */
[----:B------:R-:W-:Y:S02]  /*2ebe0*/  IMAD.MOV.U32 R104, RZ, RZ, R8 ;  /* 0x000000ffff687224 */ /* 0x000fe400078e0008 */
[----:B------:R-:W-:-:S02]  /*2ebf0*/  IMAD.MOV.U32 R105, RZ, RZ, R9 ;  /* 0x000000ffff697224 */ /* 0x000fc400078e0009 */
[----:B------:R-:W-:Y:S02]  /*2ec00*/  IMAD.MOV.U32 R106, RZ, RZ, R10 ;  /* 0x000000ffff6a7224 */ /* 0x000fe400078e000a */
[----:B------:R-:W-:Y:S02]  /*2ec10*/  IMAD.MOV.U32 R107, RZ, RZ, R11 ;  /* 0x000000ffff6b7224 */ /* 0x000fe400078e000b */
[-C--:B------:R-:W-:Y:S01]  /*2ec20*/  HMMA.1688.F32.TF32 R8, R84, R20.reuse, R128 ;  /* 0x000000145408723c */ /* 0x080fe20000081080 */
[----:B------:R-:W-:Y:S04]  /*2ec30*/  STL [R1+0x2ccc], R110 ;  /* 0x002ccc6e01007387 */ /* 0x000fe80000100800 */
[----:B------:R-:W-:Y:S04]  /*2ec40*/  STL [R1+0x2cc8], R111 ;  /* 0x002cc86f01007387 */ /* 0x000fe80000100800 */
[----:B------:R-:W-:Y:S04]  /*2ec50*/  STL [R1+0x2ce4], R107 ;  /* 0x002ce46b01007387 */ /* 0x000fe80000100800 */
[----:B------:R-:W-:Y:S04]  /*2ec60*/  STL [R1+0x2ce0], R106 ;  /* 0x002ce06a01007387 */ /* 0x000fe80000100800 */
[----:B------:R-:W-:Y:S04]  /*2ec70*/  STL [R1+0x2cdc], R104 ;  /* 0x002cdc6801007387 */ /* 0x000fe80000100800 */
[----:B------:R-:W-:Y:S04]  /*2ec80*/  STL [R1+0x2cd8], R105 ;  /* 0x002cd86901007387 */ /* 0x000fe80000100800 */
[----:B------:R-:W-:Y:S04]  /*2ec90*/  STL.64 [R1+0x460], R28 ;  /* 0x0004601c01007387 */ /* 0x000fe80000100a00 */
[----:B------:R-:W-:Y:S04]  /*2eca0*/  STL.64 [R1+0x468], R30 ;  /* 0x0004681e01007387 */ /* 0x000fe80000100a00 */
[----:B------:R-:W-:Y:S04]  /*2ecb0*/  STL.64 [R1+0x560], R16 ;  /* 0x0005601001007387 */ /* 0x000fe80000100a00 */
[----:B------:R-:W-:Y:S04]  /*2ecc0*/  STL.64 [R1+0x568], R18 ;  /* 0x0005681201007387 */ /* 0x000fe80000100a00 */
[----:B------:R-:W3:Y:S04]  /*2ecd0*/  LDL.LU R224, [R1+0xc0] ;  /* 0x0000c00001e07983 */ /* 0x000ee80000300800 */
[----:B------:R-:W-:Y:S04]  /*2ece0*/  STL.64 [R1+0x680], R8 ;  /* 0x0006800801007387 */ /* 0x000fe80000100a00 */
[----:B------:R-:W-:Y:S04]  /*2ecf0*/  STL.64 [R1+0x688], R10 ;  /* 0x0006880a01007387 */ /* 0x000fe80000100a00 */
[----:B------:R-:W-:Y:S04]  /*2ed00*/  STL.64 [R1+0x730], R4 ;  /* 0x0007300401007387 */ /* 0x000fe80000100a00 */
[----:B------:R-:W-:Y:S04]  /*2ed10*/  STL.64 [R1+0x738], R6 ;  /* 0x0007380601007387 */ /* 0x000fe80000100a00 */
[----:B------:R-:W3:Y:S04]  /*2ed20*/  LDL.LU R225, [R1+0xc4] ;  /* 0x0000c40001e17983 */ /* 0x000ee80000300800 */
[----:B------:R-:W3:Y:S01]  /*2ed30*/  LDL.LU R226, [R1+0xc8] ;  /* 0x0000c80001e27983 */ /* 0x000ee20000300800 */
[----:B------:R-:W-:Y:S03]  /*2ed40*/  HMMA.1688.F32.TF32 R164, R220, R20, R140 ;  /* 0x00000014dca4723c */ /* 0x000fe6000008108c */
[----:B------:R-:W3:Y:S04]  /*2ed50*/  LDL.LU R140, [R1+0x40] ;  /* 0x00004000018c7983 */ /* 0x000ee80000300800 */
[----:B------:R-:W3:Y:S04]  /*2ed60*/  LDL.LU R141, [R1+0x44] ;  /* 0x00004400018d7983 */ /* 0x000ee80000300800 */
[----:B------:R-:W3:Y:S04]  /*2ed70*/  LDL.LU R142, [R1+0x48] ;  /* 0x00004800018e7983 */ /* 0x000ee80000300800 */
[----:B------:R-:W3:Y:S04]  /*2ed80*/  LDL.LU R143, [R1+0x4c] ;  /* 0x00004c00018f7983 */ /* 0x000ee80000300800 */
[----:B------:R-:W2:Y:S01]  /*2ed90*/  LDSM.16.M88.4 R16, [R41+0x1c000] ;  /* 0x01c000002910783b */ /* 0x000ea20000000200 */
[----:B------:R-:W-:-:S03]  /*2eda0*/  IMAD.MOV.U32 R227, RZ, RZ, R13 ;  /* 0x000000ffffe37224 */ /* 0x000fc600078e000d */
[----:B------:R-:W-:Y:S01]  /*2edb0*/  LDSM.16.M88.4 R12, [R41+0x20000] ;  /* 0x02000000290c783b */ /* 0x000fe20000000200 */
[----:B------:R-:W-:Y:S02]  /*2edc0*/  IMAD.MOV.U32 R202, RZ, RZ, R77 ;  /* 0x000000ffffca7224 */ /* 0x000fe400078e004d */
[----:B------:R-:W-:Y:S01]  /*2edd0*/  IMAD.MOV.U32 R203, RZ, RZ, R76 ;  /* 0x000000ffffcb7224 */ /* 0x000fe200078e004c */
[----:B------:R-:W-:Y:S04]  /*2ede0*/  LDSM.16.M88.4 R8, [R41+0x24000] ;  /* 0x024000002908783b */ /* 0x000fe80000000200 */
[----:B------:R-:W1:Y:S01]  /*2edf0*/  LDSM.16.M88.4 R4, [R41+0x28000] ;  /* 0x028000002904783b */ /* 0x000e620000000200 */
[-C--:B--2---:R-:W-:Y:S08]  /*2ee00*/  HMMA.1688.F32.TF32 R176, R80, R16.reuse, R232 ;  /* 0x0000001050b0723c */ /* 0x084ff000000810e8 */
[-C--:B----4-:R-:W-:Y:S08]  /*2ee10*/  HMMA.1688.F32.TF32 R172, R220, R16.reuse, R180 ;  /* 0x00000010dcac723c */ /* 0x090ff000000810b4 */
[-C--:B------:R-:W-:Y:S01]  /*2ee20*/  HMMA.1688.F32.TF32 R112, R144, R16.reuse, R228 ;  /* 0x000000109070723c */ /* 0x080fe200000810e4 */
[----:B------:R-:W2:Y:S04]  /*2ee30*/  LDL.LU R228, [R1+0xd0] ;  /* 0x0000d00001e47983 */ /* 0x000ea80000300800 */
[----:B------:R-:W2:Y:S04]  /*2ee40*/  LDL.LU R229, [R1+0xd4] ;  /* 0x0000d40001e57983 */ /* 0x000ea80000300800 */
[----:B------:R-:W2:Y:S04]  /*2ee50*/  LDL.LU R230, [R1+0xd8] ;  /* 0x0000d80001e67983 */ /* 0x000ea80000300800 */
[----:B------:R-:W2:Y:S04]  /*2ee60*/  LDL.LU R231, [R1+0xdc] ;  /* 0x0000dc0001e77983 */ /* 0x000ea80000300800 */
        /* <DEDUP_REMOVED lines=12> */
[----:B------:R-:W-:Y:S04]  /*2ef30*/  STL [R1+0x2cf4], R112 ;  /* 0x002cf47001007387 */ /* 0x000fe80000100800 */
[----:B------:R-:W-:Y:S04]  /*2ef40*/  STL [R1+0x2cf0], R113 ;  /* 0x002cf07101007387 */ /* 0x000fe80000100800 */
[----:B------:R-:W-:Y:S04]  /*2ef50*/  STL [R1+0x2cec], R114 ;  /* 0x002cec7201007387 */ /* 0x000fe80000100800 */
[----:B------:R-:W-:Y:S01]  /*2ef60*/  STL [R1+0x2ce8], R115 ;  /* 0x002ce87301007387 */ /* 0x000fe20000100800 */
[----:B---3--:R-:W-:Y:S03]  /*2ef70*/  HMMA.1688.F32.TF32 R28, R64, R16, R224 ;  /* 0x00000010401c723c */ /* 0x008fe600000810e0 */
[----:B------:R-:W3:Y:S04]  /*2ef80*/  LDL.LU R224, [R1+0x50] ;  /* 0x0000500001e07983 */ /* 0x000ee80000300800 */
[----:B------:R-:W3:Y:S04]  /*2ef90*/  LDL.LU R225, [R1+0x54] ;  /* 0x0000540001e17983 */ /* 0x000ee80000300800 */
[----:B------:R-:W3:Y:S04]  /*2efa0*/  LDL.LU R226, [R1+0x58] ;  /* 0x0000580001e27983 */ /* 0x000ee80000300800 */
[----:B------:R-:W3:Y:S09]  /*2efb0*/  LDL.LU R227, [R1+0x5c] ;  /* 0x00005c0001e37983 */ /* 0x000ef20000300800 */
[----:B------:R-:W-:-:S02]  /*2efc0*/  IMAD.MOV.U32 R108, RZ, RZ, R28 ;  /* 0x000000ffff6c7224 */ /* 0x000fc400078e001c */
[----:B------:R-:W-:Y:S02]  /*2efd0*/  IMAD.MOV.U32 R109, RZ, RZ, R29 ;  /* 0x000000ffff6d7224 */ /* 0x000fe400078e001d */
[----:B------:R-:W-:Y:S02]  /*2efe0*/  IMAD.MOV.U32 R110, RZ, RZ, R30 ;  /* 0x000000ffff6e7224 */ /* 0x000fe400078e001e */
[----:B------:R-:W-:Y:S02]  /*2eff0*/  IMAD.MOV.U32 R111, RZ, RZ, R31 ;  /* 0x000000ffff6f7224 */ /* 0x000fe400078e001f */
[-C--:B------:R-:W-:Y:S03]  /*2f000*/  HMMA.1688.F32.TF32 R28, R68, R16.reuse, R140 ;  /* 0x00000010441c723c */ /* 0x080fe6000008108c */
[----:B------:R-:W-:Y:S04]  /*2f010*/  STL [R1+0x2d04], R111 ;  /* 0x002d046f01007387 */ /* 0x000fe80000100800 */
[----:B------:R-:W-:Y:S04]  /*2f020*/  STL [R1+0x2d00], R110 ;  /* 0x002d006e01007387 */ /* 0x000fe80000100800 */
[----:B------:R-:W-:Y:S04]  /*2f030*/  STL [R1+0x2cfc], R109 ;  /* 0x002cfc6d01007387 */ /* 0x000fe80000100800 */
[----:B------:R-:W-:Y:S08]  /*2f040*/  STL [R1+0x2cf8], R108 ;  /* 0x002cf86c01007387 */ /* 0x000ff00000100800 */
[----:B------:R-:W-:Y:S04]  /*2f050*/  STL.64 [R1+0x440], R28 ;  /* 0x0004401c01007387 */ /* 0x000fe80000100a00 */
[----:B------:R1:W-:Y:S02]  /*2f060*/  STL.64 [R1+0x448], R30 ;  /* 0x0004481e01007387 */ /* 0x0003e40000100a00 */
[-C--:B-1----:R-:W-:Y:S08]  /*2f070*/  HMMA.1688.F32.TF32 R28, R88, R16.reuse, R136 ;  /* 0x00000010581c723c */ /* 0x082ff00000081088 */
[-C--:B------:R-:W-:Y:S11]  /*2f080*/  HMMA.1688.F32.TF32 R56, R72, R16.reuse, R212 ;  /* 0x000000104838723c */ /* 0x080ff600000810d4 */
[----:B------:R-:W-:Y:S05]  /*2f090*/  @!UPT UIADD3 URZ, URZ, URZ, URZ ;  /* 0x0000003f3f3ff290 */ /* 0x000fea000fffe03f */
[----:B------:R-:W-:Y:S02]  /*2f0a0*/  IMAD.MOV.U32 R37, RZ, RZ, R28 ;  /* 0x000000ffff257224 */ /* 0x000fe400078e001c */
[----:B------:R-:W-:Y:S02]  /*2f0b0*/  IMAD.MOV.U32 R252, RZ, RZ, R29 ;  /* 0x000000fffffc7224 */ /* 0x000fe400078e001d */
[----:B------:R-:W-:Y:S02]  /*2f0c0*/  IMAD.MOV.U32 R45, RZ, RZ, R30 ;  /* 0x000000ffff2d7224 */ /* 0x000fe400078e001e */
[----:B------:R-:W-:Y:S01]  /*2f0d0*/  IMAD.MOV.U32 R40, RZ, RZ, R31 ;  /* 0x000000ffff287224 */ /* 0x000fe200078e001f */
[----:B------:R-:W-:Y:S01]  /*2f0e0*/  HMMA.1688.F32.TF32 R32, R84, R16, R60 ;  /* 0x000000105420723c */ /* 0x000fe2000008103c */
[----:B------:R-:W-:Y:S04]  /*2f0f0*/  STL.64 [R1+0x520], R56 ;  /* 0x0005203801007387 */ /* 0x000fe80000100a00 */
[----:B------:R-:W-:Y:S03]  /*2f100*/  STL.64 [R1+0x528], R58 ;  /* 0x0005283a01007387 */ /* 0x000fe60000100a00 */
[----:B------:R-:W-:Y:S01]  /*2f110*/  HMMA.1688.F32.TF32 R48, R88, R4, R48 ;  /* 0x000000045830723c */ /* 0x000fe20000081030 */
[----:B------:R-:W-:Y:S04]  /*2f120*/  LDSM.16.M88.4 R60, [R41+0x30000] ;  /* 0x03000000293c783b */ /* 0x000fe80000000200 */
[----:B------:R-:W1:Y:S03]  /*2f130*/  LDSM.16.M88.4 R56, [R41+0x34000] ;  /* 0x034000002938783b */ /* 0x000e660000000200 */
[-C--:B--2---:R-:W-:Y:S08]  /*2f140*/  HMMA.1688.F32.TF32 R28, R64, R12.reuse, R228 ;  /* 0x0000000c401c723c */ /* 0x084ff000000810e4 */
[-C--:B----4-:R-:W-:Y:S11]  /*2f150*/  HMMA.1688.F32.TF32 R116, R144, R12.reuse, R232 ;  /* 0x0000000c9074723c */ /* 0x090ff600000810e8 */
[----:B------:R-:W-:Y:S05]  /*2f160*/  @!UPT UIADD3 URZ, URZ, URZ, URZ ;  /* 0x0000003f3f3ff290 */ /* 0x000fea000fffe03f */
[----:B------:R-:W-:Y:S02]  /*2f170*/  IMAD.MOV.U32 R107, RZ, RZ, R28 ;  /* 0x000000ffff6b7224 */ /* 0x000fe400078e001c */
[----:B------:R-:W-:Y:S02]  /*2f180*/  IMAD.MOV.U32 R106, RZ, RZ, R29 ;  /* 0x000000ffff6a7224 */ /* 0x000fe400078e001d */
[----:B------:R-:W-:Y:S02]  /*2f190*/  IMAD.MOV.U32 R104, RZ, RZ, R30 ;  /* 0x000000ffff687224 */ /* 0x000fe400078e001e */
[----:B------:R-:W-:Y:S01]  /*2f1a0*/  IMAD.MOV.U32 R105, RZ, RZ, R31 ;  /* 0x000000ffff697224 */ /* 0x000fe200078e001f */
[----:B------:R-:W-:Y:S04]  /*2f1b0*/  STL.64 [R1+0x5a0], R32 ;  /* 0x0005a02001007387 */ /* 0x000fe80000100a00 */
[----:B------:R-:W-:Y:S04]  /*2f1c0*/  STL.64 [R1+0x5a8], R34 ;  /* 0x0005a82201007387 */ /* 0x000fe80000100a00 */
        /* <DEDUP_REMOVED lines=12> */
[----:B------:R-:W2:Y:S01]  /*2f290*/  LDL.LU R232, [R1+0x640] ;  /* 0x0006400001e87983 */ /* 0x000ea20000300800 */
[-C--:B------:R-:W-:Y:S08]  /*2f2a0*/  HMMA.1688.F32.TF32 R184, R80, R12.reuse, R192 ;  /* 0x0000000c50b8723c */ /* 0x080ff000000810c0 */
[-C--:B---3--:R-:W-:Y:S11]  /*2f2b0*/  HMMA.1688.F32.TF32 R28, R68, R12.reuse, R224 ;  /* 0x0000000c441c723c */ /* 0x088ff600000810e0 */
[----:B------:R-:W-:Y:S11]  /*2f2c0*/  @!UPT UIADD3 URZ, URZ, URZ, URZ ;  /* 0x0000003f3f3ff290 */ /* 0x000ff6000fffe03f */
[----:B------:R-:W-:Y:S01]  /*2f2d0*/  @!UPT UIADD3 URZ, URZ, URZ, URZ ;  /* 0x0000003f3f3ff290 */ /* 0x000fe2000fffe03f */
[----:B------:R-:W-:Y:S04]  /*2f2e0*/  STL.64 [R1+0x400], R28 ;  /* 0x0004001c01007387 */ /* 0x000fe80000100a00 */
[----:B------:R3:W-:Y:S04]  /*2f2f0*/  STL.64 [R1+0x408], R30 ;  /* 0x0004081e01007387 */ /* 0x0007e80000100a00 */
[----:B------:R-:W2:Y:S04]  /*2f300*/  LDL.LU R233, [R1+0x644] ;  /* 0x0006440001e97983 */ /* 0x000ea80000300800 */
[----:B------:R-:W2:Y:S04]  /*2f310*/  LDL.LU R234, [R1+0x648] ;  /* 0x0006480001ea7983 */ /* 0x000ea80000300800 */
        /* <DEDUP_REMOVED lines=28> */
[----:B------:R-:W4:Y:S01]  /*2f4e0*/  LDL.LU R95, [R1+0x6c] ;  /* 0x00006c00015f7983 */ /* 0x000f220000300800 */
[-C--:B---3--:R-:W-:Y:S03]  /*2f4f0*/  HMMA.1688.F32.TF32 R28, R72, R12.reuse, R248 ;  /* 0x0000000c481c723c */ /* 0x088fe600000810f8 */
        /* <DEDUP_REMOVED lines=9> */
[----:B------:R-:W-:Y:S04]  /*2f590*/  STL.64 [R1+0x510], R28 ;  /* 0x0005101c01007387 */ /* 0x000fe80000100a00 */
[----:B------:R1:W-:Y:S04]  /*2f5a0*/  STL.64 [R1+0x518], R30 ;  /* 0x0005181e01007387 */ /* 0x0003e80000100a00 */
[----:B------:R-:W3:Y:S01]  /*2f5b0*/  LDL.LU R225, [R1+0xa4] ;  /* 0x0000a40001e17983 */ /* 0x000ee20000300800 */
[-C--:B------:R-:W-:Y:S08]  /*2f5c0*/  HMMA.1688.F32.TF32 R32, R84, R12.reuse, R52 ;  /* 0x0000000c5420723c */ /* 0x080ff00000081034 */
[----:B-1----:R-:W-:Y:S01]  /*2f5d0*/  HMMA.1688.F32.TF32 R28, R88, R12, R120 ;  /* 0x0000000c581c723c */ /* 0x002fe20000081078 */
[----:B--2---:R-:W-:-:S02]  /*2f5e0*/  IMAD.MOV.U32 R227, RZ, RZ, R77 ;  /* 0x000000ffffe37224 */ /* 0x004fc400078e004d */
[----:B----4-:R-:W-:Y:S02]  /*2f5f0*/  IMAD.MOV.U32 R226, RZ, RZ, R76 ;  /* 0x000000ffffe27224 */ /* 0x010fe400078e004c */
[----:B------:R-:W2:Y:S04]  /*2f600*/  LDL.LU R76, [R1+0x2e1c] ;  /* 0x002e1c00014c7983 */ /* 0x000ea80000300800 */
[----:B------:R-:W4:Y:S06]  /*2f610*/  LDL.LU R77, [R1+0x2e18] ;  /* 0x002e1800014d7983 */ /* 0x000f2c0000300800 */
[----:B------:R-:W-:Y:S04]  /*2f620*/  STL.64 [R1+0x540], R32 ;  /* 0x0005402001007387 */ /* 0x000fe80000100a00 */
[----:B------:R-:W-:Y:S04]  /*2f630*/  STL.64 [R1+0x548], R34 ;  /* 0x0005482201007387 */ /* 0x000fe80000100a00 */
        /* <DEDUP_REMOVED lines=8> */
[----:B------:R-:W-:Y:S02]  /*2f6c0*/  IMAD.MOV.U32 R115, RZ, RZ, R31 ;  /* 0x000000ffff737224 */ /* 0x000fe400078e001f */
[-C--:B------:R-:W-:Y:S01]  /*2f6d0*/  HMMA.1688.F32.TF32 R28, R68, R8.reuse, R92 ;  /* 0x00000008441c723c */ /* 0x080fe2000008105c */
[----:B------:R-:W-:Y:S04]  /*2f6e0*/  STL [R1+0x2d34], R120 ;  /* 0x002d347801007387 */ /* 0x000fe80000100800 */
[----:B------:R-:W-:Y:S04]  /*2f6f0*/  STL [R1+0x2d30], R121 ;  /* 0x002d307901007387 */ /* 0x000fe80000100800 */
[----:B------:R-:W-:Y:S01]  /*2f700*/  STL [R1+0x2d2c], R122 ;  /* 0x002d2c7a01007387 */ /* 0x000fe20000100800 */
[-C--:B------:R-:W-:Y:S03]  /*2f710*/  HMMA.1688.F32.TF32 R52, R72, R8.reuse, R200 ;  /* 0x000000084834723c */ /* 0x080fe600000810c8 */
[----:B------:R-:W-:Y:S04]  /*2f720*/  STL [R1+0x2d28], R123 ;  /* 0x002d287b01007387 */ /* 0x000fe80000100800 */
[----:B------:R-:W-:Y:S01]  /*2f730*/  STL [R1+0x2d44], R115 ;  /* 0x002d447301007387 */ /* 0x000fe20000100800 */
[-C--:B------:R-:W-:Y:S03]  /*2f740*/  HMMA.1688.F32.TF32 R32, R84, R8.reuse, R204 ;  /* 0x000000085420723c */ /* 0x080fe600000810cc */
        /* <DEDUP_REMOVED lines=9> */
[----:B------:R-:W-:Y:S09]  /*2f7e0*/  STL.64 [R1+0x4e8], R34 ;  /* 0x0004e82201007387 */ /* 0x000ff20000100a00 */
[----:B------:R-:W-:Y:S04]  /*2f7f0*/  STL.64 [R1+0x4b0], R28 ;  /* 0x0004b01c01007387 */ /* 0x000fe80000100a00 */
[----:B------:R3:W-:Y:S02]  /*2f800*/  STL.64 [R1+0x4b8], R30 ;  /* 0x0004b81e01007387 */ /* 0x0007e40000100a00 */
[-C--:B---3--:R-:W-:Y:S08]  /*2f810*/  HMMA.1688.F32.TF32 R28, R64, R4.reuse, R228 ;  /* 0x00000004401c723c */ /* 0x088ff000000810e4 */
[-C--:B------:R-:W-:Y:S01]  /*2f820*/  HMMA.1688.F32.TF32 R52, R68, R4.reuse, R224 ;  /* 0x000000044434723c */ /* 0x080fe200000810e0 */
[----:B------:R-:W1:Y:S07]  /*2f830*/  LDSM.16.M88.4 R224, [R41+0x2c000] ;  /* 0x02c0000029e0783b */ /* 0x000e6e0000000200 */
[----:B------:R-:W-:Y:S08]  /*2f840*/  HMMA.1688.F32.TF32 R32, R72, R4, R236 ;  /* 0x000000044820723c */ /* 0x000ff000000810ec */
[----:B------:R-:W-:-:S02]  /*2f850*/  IMAD.MOV.U32 R111, RZ, RZ, R28 ;  /* 0x000000ffff6f7224 */ /* 0x000fc400078e001c */
[----:B------:R-:W-:Y:S02]  /*2f860*/  IMAD.MOV.U32 R110, RZ, RZ, R29 ;  /* 0x000000ffff6e7224 */ /* 0x000fe400078e001d */
[----:B------:R-:W-:Y:S02]  /*2f870*/  IMAD.MOV.U32 R109, RZ, RZ, R30 ;  /* 0x000000ffff6d7224 */ /* 0x000fe400078e001e */
[----:B------:R-:W-:Y:S02]  /*2f880*/  IMAD.MOV.U32 R108, RZ, RZ, R31 ;  /* 0x000000ffff6c7224 */ /* 0x000fe400078e001f */
[----:B------:R-:W-:Y:S01]  /*2f890*/  HMMA.1688.F32.TF32 R28, R84, R4, R216 ;  /* 0x00000004541c723c */ /* 0x000fe200000810d8 */
[----:B------:R-:W-:Y:S04]  /*2f8a0*/  STL.64 [R1+0x3a0], R52 ;  /* 0x0003a03401007387 */ /* 0x000fe80000100a00 */
[----:B------:R-:W-:Y:S04]  /*2f8b0*/  STL.64 [R1+0x3a8], R54 ;  /* 0x0003a83601007387 */ /* 0x000fe80000100a00 */
[----:B------:R-:W3:Y:S04]  /*2f8c0*/  LDL.LU R100, [R1+0x700] ;  /* 0x0007000001647983 */ /* 0x000ee80000300800 */
[----:B------:R1:W-:Y:S04]  /*2f8d0*/  STL.64 [R1+0x4a0], R32 ;  /* 0x0004a02001007387 */ /* 0x0003e80000100a00 */
[----:B------:R1:W-:Y:S01]  /*2f8e0*/  STL.64 [R1+0x4a8], R34 ;  /* 0x0004a82201007387 */ /* 0x0003e20000100a00 */
[----:B--2---:R-:W-:-:S05]  /*2f8f0*/  IMAD.MOV.U32 R103, RZ, RZ, R76 ;  /* 0x000000ffff677224 */ /* 0x004fca00078e004c */
[----:B------:R2:W-:Y:S01]  /*2f900*/  STL.64 [R1+0x420], R28 ;  /* 0x0004201c01007387 */ /* 0x0005e20000100a00 */
[----:B----4-:R-:W-:-:S03]  /*2f910*/  IMAD.MOV.U32 R102, RZ, RZ, R77 ;  /* 0x000000ffff667224 */ /* 0x010fc600078e004d */
[----:B------:R4:W-:Y:S04]  /*2f920*/  STL.64 [R1+0x428], R30 ;  /* 0x0004281e01007387 */ /* 0x0009e80000100a00 */
[----:B------:R-:W3:Y:S04]  /*2f930*/  LDL.LU R101, [R1+0x704] ;  /* 0x0007040001657983 */ /* 0x000ee80000300800 */
[----:B------:R-:W2:Y:S04]  /*2f940*/  LDL.LU R77, [R1+0x2e14] ;  /* 0x002e1400014d7983 */ /* 0x000ea80000300800 */
[----:B------:R-:W3:Y:S01]  /*2f950*/  LDL.LU R76, [R1+0x2e10] ;  /* 0x002e1000014c7983 */ /* 0x000ee20000300800 */
[-C--:B------:R-:W-:Y:S03]  /*2f960*/  HMMA.1688.F32.TF32 R200, R80, R4.reuse, R140 ;  /* 0x0000000450c8723c */ /* 0x080fe6000008108c */
[----:B-1----:R-:W4:Y:S04]  /*2f970*/  LDL.LU R32, [R1+0x770] ;  /* 0x0007700001207983 */ /* 0x002f280000300800 */
[----:B------:R-:W4:Y:S04]  /*2f980*/  LDL.LU R33, [R1+0x774] ;  /* 0x0007740001217983 */ /* 0x000f280000300800 */
[----:B------:R-:W4:Y:S04]  /*2f990*/  LDL.LU R34, [R1+0x778] ;  /* 0x0007780001227983 */ /* 0x000f280000300800 */
[----:B------:R-:W4:Y:S04]  /*2f9a0*/  LDL.LU R35, [R1+0x77c] ;  /* 0x00077c0001237983 */ /* 0x000f280000300800 */
[----:B------:R-:W4:Y:S04]  /*2f9b0*/  LDL.LU R140, [R1+0x790] ;  /* 0x00079000018c7983 */ /* 0x000f280000300800 */
[----:B------:R-:W4:Y:S01]  /*2f9c0*/  LDL.LU R141, [R1+0x794] ;  /* 0x00079400018d7983 */ /* 0x000f220000300800 */
[----:B------:R-:W-:Y:S03]  /*2f9d0*/  HMMA.1688.F32.TF32 R124, R144, R4, R232 ;  /* 0x00000004907c723c */ /* 0x000fe600000810e8 */
[----:B------:R-:W1:Y:S01]  /*2f9e0*/  LDSM.16.M88.4 R52, [R41+0x38000] ;  /* 0x038000002934783b */ /* 0x000e620000000200 */
[----:B--2---:R-:W-:-:S02]  /*2f9f0*/  IMAD.MOV.U32 R143, RZ, RZ, R77 ;  /* 0x000000ffff8f7224 */ /* 0x004fc400078e004d */
[----:B---3--:R-:W-:Y:S02]  /*2fa00*/  IMAD.MOV.U32 R142, RZ, RZ, R76 ;  /* 0x000000ffff8e7224 */ /* 0x008fe400078e004c */
[----:B------:R-:W2:Y:S04]  /*2fa10*/  LDL.LU R76, [R1+0x2e0c] ;  /* 0x002e0c00014c7983 */ /* 0x000ea80000300800 */
[----:B------:R-:W3:Y:S04]  /*2fa20*/  LDL.LU R77, [R1+0x2e08] ;  /* 0x002e0800014d7983 */ /* 0x000ee80000300800 */
[----:B------:R-:W4:Y:S04]  /*2fa30*/  LDL.LU R132, [R1+0x7b0] ;  /* 0x0007b00001847983 */ /* 0x000f280000300800 */
[----:B------:R-:W4:Y:S04]  /*2fa40*/  LDL.LU R133, [R1+0x7b4] ;  /* 0x0007b40001857983 */ /* 0x000f280000300800 */
[----:B------:R-:W4:Y:S04]  /*2fa50*/  LDL.LU R134, [R1+0x7b8] ;  /* 0x0007b80001867983 */ /* 0x000f280000300800 */
[----:B------:R-:W4:Y:S04]  /*2fa60*/  LDL.LU R135, [R1+0x7bc] ;  /* 0x0007bc0001877983 */ /* 0x000f280000300800 */
[----:B------:R-:W4:Y:S04]  /*2fa70*/  LDL.LU R152, [R1+0x7c0] ;  /* 0x0007c00001987983 */ /* 0x000f280000300800 */
[----:B------:R-:W4:Y:S01]  /*2fa80*/  LDL.LU R153, [R1+0x7c4] ;  /* 0x0007c40001997983 */ /* 0x000f220000300800 */
[----:B--2---:R-:W-:-:S02]  /*2fa90*/  IMAD.MOV.U32 R155, RZ, RZ, R76 ;  /* 0x000000ffff9b7224 */ /* 0x004fc400078e004c */
[----:B---3--:R-:W-:Y:S02]  /*2faa0*/  IMAD.MOV.U32 R154, RZ, RZ, R77 ;  /* 0x000000ffff9a7224 */ /* 0x008fe400078e004d */
[----:B------:R-:W1:Y:S04]  /*2fab0*/  LDL.LU R77, [R1+0x2e04] ;  /* 0x002e0400014d7983 */ /* 0x000e680000300800 */
[----:B------:R-:W1:Y:S04]  /*2fac0*/  LDL.LU R76, [R1+0x2e00] ;  /* 0x002e0000014c7983 */ /* 0x000e680000300800 */
[----:B------:R-:W2:Y:S04]  /*2fad0*/  LDL.LU R28, [R1+0x800] ;  /* 0x00080000011c7983 */ /* 0x000ea80000300800 */
[----:B------:R-:W2:Y:S04]  /*2fae0*/  LDL.LU R29, [R1+0x804] ;  /* 0x00080400011d7983 */ /* 0x000ea80000300800 */
[----:B----4-:R-:W2:Y:S04]  /*2faf0*/  LDL.LU R30, [R1+0x808] ;  /* 0x00080800011e7983 */ /* 0x010ea80000300800 */
[----:B------:R-:W2:Y:S04]  /*2fb00*/  LDL.LU R31, [R1+0x80c] ;  /* 0x00080c00011f7983 */ /* 0x000ea80000300800 */
        /* <DEDUP_REMOVED lines=32> */
[----:B------:R-:W1:Y:S04]  /*2fd10*/  LDL.LU R78, [R1+0x818] ;  /* 0x00081800014e7983 */ /* 0x000e680000300800 */
[----:B------:R-:W1:Y:S04]  /*2fd20*/  LDL.LU R79, [R1+0x81c] ;  /* 0x00081c00014f7983 */ /* 0x000e680000300800 */
        /* <DEDUP_REMOVED lines=9> */
[----:B------:R-:W-:Y:S04]  /*2fdc0*/  STL.64 [R1+0x410], R48 ;  /* 0x0004103001007387 */ /* 0x000fe80000100a00 */
[----:B------:R-:W-:Y:S04]  /*2fdd0*/  STL.64 [R1+0x418], R50 ;  /* 0x0004183201007387 */ /* 0x000fe80000100a00 */
[----:B------:R-:W2:Y:S04]  /*2fde0*/  LDL.LU R241, [R1+0x6d4] ;  /* 0x0006d40001f17983 */ /* 0x000ea80000300800 */
[----:B------:R-:W2:Y:S04]  /*2fdf0*/  LDL.LU R242, [R1+0x6d8] ;  /* 0x0006d80001f27983 */ /* 0x000ea80000300800 */
[----:B------:R-:W2:Y:S04]  /*2fe00*/  LDL.LU R243, [R1+0x6dc] ;  /* 0x0006dc0001f37983 */ /* 0x000ea80000300800 */
[----:B------:R-:W1:Y:S04]  /*2fe10*/  LDSM.16.M88.4 R48, [R41+0x3c000] ;  /* 0x03c000002930783b */ /* 0x000e680000000200 */
[----:B------:R-:W2:Y:S04]  /*2fe20*/  LDL.LU R92, [R1+0x6b0] ;  /* 0x0006b000015c7983 */ /* 0x000ea80000300800 */
[----:B------:R-:W2:Y:S01]  /*2fe30*/  LDL.LU R93, [R1+0x6b4] ;  /* 0x0006b400015d7983 */ /* 0x000ea20000300800 */
[C---:B------:R-:W-:Y:S03]  /*2fe40*/  HMMA.1688.F32.TF32 R168, R80.reuse, R20, R168 ;  /* 0x0000001450a8723c */ /* 0x040fe600000810a8 */
[----:B------:R-:W2:Y:S04]  /*2fe50*/  LDL.LU R94, [R1+0x6b8] ;  /* 0x0006b800015e7983 */ /* 0x000ea80000300800 */
[----:B------:R-:W2:Y:S01]  /*2fe60*/  LDL.LU R95, [R1+0x6bc] ;  /* 0x0006bc00015f7983 */ /* 0x000ea20000300800 */
[C---:B------:R-:W-:Y:S08]  /*2fe70*/  HMMA.1688.F32.TF32 R192, R80.reuse, R8, R192 ;  /* 0x0000000850c0723c */ /* 0x040ff000000810c0 */
[C---:B---3--:R-:W-:Y:S08]  /*2fe80*/  HMMA.1688.F32.TF32 R236, R80.reuse, R56, R156 ;  /* 0x0000003850ec723c */ /* 0x048ff0000008109c */
[C---:B----4-:R-:W-:Y:S08]  /*2fe90*/  HMMA.1688.F32.TF32 R232, R80.reuse, R60, R232 ;  /* 0x0000003c50e8723c */ /* 0x050ff000000810e8 */
[C---:B--2---:R-:W-:Y:S08]  /*2fea0*/  HMMA.1688.F32.TF32 R228, R80.reuse, R224, R228 ;  /* 0x000000e050e4723c */ /* 0x044ff000000810e4 */
[C---:B-1----:R-:W-:Y:S08]  /*2feb0*/  HMMA.1688.F32.TF32 R76, R80.reuse, R52, R76 ;  /* 0x00000034504c723c */ /* 0x042ff0000008104c */
[----:B------:R-:W-:Y:S08]  /*2fec0*/  HMMA.1688.F32.TF32 R80, R80, R48, R28 ;  /* 0x000000305050723c */ /* 0x000ff0000008101c */
[----:B------:R-:W-:Y:S08]  /*2fed0*/  HMMA.1688.F32.TF32 R28, R64, R60, R96 ;  /* 0x0000003c401c723c */ /* 0x000ff00000081060 */
[----:B------:R-:W-:Y:S08]  /*2fee0*/  HMMA.1688.F32.TF32 R136, R144, R56, R148 ;  /* 0x000000389088723c */ /* 0x000ff00000081094 */
[----:B------:R-:W-:Y:S08]  /*2fef0*/  HMMA.1688.F32.TF32 R204, R220, R224, R212 ;  /* 0x000000e0dccc723c */ /* 0x000ff000000810d4 */
[----:B------:R-:W-:-:S02]  /*2ff00*/  IMAD.MOV.U32 R116, RZ, RZ, R28 ;  /* 0x000000ffff747224 */ /* 0x000fc400078e001c */
[----:B------:R-:W-:Y:S02]  /*2ff10*/  IMAD.MOV.U32 R117, RZ, RZ, R29 ;  /* 0x000000ffff757224 */ /* 0x000fe400078e001d */
[----:B------:R-:W-:Y:S02]  /*2ff20*/  IMAD.MOV.U32 R118, RZ, RZ, R30 ;  /* 0x000000ffff767224 */ /* 0x000fe400078e001e */
[----:B------:R-:W-:Y:S02]  /*2ff30*/  IMAD.MOV.U32 R119, RZ, RZ, R31 ;  /* 0x000000ffff777224 */ /* 0x000fe400078e001f */
[-C--:B------:R-:W-:Y:S01]  /*2ff40*/  HMMA.1688.F32.TF32 R28, R64, R56.reuse, R240 ;  /* 0x00000038401c723c */ /* 0x080fe200000810f0 */
[----:B------:R-:W2:Y:S04]  /*2ff50*/  LDL.LU R240, [R1+0x230] ;  /* 0x0002300001f07983 */ /* 0x000ea80000300800 */
[----:B------:R-:W2:Y:S04]  /*2ff60*/  LDL.LU R241, [R1+0x234] ;  /* 0x0002340001f17983 */ /* 0x000ea80000300800 */
[----:B------:R-:W2:Y:S01]  /*2ff70*/  LDL.LU R242, [R1+0x238] ;  /* 0x0002380001f27983 */ /* 0x000ea20000300800 */
[----:B------:R-:W-:Y:S03]  /*2ff80*/  HMMA.1688.F32.TF32 R212, R220, R56, R128 ;  /* 0x00000038dcd4723c */ /* 0x000fe60000081080 */
[----:B------:R-:W2:Y:S04]  /*2ff90*/  LDL.LU R243, [R1+0x23c] ;  /* 0x00023c0001f37983 */ /* 0x000ea80000300800 */
[----:B------:R-:W3:Y:S01]  /*2ffa0*/  LDL.LU R148, [R1+0x280] ;  /* 0x0002800001947983 */ /* 0x000ee20000300800 */
[----:B------:R-:W-:Y:S03]  /*2ffb0*/  HMMA.1688.F32.TF32 R128, R144, R224, R152 ;  /* 0x000000e09080723c */ /* 0x000fe60000081098 */
        /* <DEDUP_REMOVED lines=10> */
[----:B------:R-:W2:Y:S01]  /*30060*/  LDL.LU R115, [R1+0x69c] ;  /* 0x00069c0001737983 */ /* 0x000ea20000300800 */
[----:B------:R-:W-:-:S02]  /*30070*/  IMAD.MOV.U32 R105, RZ, RZ, R28 ;  /* 0x000000ffff697224 */ /* 0x000fc400078e001c */
[----:B------:R-:W-:Y:S02]  /*30080*/  IMAD.MOV.U32 R104, RZ, RZ, R29 ;  /* 0x000000ffff687224 */ /* 0x000fe400078e001d */
[----:B------:R-:W-:Y:S02]  /*30090*/  IMAD.MOV.U32 R106, RZ, RZ, R30 ;  /* 0x000000ffff6a7224 */ /* 0x000fe400078e001e */
[----:B------:R-:W-:Y:S02]  /*300a0*/  IMAD.MOV.U32 R107, RZ, RZ, R31 ;  /* 0x000000ffff6b7224 */ /* 0x000fe400078e001f */
[----:B------:R-:W-:Y:S08]  /*300b0*/  HMMA.1688.F32.TF32 R28, R64, R52, R92 ;  /* 0x00000034401c723c */ /* 0x000ff0000008105c */
[C---:B------:R-:W-:Y:S08]  /*300c0*/  HMMA.1688.F32.TF32 R180, R220.reuse, R12, R180 ;  /* 0x0000000cdcb4723c */ /* 0x040ff000000810b4 */
[----:B------:R-:W-:Y:S08]  /*300d0*/  HMMA.1688.F32.TF32 R188, R220, R8, R188 ;  /* 0x00000008dcbc723c */ /* 0x000ff000000810bc */
[----:B------:R-:W-:-:S02]  /*300e0*/  IMAD.MOV.U32 R120, RZ, RZ, R28 ;  /* 0x000000ffff787224 */ /* 0x000fc400078e001c */
[----:B------:R-:W-:Y:S01]  /*300f0*/  IMAD.MOV.U32 R121, RZ, RZ, R29 ;  /* 0x000000ffff797224 */ /* 0x000fe200078e001d */
[----:B------:R-:W3:Y:S01]  /*30100*/  LDL.LU R28, [R1+0x350] ;  /* 0x00035000011c7983 */ /* 0x000ee20000300800 */
[----:B------:R-:W-:Y:S01]  /*30110*/  IMAD.MOV.U32 R122, RZ, RZ, R30 ;  /* 0x000000ffff7a7224 */ /* 0x000fe200078e001e */
[C---:B------:R-:W-:Y:S01]  /*30120*/  HMMA.1688.F32.TF32 R196, R220.reuse, R4, R196 ;  /* 0x00000004dcc4723c */ /* 0x040fe200000810c4 */
[----:B------:R-:W-:Y:S01]  /*30130*/  IMAD.MOV.U32 R123, RZ, RZ, R31 ;  /* 0x000000ffff7b7224 */ /* 0x000fe200078e001f */
[----:B------:R-:W3:Y:S04]  /*30140*/  LDL.LU R29, [R1+0x354] ;  /* 0x00035400011d7983 */ /* 0x000ee80000300800 */
[----:B------:R-:W3:Y:S02]  /*30150*/  LDL.LU R30, [R1+0x358] ;  /* 0x00035800011e7983 */ /* 0x000ee40000300800 */
[C---:B------:R-:W-:Y:S02]  /*30160*/  HMMA.1688.F32.TF32 R208, R220.reuse, R60, R208 ;  /* 0x0000003cdcd0723c */ /* 0x040fe400000810d0 */
[----:B------:R-:W3:Y:S06]  /*30170*/  LDL.LU R31, [R1+0x35c] ;  /* 0x00035c00011f7983 */ /* 0x000eec0000300800 */
[C---:B------:R-:W-:Y:S08]  /*30180*/  HMMA.1688.F32.TF32 R216, R220.reuse, R52, R244 ;  /* 0x00000034dcd8723c */ /* 0x040ff000000810f4 */
[----:B------:R-:W-:Y:S01]  /*30190*/  HMMA.1688.F32.TF32 R220, R220, R48, R160 ;  /* 0x00000030dcdc723c */ /* 0x000fe200000810a0 */
        /* <DEDUP_REMOVED lines=8> */
[----:B------:R-:W-:Y:S03]  /*30220*/  HMMA.1688.F32.TF32 R248, R64, R224, R100 ;  /* 0x000000e040f8723c */ /* 0x000fe60000081064 */
[----:B------:R-:W3:Y:S04]  /*30230*/  LDL.LU R100, [R1+0x240] ;  /* 0x0002400001647983 */ /* 0x000ee80000300800 */
[----:B------:R-:W3:Y:S01]  /*30240*/  LDL.LU R101, [R1+0x244] ;  /* 0x0002440001657983 */ /* 0x000ee20000300800 */
[C---:B------:R-:W-:Y:S03]  /*30250*/  HMMA.1688.F32.TF32 R132, R144.reuse, R60, R132 ;  /* 0x0000003c9084723c */ /* 0x040fe60000081084 */
[----:B------:R-:W3:Y:S04]  /*30260*/  LDL.LU R102, [R1+0x248] ;  /* 0x0002480001667983 */ /* 0x000ee80000300800 */
[----:B------:R-:W3:Y:S01]  /*30270*/  LDL.LU R103, [R1+0x24c] ;  /* 0x00024c0001677983 */ /* 0x000ee20000300800 */
[C---:B------:R-:W-:Y:S08]  /*30280*/  HMMA.1688.F32.TF32 R140, R144.reuse, R52, R140 ;  /* 0x00000034908c723c */ /* 0x040ff0000008108c */
[-C--:B------:R-:W-:Y:S01]  /*30290*/  HMMA.1688.F32.TF32 R144, R144, R48.reuse, R32 ;  /* 0x000000309090723c */ /* 0x080fe20000081020 */
        /* <DEDUP_REMOVED lines=16> */
[----:B--2---:R-:W-:Y:S11]  /*303a0*/  HMMA.1688.F32.TF32 R64, R64, R48, R112 ;  /* 0x000000304040723c */ /* 0x004ff60000081070 */
[----:B------:R-:W-:Y:S11]  /*303b0*/  @!UPT UIADD3 URZ, URZ, URZ, URZ ;  /* 0x0000003f3f3ff290 */ /* 0x000ff6000fffe03f */
[----:B------:R-:W-:Y:S02]  /*303c0*/  @!UPT UIADD3 URZ, URZ, URZ, URZ ;  /* 0x0000003f3f3ff290 */ /* 0x000fe4000fffe03f */
[----:B------:R-:W-:Y:S02]  /*303d0*/  IMAD.MOV.U32 R115, RZ, RZ, R64 ;  /* 0x000000ffff737224 */ /* 0x000fe400078e0040 */
[----:B------:R-:W-:Y:S01]  /*303e0*/  IMAD.MOV.U32 R114, RZ, RZ, R65 ;  /* 0x000000ffff727224 */ /* 0x000fe200078e0041 */
[----:B------:R-:W2:Y:S01]  /*303f0*/  LDL.LU R64, [R1+0x1d0] ;  /* 0x0001d00001407983 */ /* 0x000ea20000300800 */
[----:B------:R-:W-:Y:S02]  /*30400*/  IMAD.MOV.U32 R113, RZ, RZ, R66 ;  /* 0x000000ffff717224 */ /* 0x000fe400078e0042 */
[----:B------:R-:W-:Y:S01]  /*30410*/  IMAD.MOV.U32 R112, RZ, RZ, R67 ;  /* 0x000000ffff707224 */ /* 0x000fe200078e0043 */
[----:B------:R-:W2:Y:S04]  /*30420*/  LDL.LU R65, [R1+0x1d4] ;  /* 0x0001d40001417983 */ /* 0x000ea80000300800 */
[----:B------:R-:W2:Y:S04]  /*30430*/  LDL.LU R66, [R1+0x1d8] ;  /* 0x0001d80001427983 */ /* 0x000ea80000300800 */
[----:B------:R-:W2:Y:S01]  /*30440*/  LDL.LU R67, [R1+0x1dc] ;  /* 0x0001dc0001437983 */ /* 0x000ea20000300800 */
[C---:B----4-:R-:W-:Y:S08]  /*30450*/  HMMA.1688.F32.TF32 R152, R68.reuse, R52, R152 ;  /* 0x000000344498723c */ /* 0x050ff00000081098 */
[C---:B---3--:R-:W-:Y:S08]  /*30460*/  HMMA.1688.F32.TF32 R28, R68.reuse, R56, R28 ;  /* 0x00000038441c723c */ /* 0x048ff0000008101c */
[C---:B------:R-:W-:Y:S08]  /*30470*/  HMMA.1688.F32.TF32 R160, R68.reuse, R224, R160 ;  /* 0x000000e044a0723c */ /* 0x040ff000000810a0 */
[C---:B------:R-:W-:Y:S08]  /*30480*/  HMMA.1688.F32.TF32 R156, R68.reuse, R60, R156 ;  /* 0x0000003c449c723c */ /* 0x040ff0000008109c */
[----:B------:R-:W-:Y:S07]  /*30490*/  HMMA.1688.F32.TF32 R68, R68, R48, R148 ;  /* 0x000000304444723c */ /* 0x000fee0000081094 */
[----:B------:R-:W-:Y:S04]  /*304a0*/  STL.64 [R1+0x210], R160 ;  /* 0x000210a001007387 */ /* 0x000fe80000100a00 */
[----:B------:R1:W-:Y:S01]  /*304b0*/  STL.64 [R1+0x218], R162 ;  /* 0x000218a201007387 */ /* 0x0003e20000100a00 */
[C---:B------:R-:W-:Y:S03]  /*304c0*/  HMMA.1688.F32.TF32 R100, R72.reuse, R60, R100 ;  /* 0x0000003c4864723c */ /* 0x040fe60000081064 */
[----:B-1----:R-:W3:Y:S04]  /*304d0*/  LDL.LU.64 R162, [R1+0x2df8] ;  /* 0x002df80001a27983 */ /* 0x002ee80000300a00 */
[----:B------:R-:W3:Y:S01]  /*304e0*/  LDL.LU.64 R160, [R1+0x2df0] ;  /* 0x002df00001a07983 */ /* 0x000ee20000300a00 */
[C---:B------:R-:W-:Y:S03]  /*304f0*/  HMMA.1688.F32.TF32 R240, R72.reuse, R56, R240 ;  /* 0x0000003848f0723c */ /* 0x040fe600000810f0 */
[----:B------:R-:W-:Y:S05]  /*30500*/  STL.64 [R1+0x200], R156 ;  /* 0x0002009c01007387 */ /* 0x000fea0000100a00 */
[C---:B------:R-:W-:Y:S01]  /*30510*/  HMMA.1688.F32.TF32 R32, R72.reuse, R224, R32 ;  /* 0x000000e04820723c */ /* 0x040fe20000081020 */
[----:B------:R1:W-:Y:S04]  /*30520*/  STL.64 [R1+0x208], R158 ;  /* 0x0002089e01007387 */ /* 0x0003e80000100a00 */
[----:B-1----:R-:W4:Y:S04]  /*30530*/  LDL.LU.64 R158, [R1+0x2de8] ;  /* 0x002de800019e7983 */ /* 0x002f280000300a00 */
[----:B------:R-:W4:Y:S04]  /*30540*/  LDL.LU.64 R156, [R1+0x2de0] ;  /* 0x002de000019c7983 */ /* 0x000f280000300a00 */
[----:B------:R-:W-:Y:S04]  /*30550*/  STL.64 [R1+0x1f0], R28 ;  /* 0x0001f01c01007387 */ /* 0x000fe80000100a00 */
[----:B------:R1:W-:Y:S01]  /*30560*/  STL.64 [R1+0x1f8], R30 ;  /* 0x0001f81e01007387 */ /* 0x0003e20000100a00 */
[C---:B------:R-:W-:Y:S03]  /*30570*/  HMMA.1688.F32.TF32 R96, R72.reuse, R52, R96 ;  /* 0x000000344860723c */ /* 0x040fe60000081060 */
[----:B-1----:R-:W3:Y:S04]  /*30580*/  LDL.LU.64 R30, [R1+0x2dd8] ;  /* 0x002dd800011e7983 */ /* 0x002ee80000300a00 */
[----:B------:R-:W-:Y:S04]  /*30590*/  STL.64 [R1+0x1e0], R152 ;  /* 0x0001e09801007387 */ /* 0x000fe80000100a00 */
[----:B------:R1:W-:Y:S04]  /*305a0*/  STL.64 [R1+0x1e8], R154 ;  /* 0x0001e89a01007387 */ /* 0x0003e80000100a00 */
[----:B-1----:R-:W3:Y:S04]  /*305b0*/  LDL.LU.64 R154, [R1+0x2dd0] ;  /* 0x002dd000019a7983 */ /* 0x002ee80000300a00 */
[----:B------:R-:W3:Y:S04]  /*305c0*/  LDL.LU.64 R152, [R1+0x2dc8] ;  /* 0x002dc80001987983 */ /* 0x000ee80000300a00 */
[----:B------:R-:W3:Y:S04]  /*305d0*/  LDL.LU.64 R150, [R1+0x2dc0] ;  /* 0x002dc00001967983 */ /* 0x000ee80000300a00 */
[----:B------:R-:W3:Y:S04]  /*305e0*/  LDL.LU.64 R148, [R1+0x2db8] ;  /* 0x002db80001947983 */ /* 0x000ee80000300a00 */
[----:B------:R1:W-:Y:S04]  /*305f0*/  STL.64 [R1+0x150], R68 ;  /* 0x0001504401007387 */ /* 0x0003e80000100a00 */
[----:B------:R1:W-:Y:S04]  /*30600*/  STL.64 [R1+0x158], R70 ;  /* 0x0001584601007387 */ /* 0x0003e80000100a00 */
[----:B-1----:R-:W3:Y:S04]  /*30610*/  LDL.LU R68, [R1+0x1a0] ;  /* 0x0001a00001447983 */ /* 0x002ee80000300800 */
[----:B------:R-:W3:Y:S04]  /*30620*/  LDL.LU R69, [R1+0x1a4] ;  /* 0x0001a40001457983 */ /* 0x000ee80000300800 */
[----:B------:R-:W3:Y:S04]  /*30630*/  LDL.LU R70, [R1+0x1a8] ;  /* 0x0001a80001467983 */ /* 0x000ee80000300800 */
[----:B------:R-:W3:Y:S04]  /*30640*/  LDL.LU R71, [R1+0x1ac] ;  /* 0x0001ac0001477983 */ /* 0x000ee80000300800 */
[----:B------:R-:W-:Y:S04]  /*30650*/  STL.64 [R1+0x250], R32 ;  /* 0x0002502001007387 */ /* 0x000fe80000100a00 */
[----:B------:R1:W-:Y:S04]  /*30660*/  STL.64 [R1+0x258], R34 ;  /* 0x0002582201007387 */ /* 0x0003e80000100a00 */
[----:B-1----:R-:W4:Y:S04]  /*30670*/  LDL.LU.64 R34, [R1+0x2db0] ;  /* 0x002db00001227983 */ /* 0x002f280000300a00 */
[----:B------:R-:W-:Y:S04]  /*30680*/  STL.64 [R1+0x240], R100 ;  /* 0x0002406401007387 */ /* 0x000fe80000100a00 */
[----:B------:R1:W-:Y:S04]  /*30690*/  STL.64 [R1+0x248], R102 ;  /* 0x0002486601007387 */ /* 0x0003e80000100a00 */
[----:B-1----:R-:W4:Y:S04]  /*306a0*/  LDL.LU.64 R102, [R1+0x2da8] ;  /* 0x002da80001667983 */ /* 0x002f280000300a00 */
[----:B------:R-:W4:Y:S04]  /*306b0*/  LDL.LU.64 R100, [R1+0x2da0] ;  /* 0x002da00001647983 */ /* 0x000f280000300a00 */
[----:B------:R1:W-:Y:S04]  /*306c0*/  STL.64 [R1+0x230], R240 ;  /* 0x000230f001007387 */ /* 0x0003e80000100a00 */
[----:B------:R1:W-:Y:S04]  /*306d0*/  STL.64 [R1+0x238], R242 ;  /* 0x000238f201007387 */ /* 0x0003e80000100a00 */
[----:B-1----:R-:W4:Y:S04]  /*306e0*/  LDL.LU R240, [R1+0x270] ;  /* 0x0002700001f07983 */ /* 0x002f280000300800 */
[----:B------:R-:W4:Y:S04]  /*306f0*/  LDL.LU R241, [R1+0x274] ;  /* 0x0002740001f17983 */ /* 0x000f280000300800 */
[----:B------:R-:W4:Y:S04]  /*30700*/  LDL.LU R242, [R1+0x278] ;  /* 0x0002780001f27983 */ /* 0x000f280000300800 */
[----:B------:R-:W4:Y:S04]  /*30710*/  LDL.LU R243, [R1+0x27c] ;  /* 0x00027c0001f37983 */ /* 0x000f280000300800 */
[----:B------:R-:W-:Y:S04]  /*30720*/  STL.64 [R1+0x220], R96 ;  /* 0x0002206001007387 */ /* 0x000fe80000100a00 */
[----:B------:R1:W-:Y:S04]  /*30730*/  STL.64 [R1+0x228], R98 ;  /* 0x0002286201007387 */ /* 0x0003e80000100a00 */
[----:B-1----:R-:W4:Y:S04]  /*30740*/  LDL.LU.64 R98, [R1+0x2d98] ;  /* 0x002d980001627983 */ /* 0x002f280000300a00 */
[----:B------:R-:W4:Y:S01]  /*30750*/  LDL.LU.64 R96, [R1+0x2d90] ;  /* 0x002d900001607983 */ /* 0x000f220000300a00 */
[----:B--2---:R-:W-:Y:S03]  /*30760*/  HMMA.1688.F32.TF32 R64, R72, R48, R64 ;  /* 0x000000304840723c */ /* 0x004fe60000081040 */
[----:B------:R-:W2:Y:S11]  /*30770*/  LDL.LU R72, [R1+0x1b0] ;  /* 0x0001b00001487983 */ /* 0x000eb60000300800 */
[----:B------:R-:W-:Y:S09]  /*30780*/  @!UPT UIADD3 URZ, URZ, URZ, URZ ;  /* 0x0000003f3f3ff290 */ /* 0x000ff2000fffe03f */
[----:B------:R-:W-:Y:S04]  /*30790*/  STL.64 [R1+0x1d0], R64 ;  /* 0x0001d04001007387 */ /* 0x000fe80000100a00 */
[----:B------:R-:W-:Y:S04]  /*307a0*/  STL.64 [R1+0x1d8], R66 ;  /* 0x0001d84201007387 */ /* 0x000fe80000100a00 */
[----:B------:R-:W2:Y:S04]  /*307b0*/  LDL.LU R73, [R1+0x1b4] ;  /* 0x0001b40001497983 */ /* 0x000ea80000300800 */
[----:B------:R-:W2:Y:S04]  /*307c0*/  LDL.LU R74, [R1+0x1b8] ;  /* 0x0001b800014a7983 */ /* 0x000ea80000300800 */
[----:B------:R-:W2:Y:S01]  /*307d0*/  LDL.LU R75, [R1+0x1bc] ;  /* 0x0001bc00014b7983 */ /* 0x000ea20000300800 */
[----:B------:R-:W-:Y:S03]  /*307e0*/  HMMA.1688.F32.TF32 R92, R84, R224, R92 ;  /* 0x000000e0545c723c */ /* 0x000fe6000008105c */
[----:B------:R-:W-:Y:S04]  /*307f0*/  LDS R64, [R0+0x86000] ;  /* 0x0860000000407984 */ /* 0x000fe80000000800 */
[----:B------:R-:W-:Y:S04]  /*30800*/  LDS R66, [R0+0x87000] ;  /* 0x0870000000427984 */ /* 0x000fe80000000800 */
[----:B------:R-:W-:Y:S04]  /*30810*/  LDS R65, [R2+0x86000] ;  /* 0x0860000002417984 */ /* 0x000fe80000000800 */
[----:B------:R-:W1:Y:S08]  /*30820*/  LDS R67, [R2+0x87000] ;  /* 0x0870000002437984 */ /* 0x000e700000000800 */
[----:B------:R1:W-:Y:S01]  /*30830*/  STL.64 [R1+0x1c0], R92 ;  /* 0x0001c05c01007387 */ /* 0x0003e20000100a00 */
[----:B------:R-:W-:-:S03]  /*30840*/  IMAD.MOV.U32 R40, RZ, RZ, R95 ;  /* 0x000000ffff287224 */ /* 0x000fc600078e005f */
[----:B------:R1:W-:Y:S04]  /*30850*/  STL [R1+0x1c8], R94 ;  /* 0x0001c85e01007387 */ /* 0x0003e80000100800 */
[----:B-1----:R-:W4:Y:S04]  /*30860*/  LDL.LU R92, [R1+0x180] ;  /* 0x00018000015c7983 */ /* 0x002f280000300800 */
[----:B------:R-:W4:Y:S04]  /*30870*/  LDL.LU R93, [R1+0x184] ;  /* 0x00018400015d7983 */ /* 0x000f280000300800 */
[----:B------:R-:W4:Y:S04]  /*30880*/  LDL.LU R94, [R1+0x188] ;  /* 0x00018800015e7983 */ /* 0x000f280000300800 */
[----:B------:R-:W4:Y:S04]  /*30890*/  LDL.LU R95, [R1+0x18c] ;  /* 0x00018c00015f7983 */ /* 0x000f280000300800 */
[----:B------:R1:W-:Y:S01]  /*308a0*/  STL [R1+0x2c9c], R40 ;  /* 0x002c9c2801007387 */ /* 0x0003e20000100800 */
[C---:B---3--:R-:W-:Y:S11]  /*308b0*/  HMMA.1688.F32.TF32 R68, R84.reuse, R56, R68 ;  /* 0x000000385444723c */ /* 0x048ff60000081044 */
[----:B------:R-:W-:Y:S11]  /*308c0*/  @!UPT UIADD3 URZ, URZ, URZ, URZ ;  /* 0x0000003f3f3ff290 */ /* 0x000ff6000fffe03f */
[----:B------:R-:W-:Y:S01]  /*308d0*/  @!UPT UIADD3 URZ, URZ, URZ, URZ ;  /* 0x0000003f3f3ff290 */ /* 0x000fe2000fffe03f */
[----:B------:R-:W-:Y:S01]  /*308e0*/  STL.64 [R1+0x1a0], R68 ;  /* 0x0001a04401007387 */ /* 0x000fe20000100a00 */
[----:B-1----:R-:W-:Y:S01]  /*308f0*/  IMAD.MOV.U32 R40, RZ, RZ, R71 ;  /* 0x000000ffff287224 */ /* 0x002fe200078e0047 */
[C---:B--2---:R-:W-:Y:S11]  /*30900*/  HMMA.1688.F32.TF32 R72, R84.reuse, R60, R72 ;  /* 0x0000003c5448723c */ /* 0x044ff60000081048 */
[----:B------:R-:W-:Y:S11]  /*30910*/  @!UPT UIADD3 URZ, URZ, URZ, URZ ;  /* 0x0000003f3f3ff290 */ /* 0x000ff6000fffe03f */
[----:B------:R-:W-:Y:S01]  /*30920*/  @!UPT UIADD3 URZ, URZ, URZ, URZ ;  /* 0x0000003f3f3ff290 */ /* 0x000fe2000fffe03f */
[----:B------:R-:W-:Y:S04]  /*30930*/  STL.64 [R1+0x1b0], R72 ;  /* 0x0001b04801007387 */ /* 0x000fe80000100a00 */
[----:B------:R-:W-:Y:S04]  /*30940*/  STL.64 [R1+0x1b8], R74 ;  /* 0x0001b84a01007387 */ /* 0x000fe80000100a00 */
[----:B------:R1:W-:Y:S02]  /*30950*/  STL [R1+0x1a8], R70 ;  /* 0x0001a84601007387 */ /* 0x0003e40000100800 */
[C---:B-1----:R-:W-:Y:S08]  /*30960*/  HMMA.1688.F32.TF32 R68, R84.reuse, R52, R244 ;  /* 0x000000345444723c */ /* 0x042ff000000810f4 */
[----:B----4-:R-:W-:Y:S01]  /*30970*/  HMMA.1688.F32.TF32 R84, R84, R48, R240 ;  /* 0x000000305454723c */ /* 0x010fe200000810f0 */
[----:B------:R-:W-:Y:S04]  /*30980*/  STL [R1+0x2ca0], R40 ;  /* 0x002ca02801007387 */ /* 0x000fe80000100800 */
[----:B------:R-:W2:Y:S10]  /*30990*/  LDL.LU R72, [R1+0x160] ;  /* 0x0001600001487983 */ /* 0x000eb40000300800 */
[----:B------:R1:W-:Y:S04]  /*309a0*/  STL.64 [R1+0x190], R68 ;  /* 0x0001904401007387 */ /* 0x0003e80000100a00 */
[----:B------:R3:W-:Y:S04]  /*309b0*/  STL.64 [R1+0x198], R70 ;  /* 0x0001984601007387 */ /* 0x0007e80000100a00 */
[----:B------:R-:W2:Y:S04]  /*309c0*/  LDL.LU R73, [R1+0x164] ;  /* 0x0001640001497983 */ /* 0x000ea80000300800 */
[----:B------:R-:W2:Y:S04]  /*309d0*/  LDL.LU R74, [R1+0x168] ;  /* 0x00016800014a7983 */ /* 0x000ea80000300800 */
[----:B------:R-:W2:Y:S04]  /*309e0*/  LDL.LU R75, [R1+0x16c] ;  /* 0x00016c00014b7983 */ /* 0x000ea80000300800 */
[----:B-1----:R-:W4:Y:S04]  /*309f0*/  LDL.LU R68, [R1+0xf0] ;  /* 0x0000f00001447983 */ /* 0x002f280000300800 */
[----:B------:R-:W4:Y:S04]  /*30a00*/  LDL.LU R69, [R1+0xf4] ;  /* 0x0000f40001457983 */ /* 0x000f280000300800 */
[----:B---3--:R-:W4:Y:S04]  /*30a10*/  LDL.LU R70, [R1+0xf8] ;  /* 0x0000f80001467983 */ /* 0x008f280000300800 */
[----:B------:R-:W4:Y:S04]  /*30a20*/  LDL.LU R71, [R1+0xfc] ;  /* 0x0000fc0001477983 */ /* 0x000f280000300800 */
[----:B------:R-:W3:Y:S04]  /*30a30*/  LDL.LU R244, [R1+0xe0] ;  /* 0x0000e00001f47983 */ /* 0x000ee80000300800 */
[----:B------:R-:W3:Y:S01]  /*30a40*/  LDL.LU R245, [R1+0xe4] ;  /* 0x0000e40001f57983 */ /* 0x000ee20000300800 */
[----:B------:R-:W-:-:S03]  /*30a50*/  IMAD.MOV.U32 R45, RZ, RZ, R84 ;  /* 0x000000ffff2d7224 */ /* 0x000fc600078e0054 */
[----:B------:R-:W3:Y:S01]  /*30a60*/  LDL.LU R246, [R1+0xe8] ;  /* 0x0000e80001f67983 */ /* 0x000ee20000300800 */
[----:B------:R-:W-:-:S03]  /*30a70*/  IMAD.MOV.U32 R252, RZ, RZ, R85 ;  /* 0x000000fffffc7224 */ /* 0x000fc600078e0055 */
[----:B------:R-:W3:Y:S01]  /*30a80*/  LDL.LU R247, [R1+0xec] ;  /* 0x0000ec0001f77983 */ /* 0x000ee20000300800 */
[----:B------:R-:W-:-:S03]  /*30a90*/  IMAD.MOV.U32 R37, RZ, RZ, R86 ;  /* 0x000000ffff257224 */ /* 0x000fc600078e0056 */
[----:B------:R-:W3:Y:S01]  /*30aa0*/  LDL.LU.64 R242, [R1+0x2d88] ;  /* 0x002d880001f27983 */ /* 0x000ee20000300a00 */
[----:B------:R-:W-:-:S03]  /*30ab0*/  IMAD.MOV.U32 R36, RZ, RZ, R87 ;  /* 0x000000ffff247224 */ /* 0x000fc600078e0057 */
[----:B------:R-:W3:Y:S04]  /*30ac0*/  LDL.LU.64 R240, [R1+0x2d80] ;  /* 0x002d800001f07983 */ /* 0x000ee80000300a00 */
[----:B------:R-:W3:Y:S04]  /*30ad0*/  LDL.LU R84, [R1+0x170] ;  /* 0x0001700001547983 */ /* 0x000ee80000300800 */
[----:B------:R-:W3:Y:S04]  /*30ae0*/  LDL.LU R85, [R1+0x174] ;  /* 0x0001740001557983 */ /* 0x000ee80000300800 */
[----:B------:R-:W3:Y:S04]  /*30af0*/  LDL.LU R86, [R1+0x178] ;  /* 0x0001780001567983 */ /* 0x000ee80000300800 */
[----:B------:R-:W3:Y:S01]  /*30b00*/  LDL.LU R87, [R1+0x17c] ;  /* 0x00017c0001577983 */ /* 0x000ee20000300800 */
[----:B------:R-:W-:Y:S03]  /*30b10*/  HMMA.1688.F32.TF32 R92, R88, R224, R92 ;  /* 0x000000e0585c723c */ /* 0x000fe6000008105c */
[----:B------:R-:W-:Y:S04]  /*30b20*/  STL [R1+0x2cb0], R36 ;  /* 0x002cb02401007387 */ /* 0x000fe80000100800 */
[----:B------:R-:W-:Y:S04]  /*30b30*/  STL [R1+0x2cac], R37 ;  /* 0x002cac2501007387 */ /* 0x000fe80000100800 */
[----:B------:R-:W-:Y:S04]  /*30b40*/  STL [R1+0x2ca8], R252 ;  /* 0x002ca8fc01007387 */ /* 0x000fe80000100800 */
[----:B------:R-:W-:Y:S09]  /*30b50*/  STL [R1+0x2ca4], R45 ;  /* 0x002ca42d01007387 */ /* 0x000ff20000100800 */
[----:B------:R-:W-:-:S02]  /*30b60*/  IMAD.MOV.U32 R41, RZ, RZ, R92 ;  /* 0x000000ffff297224 */ /* 0x000fc400078e005c */
[----:B------:R-:W-:Y:S02]  /*30b70*/  IMAD.MOV.U32 R225, RZ, RZ, R94 ;  /* 0x000000ffffe17224 */ /* 0x000fe400078e005e */
[----:B------:R-:W-:Y:S02]  /*30b80*/  IMAD.MOV.U32 R224, RZ, RZ, R95 ;  /* 0x000000ffffe07224 */ /* 0x000fe400078e005f */
[----:B------:R-:W-:Y:S01]  /*30b90*/  IMAD.MOV.U32 R44, RZ, RZ, R93 ;  /* 0x000000ffff2c7224 */ /* 0x000fe200078e005d */
[----:B------:R-:W3:Y:S04]  /*30ba0*/  LDL.LU.64 R94, [R1+0x2d78] ;  /* 0x002d7800015e7983 */ /* 0x000ee80000300a00 */
[----:B------:R-:W3:Y:S04]  /*30bb0*/  LDL.LU.64 R92, [R1+0x2d70] ;  /* 0x002d7000015c7983 */ /* 0x000ee80000300a00 */
[----:B------:R1:W-:Y:S01]  /*30bc0*/  STL [R1+0x2cb4], R41 ;  /* 0x002cb42901007387 */ /* 0x0003e20000100800 */
[C---:B----4-:R-:W-:Y:S08]  /*30bd0*/  HMMA.1688.F32.TF32 R68, R88.reuse, R52, R68 ;  /* 0x000000345844723c */ /* 0x050ff00000081044 */
[C---:B--2---:R-:W-:Y:S08]  /*30be0*/  HMMA.1688.F32.TF32 R72, R88.reuse, R56, R72 ;  /* 0x000000385848723c */ /* 0x044ff00000081048 */
[----:B---3--:R-:W-:Y:S08]  /*30bf0*/  HMMA.1688.F32.TF32 R84, R88, R60, R84 ;  /* 0x0000003c5854723c */ /* 0x008ff00000081054 */
[----:B-1----:R-:W-:-:S02]  /*30c00*/  IMAD.MOV.U32 R41, RZ, RZ, R68 ;  /* 0x000000ffff297224 */ /* 0x002fc400078e0044 */
[----:B------:R-:W-:Y:S02]  /*30c10*/  IMAD.MOV.U32 R36, RZ, RZ, R69 ;  /* 0x000000ffff247224 */ /* 0x000fe400078e0045 */
[----:B------:R-:W-:Y:S02]  /*30c20*/  IMAD.MOV.U32 R53, RZ, RZ, R70 ;  /* 0x000000ffff357224 */ /* 0x000fe400078e0046 */
[----:B------:R-:W-:Y:S02]  /*30c30*/  IMAD.MOV.U32 R52, RZ, RZ, R71 ;  /* 0x000000ffff347224 */ /* 0x000fe400078e0047 */
[----:B------:R-:W-:Y:S07]  /*30c40*/  HMMA.1688.F32.TF32 R68, R88, R48, R244 ;  /* 0x000000305844723c */ /* 0x000fee00000810f4 */
[----:B------:R-:W-:-:S02]  /*30c50*/  IMAD.MOV.U32 R244, RZ, RZ, R43 ;  /* 0x000000fffff47224 */ /* 0x000fc400078e002b */
[----:B------:R-:W-:Y:S02]  /*30c60*/  IMAD.MOV.U32 R45, RZ, RZ, R84 ;  /* 0x000000ffff2d7224 */ /* 0x000fe400078e0054 */
[----:B------:R-:W-:Y:S01]  /*30c70*/  IMAD.MOV.U32 R40, RZ, RZ, R85 ;  /* 0x000000ffff287224 */ /* 0x000fe200078e0055 */
[----:B------:R-:W2:Y:S01]  /*30c80*/  LDL.LU R84, [R1+0x30] ;  /* 0x0000300001547983 */ /* 0x000ea20000300800 */
[----:B------:R-:W-:Y:S02]  /*30c90*/  IMAD.MOV.U32 R61, RZ, RZ, R86 ;  /* 0x000000ffff3d7224 */ /* 0x000fe400078e0056 */
[----:B------:R-:W-:Y:S02]  /*30ca0*/  IMAD.MOV.U32 R85, RZ, RZ, R3 ;  /* 0x000000ffff557224 */ /* 0x000fe400078e0003 */
[----:B------:R-:W-:Y:S01]  /*30cb0*/  IMAD.MOV.U32 R60, RZ, RZ, R87 ;  /* 0x000000ffff3c7224 */ /* 0x000fe200078e0057 */
[----:B------:R-:W3:Y:S01]  /*30cc0*/  LDL.LU R3, [R1+0x2d6c] ;  /* 0x002d6c0001037983 */ /* 0x000ee20000300800 */
[----:B------:R-:W-:-:S02]  /*30cd0*/  IMAD.MOV.U32 R86, RZ, RZ, R42 ;  /* 0x000000ffff567224 */ /* 0x000fc400078e002a */
[----:B------:R-:W-:Y:S01]  /*30ce0*/  IMAD.MOV.U32 R87, RZ, RZ, R39 ;  /* 0x000000ffff577224 */ /* 0x000fe200078e0027 */
[----:B------:R-:W4:Y:S04]  /*30cf0*/  LDL.LU R42, [R1+0x2d68] ;  /* 0x002d6800012a7983 */ /* 0x000f280000300800 */
[----:B------:R-:W2:Y:S04]  /*30d00*/  LDL.LU R39, [R1+0x2d64] ;  /* 0x002d640001277983 */ /* 0x000ea80000300800 */
[----:B------:R-:W3:Y:S04]  /*30d10*/  LDL.LU R88, [R1+0x260] ;  /* 0x0002600001587983 */ /* 0x000ee80000300800 */
[----:B------:R-:W3:Y:S04]  /*30d20*/  LDL.LU R89, [R1+0x264] ;  /* 0x0002640001597983 */ /* 0x000ee80000300800 */
[----:B------:R-:W3:Y:S04]  /*30d30*/  LDL.LU R90, [R1+0x268] ;  /* 0x00026800015a7983 */ /* 0x000ee80000300800 */
[----:B------:R-:W3:Y:S04]  /*30d40*/  LDL.LU R91, [R1+0x26c] ;  /* 0x00026c00015b7983 */ /* 0x000ee80000300800 */
[----:B------:R-:W3:Y:S01]  /*30d50*/  LDL.LU R43, [R1+0x2d60] ;  /* 0x002d6000012b7983 */ /* 0x000ee20000300800 */
[----:B------:R-:W-:-:S02]  /*30d60*/  IMAD.MOV.U32 R245, RZ, RZ, R38 ;  /* 0x000000fffff57224 */ /* 0x000fc400078e0026 */
[----:B------:R-:W-:Y:S01]  /*30d70*/  IMAD.MOV.U32 R246, RZ, RZ, R46 ;  /* 0x000000fffff67224 */ /* 0x000fe200078e002e */
[----:B------:R-:W3:Y:S01]  /*30d80*/  LDL.LU R38, [R1+0x2d5c] ;  /* 0x002d5c0001267983 */ /* 0x000ee20000300800 */
[----:B------:R-:W-:Y:S02]  /*30d90*/  IMAD.MOV.U32 R37, RZ, RZ, R72 ;  /* 0x000000ffff257224 */ /* 0x000fe400078e0048 */
[----:B------:R-:W-:Y:S01]  /*30da0*/  IMAD.MOV.U32 R247, RZ, RZ, R47 ;  /* 0x000000fffff77224 */ /* 0x000fe200078e002f */
[----:B------:R-:W3:Y:S01]  /*30db0*/  LDL.LU R46, [R1+0x2d58] ;  /* 0x002d5800012e7983 */ /* 0x000ee20000300800 */
[----:B------:R-:W-:Y:S02]  /*30dc0*/  IMAD.MOV.U32 R252, RZ, RZ, R73 ;  /* 0x000000fffffc7224 */ /* 0x000fe400078e0049 */
[----:B------:R-:W-:Y:S01]  /*30dd0*/  IMAD.MOV.U32 R57, RZ, RZ, R74 ;  /* 0x000000ffff397224 */ /* 0x000fe200078e004a */
[----:B------:R-:W3:Y:S01]  /*30de0*/  LDL.LU R47, [R1+0x2d54] ;  /* 0x002d5400012f7983 */ /* 0x000ee20000300800 */
[----:B----4-:R-:W-:-:S02]  /*30df0*/  IMAD.MOV.U32 R73, RZ, RZ, R42 ;  /* 0x000000ffff497224 */ /* 0x010fc400078e002a */
[----:B--2---:R-:W-:Y:S02]  /*30e00*/  IMAD.MOV.U32 R72, RZ, RZ, R39 ;  /* 0x000000ffff487224 */ /* 0x004fe400078e0027 */
[----:B------:R-:W2:Y:S04]  /*30e10*/  LDL.LU R39, [R1+0x2d50] ;  /* 0x002d500001277983 */ /* 0x000ea80000300800 */
[----:B------:R-:W4:Y:S01]  /*30e20*/  LDL.LU R42, [R1+0x2d4c] ;  /* 0x002d4c00012a7983 */ /* 0x000f220000300800 */
[----:B---3--:R-:W-:-:S03]  /*30e30*/  IMAD.MOV.U32 R74, RZ, RZ, R43 ;  /* 0x000000ffff4a7224 */ /* 0x008fc600078e002b */
[----:B------:R-:W4:Y:S01]  /*30e40*/  LDL.LU R43, [R1+0x2d48] ;  /* 0x002d4800012b7983 */ /* 0x000f220000300800 */
[C---:B------:R-:W-:Y:S11]  /*30e50*/  HMMA.1688.F32.TF32 R88, R64.reuse, R46, R88 ;  /* 0x0000002e4058723c */ /* 0x040ff60000081058 */
[----:B------:R-:W-:Y:S11]  /*30e60*/  @!UPT UIADD3 URZ, URZ, URZ, URZ ;  /* 0x0000003f3f3ff290 */ /* 0x000ff6000fffe03f */
[----:B------:R-:W-:Y:S02]  /*30e70*/  @!UPT UIADD3 URZ, URZ, URZ, URZ ;  /* 0x0000003f3f3ff290 */ /* 0x000fe4000fffe03f */
[----:B------:R-:W-:Y:S02]  /*30e80*/  IMAD.MOV.U32 R9, RZ, RZ, R88 ;  /* 0x000000ffff097224 */ /* 0x000fe400078e0058 */
[----:B------:R-:W-:Y:S02]  /*30e90*/  IMAD.MOV.U32 R8, RZ, RZ, R89 ;  /* 0x000000ffff087224 */ /* 0x000fe400078e0059 */
[----:B------:R-:W-:Y:S02]  /*30ea0*/  IMAD.MOV.U32 R5, RZ, RZ, R90 ;  /* 0x000000ffff057224 */ /* 0x000fe400078e005a */
[----:B------:R-:W-:Y:S02]  /*30eb0*/  IMAD.MOV.U32 R4, RZ, RZ, R91 ;  /* 0x000000ffff047224 */ /* 0x000fe400078e005b */
[----:B------:R-:W-:Y:S01]  /*30ec0*/  HMMA.1688.F32.TF32 R88, R64, R26, R156 ;  /* 0x0000001a4058723c */ /* 0x000fe2000008109c */
[----:B------:R-:W-:Y:S02]  /*30ed0*/  IMAD.MOV.U32 R33, RZ, RZ, R68 ;  /* 0x000000ffff217224 */ /* 0x000fe400078e0044 */
[----:B------:R-:W-:Y:S01]  /*30ee0*/  IMAD.MOV.U32 R32, RZ, RZ, R69 ;  /* 0x000000ffff207224 */ /* 0x000fe200078e0045 */
[----:B------:R-:W-:Y:S01]  /*30ef0*/  LDS R68, [R0+0x86080] ;  /* 0x0860800000447984 */ /* 0x000fe20000000800 */
[----:B------:R-:W-:-:S02]  /*30f00*/  IMAD.MOV.U32 R29, RZ, RZ, R70 ;  /* 0x000000ffff1d7224 */ /* 0x000fc400078e0046 */
[----:B------:R-:W-:Y:S01]  /*30f10*/  IMAD.MOV.U32 R28, RZ, RZ, R71 ;  /* 0x000000ffff1c7224 */ /* 0x000fe200078e0047 */
[----:B------:R-:W-:Y:S04]  /*30f20*/  LDS R70, [R0+0x87080] ;  /* 0x0870800000467984 */ /* 0x000fe80000000800 */
[----:B------:R-:W-:Y:S04]  /*30f30*/  LDS R69, [R2+0x86080] ;  /* 0x0860800002457984 */ /* 0x000fe80000000800 */
[----:B------:R-:W1:Y:S01]  /*30f40*/  LDS R71, [R2+0x87080] ;  /* 0x0870800002477984 */ /* 0x000e620000000800 */
[----:B------:R-:W-:-:S02]  /*30f50*/  IMAD.MOV.U32 R56, RZ, RZ, R75 ;  /* 0x000000ffff387224 */ /* 0x000fc400078e004b */
[----:B------:R-:W-:Y:S01]  /*30f60*/  IMAD.MOV.U32 R75, RZ, RZ, R3 ;  /* 0x000000ffff4b7224 */ /* 0x000fe200078e0003 */
[C---:B----4-:R-:W-:Y:S11]  /*30f70*/  HMMA.1688.F32.TF32 R84, R64.reuse, R42, R84 ;  /* 0x0000002a4054723c */ /* 0x050ff60000081054 */
[----:B------:R-:W-:Y:S11]  /*30f80*/  @!UPT UIADD3 URZ, URZ, URZ, URZ ;  /* 0x0000003f3f3ff290 */ /* 0x000ff6000fffe03f */
[----:B------:R-:W-:Y:S02]  /*30f90*/  @!UPT UIADD3 URZ, URZ, URZ, URZ ;  /* 0x0000003f3f3ff290 */ /* 0x000fe4000fffe03f */
[----:B------:R-:W-:Y:S02]  /*30fa0*/  IMAD.MOV.U32 R17, RZ, RZ, R84 ;  /* 0x000000ffff117224 */ /* 0x000fe400078e0054 */
[----:B------:R-:W-:Y:S02]  /*30fb0*/  IMAD.MOV.U32 R16, RZ, RZ, R85 ;  /* 0x000000ffff107224 */ /* 0x000fe400078e0055 */
[----:B------:R-:W-:Y:S02]  /*30fc0*/  IMAD.MOV.U32 R13, RZ, RZ, R86 ;  /* 0x000000ffff0d7224 */ /* 0x000fe400078e0056 */
[----:B------:R-:W-:Y:S02]  /*30fd0*/  IMAD.MOV.U32 R12, RZ, RZ, R87 ;  /* 0x000000ffff0c7224 */ /* 0x000fe400078e0057 */
[C---:B--2---:R-:W-:Y:S11]  /*30fe0*/  HMMA.1688.F32.TF32 R84, R64.reuse, R38, R92 ;  /* 0x000000264054723c */ /* 0x044ff6000008105c */
[----:B------:R-:W-:Y:S11]  /*30ff0*/  @!UPT UIADD3 URZ, URZ, URZ, URZ ;  /* 0x0000003f3f3ff290 */ /* 0x000ff6000fffe03f */
[----:B------:R-:W-:Y:S02]  /*31000*/  @!UPT UIADD3 URZ, URZ, URZ, URZ ;  /* 0x0000003f3f3ff290 */ /* 0x000fe4000fffe03f */
[----:B------:R-:W-:Y:S02]  /*31010*/  IMAD.MOV.U32 R25, RZ, RZ, R84 ;  /* 0x000000ffff197224 */ /* 0x000fe400078e0054 */
[----:B------:R-:W-:Y:S02]  /*31020*/  IMAD.MOV.U32 R24, RZ, RZ, R85 ;  /* 0x000000ffff187224 */ /* 0x000fe400078e0055 */
[----:B------:R-:W-:Y:S02]  /*31030*/  IMAD.MOV.U32 R21, RZ, RZ, R86 ;  /* 0x000000ffff157224 */ /* 0x000fe400078e0056 */
[----:B------:R-:W-:Y:S02]  /*31040*/  IMAD.MOV.U32 R20, RZ, RZ, R87 ;  /* 0x000000ffff147224 */ /* 0x000fe400078e0057 */
[C---:B------:R-:W-:Y:S08]  /*31050*/  HMMA.1688.F32.TF32 R84, R64.reuse, R34, R96 ;  /* 0x000000224054723c */ /* 0x040ff00000081060 */
[C---:B------:R-:W-:Y:S11]  /*31060*/  HMMA.1688.F32.TF32 R92, R64.reuse, R30, R148 ;  /* 0x0000001e405c723c */ /* 0x040ff60000081094 */
[----:B------:R-:W-:Y:S04]  /*31070*/  @!UPT UIADD3 URZ, URZ, URZ, URZ ;  /* 0x0000003f3f3ff290 */ /* 0x000fe8000fffe03f */
[----:B------:R-:W-:Y:S04]  /*31080*/  STL.64 [R1+0x330], R84 ;  /* 0x0003305401007387 */ /* 0x000fe80000100a00 */
[----:B------:R2:W-:Y:S02]  /*31090*/  STL.64 [R1+0x338], R86 ;  /* 0x0003385601007387 */ /* 0x0005e40000100a00 */
[C---:B--2---:R-:W-:Y:S02]  /*310a0*/  HMMA.1688.F32.TF32 R84, R64.reuse, R22, R164 ;  /* 0x000000164054723c */ /* 0x044fe400000810a4 */
[----:B------:R-:W-:Y:S04]  /*310b0*/  STL.64 [R1+0x320], R92 ;  /* 0x0003205c01007387 */ /* 0x000fe80000100a00 */
[----:B------:R2:W-:Y:S04]  /*310c0*/  STL.64 [R1+0x328], R94 ;  /* 0x0003285e01007387 */ /* 0x0005e80000100a00 */
[----:B------:R-:W-:Y:S04]  /*310d0*/  STL.64 [R1+0x310], R88 ;  /* 0x0003105801007387 */ /* 0x000fe80000100a00 */
[----:B------:R3:W-:Y:S01]  /*310e0*/  STL.64 [R1+0x318], R90 ;  /* 0x0003185a01007387 */ /* 0x0007e20000100a00 */
[C---:B--2---:R-:W-:Y:S08]  /*310f0*/  HMMA.1688.F32.TF32 R92, R64.reuse, R18, R172 ;  /* 0x00000012405c723c */ /* 0x044ff000000810ac */
[----:B------:R-:W-:Y:S01]  /*31100*/  STL.64 [R1+0x300], R84 ;  /* 0x0003005401007387 */ /* 0x000fe20000100a00 */
[C---:B---3--:R-:W-:Y:S03]  /*31110*/  HMMA.1688.F32.TF32 R88, R64.reuse, R14, R180 ;  /* 0x0000000e4058723c */ /* 0x048fe600000810b4 */
[----:B------:R2:W-:Y:S05]  /*31120*/  STL.64 [R1+0x308], R86 ;  /* 0x0003085601007387 */ /* 0x0005ea0000100a00 */
[C---:B--2---:R-:W-:Y:S06]  /*31130*/  HMMA.1688.F32.TF32 R84, R64.reuse, R10, R188 ;  /* 0x0000000a4054723c */ /* 0x044fec00000810bc */
[----:B------:R-:W-:Y:S04]  /*31140*/  STL.64 [R1+0x2d0], R92 ;  /* 0x0002d05c01007387 */ /* 0x000fe80000100a00 */
[----:B------:R2:W-:Y:S05]  /*31150*/  STL.64 [R1+0x2d8], R94 ;  /* 0x0002d85e01007387 */ /* 0x0005ea0000100a00 */
[----:B------:R-:W-:Y:S04]  /*31160*/  STL.64 [R1+0x2c0], R88 ;  /* 0x0002c05801007387 */ /* 0x000fe80000100a00 */
[----:B------:R3:W-:Y:S01]  /*31170*/  STL.64 [R1+0x2c8], R90 ;  /* 0x0002c85a01007387 */ /* 0x0007e20000100a00 */
[C---:B--2---:R-:W-:Y:S03]  /*31180*/  HMMA.1688.F32.TF32 R92, R64.reuse, R6, R196 ;  /* 0x00000006405c723c */ /* 0x044fe600000810c4 */
[----:B------:R-:W-:Y:S05]  /*31190*/  STL.64 [R1+0x2b0], R84 ;  /* 0x0002b05401007387 */ /* 0x000fea0000100a00 */
[C---:B---3--:R-:W-:Y:S01]  /*311a0*/  HMMA.1688.F32.TF32 R88, R64.reuse, R226, R204 ;  /* 0x000000e24058723c */ /* 0x048fe200000810cc */
[----:B------:R2:W-:Y:S07]  /*311b0*/  STL.64 [R1+0x2b8], R86 ;  /* 0x0002b85601007387 */ /* 0x0005ee0000100a00 */
[C---:B--2---:R-:W-:Y:S07]  /*311c0*/  HMMA.1688.F32.TF32 R84, R64.reuse, R62, R208 ;  /* 0x0000003e4054723c */ /* 0x044fee00000810d0 */
[----:B------:R-:W-:Y:S04]  /*311d0*/  STL.64 [R1+0x2a0], R92 ;  /* 0x0002a05c01007387 */ /* 0x000fe80000100a00 */
[----:B------:R2:W-:Y:S04]  /*311e0*/  STL.64 [R1+0x2a8], R94 ;  /* 0x0002a85e01007387 */ /* 0x0005e80000100a00 */
[----:B------:R-:W-:Y:S04]  /*311f0*/  STL.64 [R1+0x290], R88 ;  /* 0x0002905801007387 */ /* 0x000fe80000100a00 */
[----:B------:R3:W-:Y:S01]  /*31200*/  STL.64 [R1+0x298], R90 ;  /* 0x0002985a01007387 */ /* 0x0007e20000100a00 */
[----:B--2---:R-:W-:Y:S08]  /*31210*/  HMMA.1688.F32.TF32 R92, R64, R58, R212 ;  /* 0x0000003a405c723c */ /* 0x004ff000000810d4 */
[----:B-1----:R-:W-:Y:S01]  /*31220*/  HMMA.1688.F32.TF32 R232, R68, R62, R232 ;  /* 0x0000003e44e8723c */ /* 0x002fe200000810e8 */
[----:B------:R-:W-:Y:S04]  /*31230*/  STL.64 [R1+0x280], R84 ;  /* 0x0002805401007387 */ /* 0x000fe80000100a00 */
[----:B------:R1:W-:Y:S03]  /*31240*/  STL.64 [R1+0x288], R86 ;  /* 0x0002885601007387 */ /* 0x0003e60000100a00 */
[-C--:B---3--:R-:W-:Y:S08]  /*31250*/  HMMA.1688.F32.TF32 R88, R64, R54.reuse, R216 ;  /* 0x000000364058723c */ /* 0x088ff000000810d8 */
[C---:B------:R-:W-:Y:S08]  /*31260*/  HMMA.1688.F32.TF32 R76, R68.reuse, R54, R76 ;  /* 0x00000036444c723c */ /* 0x040ff0000008104c */
[----:B------:R-:W-:Y:S01]  /*31270*/  HMMA.1688.F32.TF32 R80, R68, R50, R80 ;  /* 0x000000324450723c */ /* 0x000fe20000081050 */
[----:B------:R-:W-:Y:S01]  /*31280*/  IMAD.MOV.U32 R204, RZ, RZ, R120 ;  /* 0x000000ffffcc7224 */ /* 0x000fe200078e0078 */
[----:B------:R-:W-:Y:S01]  /*31290*/  LDS R208, [R0+0x86180] ;  /* 0x0861800000d07984 */ /* 0x000fe20000000800 */
[----:B------:R-:W-:-:S02]  /*312a0*/  IMAD.MOV.U32 R205, RZ, RZ, R121 ;  /* 0x000000ffffcd7224 */ /* 0x000fc400078e0079 */
[----:B------:R-:W-:Y:S01]  /*312b0*/  IMAD.MOV.U32 R206, RZ, RZ, R122 ;  /* 0x000000ffffce7224 */ /* 0x000fe200078e007a */
[----:B------:R-:W-:Y:S02]  /*312c0*/  LDS R210, [R0+0x87180] ;  /* 0x0871800000d27984 */ /* 0x000fe40000000800 */
[----:B-1----:R-:W-:Y:S02]  /*312d0*/  HMMA.1688.F32.TF32 R84, R64, R50, R220 ;  /* 0x000000324054723c */ /* 0x002fe400000810dc */
[----:B------:R-:W-:Y:S04]  /*312e0*/  STL.64 [R1+0x270], R92 ;  /* 0x0002705c01007387 */ /* 0x000fe80000100a00 */
[----:B------:R-:W-:Y:S04]  /*312f0*/  STL.64 [R1+0x278], R94 ;  /* 0x0002785e01007387 */ /* 0x000fe80000100a00 */
[----:B------:R-:W-:Y:S04]  /*31300*/  STL.64 [R1+0x260], R88 ;  /* 0x0002605801007387 */ /* 0x000fe80000100a00 */
[----:B------:R-:W-:Y:S04]  /*31310*/  STL.64 [R1+0x268], R90 ;  /* 0x0002685a01007387 */ /* 0x000fe80000100a00 */
[----:B------:R-:W-:Y:S04]  /*31320*/  LDS R64, [R0+0x86100] ;  /* 0x0861000000407984 */ /* 0x000fe80000000800 */
[----:B------:R-:W-:Y:S04]  /*31330*/  LDS R66, [R0+0x87100] ;  /* 0x0871000000427984 */ /* 0x000fe80000000800 */
[----:B------:R-:W-:Y:S04]  /*31340*/  STL.64 [R1+0x180], R84 ;  /* 0x0001805401007387 */ /* 0x000fe80000100a00 */
[----:B------:R1:W-:Y:S04]  /*31350*/  STL.64 [R1+0x188], R86 ;  /* 0x0001885601007387 */ /* 0x0003e80000100a00 */
[----:B------:R-:W-:Y:S04]  /*31360*/  LDS R65, [R2+0x86100] ;  /* 0x0861000002417984 */ /* 0x000fe80000000800 */
[----:B------:R-:W3:Y:S01]  /*31370*/  LDS R67, [R2+0x87100] ;  /* 0x0871000002437984 */ /* 0x000ee20000000800 */
[----:B-1----:R-:W-:Y:S01]  /*31380*/  HMMA.1688.F32.TF32 R84, R68, R46, R72 ;  /* 0x0000002e4454723c */ /* 0x002fe20000081048 */
[----:B------:R-:W-:-:S02]  /*31390*/  IMAD.MOV.U32 R207, RZ, RZ, R123 ;  /* 0x000000ffffcf7224 */ /* 0x000fc400078e007b */
[----:B------:R-:W-:Y:S01]  /*313a0*/  LDS R209, [R2+0x86180] ;  /* 0x0861800002d17984 */ /* 0x000fe20000000800 */
[----:B------:R-:W-:Y:S02]  /*313b0*/  IMAD.MOV.U32 R196, RZ, RZ, R116 ;  /* 0x000000ffffc47224 */ /* 0x000fe400078e0074 */
[----:B------:R-:W-:Y:S01]  /*313c0*/  IMAD.MOV.U32 R197, RZ, RZ, R117 ;  /* 0x000000ffffc57224 */ /* 0x000fe200078e0075 */
[----:B------:R-:W1:Y:S01]  /*313d0*/  LDS R211, [R2+0x87180] ;  /* 0x0871800002d37984 */ /* 0x000e620000000800 */
[C---:B------:R-:W-:Y:S08]  /*313e0*/  HMMA.1688.F32.TF32 R72, R68.reuse, R42, R244 ;  /* 0x0000002a4448723c */ /* 0x040ff000000810f4 */
[C---:B------:R-:W-:Y:S07]  /*313f0*/  HMMA.1688.F32.TF32 R88, R68.reuse, R38, R240 ;  /* 0x000000264458723c */ /* 0x040fee00000810f0 */
[----:B------:R-:W-:Y:S04]  /*31400*/  STL.64 [R1+0x170], R84 ;  /* 0x0001705401007387 */ /* 0x000fe80000100a00 */
[----:B------:R3:W-:Y:S04]  /*31410*/  STL.64 [R1+0x178], R86 ;  /* 0x0001785601007387 */ /* 0x0007e80000100a00 */
[----:B------:R-:W-:Y:S04]  /*31420*/  STL.64 [R1+0x160], R72 ;  /* 0x0001604801007387 */ /* 0x000fe80000100a00 */
[----:B------:R4:W-:Y:S01]  /*31430*/  STL.64 [R1+0x168], R74 ;  /* 0x0001684a01007387 */ /* 0x0009e20000100a00 */
[C---:B---3--:R-:W-:Y:S08]  /*31440*/  HMMA.1688.F32.TF32 R84, R68.reuse, R34, R100 ;  /* 0x000000224454723c */ /* 0x048ff00000081064 */
[C---:B----4-:R-:W-:Y:S01]  /*31450*/  HMMA.1688.F32.TF32 R72, R68.reuse, R30, R152 ;  /* 0x0000001e4448723c */ /* 0x050fe20000081098 */
[----:B------:R-:W-:Y:S04]  /*31460*/  STL.64 [R1+0xf0], R88 ;  /* 0x0000f05801007387 */ /* 0x000fe80000100a00 */
[----:B------:R3:W-:Y:S10]  /*31470*/  STL.64 [R1+0xf8], R90 ;  /* 0x0000f85a01007387 */ /* 0x0007f40000100a00 */
[----:B------:R-:W-:Y:S01]  /*31480*/  STL.64 [R1+0xd0], R84 ;  /* 0x0000d05401007387 */ /* 0x000fe20000100a00 */
[C---:B---3--:R-:W-:Y:S03]  /*31490*/  HMMA.1688.F32.TF32 R88, R68.reuse, R26, R160 ;  /* 0x0000001a4458723c */ /* 0x048fe600000810a0 */
[----:B------:R3:W-:Y:S04]  /*314a0*/  STL.64 [R1+0xd8], R86 ;  /* 0x0000d85601007387 */ /* 0x0007e80000100a00 */
[----:B------:R-:W-:Y:S04]  /*314b0*/  STL.64 [R1+0xb0], R72 ;  /* 0x0000b04801007387 */ /* 0x000fe80000100a00 */
[----:B------:R4:W-:Y:S01]  /*314c0*/  STL.64 [R1+0xb8], R74 ;  /* 0x0000b84a01007387 */ /* 0x0009e20000100a00 */
[C---:B---3--:R-:W-:Y:S08]  /*314d0*/  HMMA.1688.F32.TF32 R84, R68.reuse, R22, R168 ;  /* 0x000000164454723c */ /* 0x048ff000000810a8 */
[C---:B----4-:R-:W-:Y:S03]  /*314e0*/  HMMA.1688.F32.TF32 R72, R68.reuse, R18, R176 ;  /* 0x000000124448723c */ /* 0x050fe600000810b0 */
[----:B------:R-:W-:Y:S04]  /*314f0*/  STL.64 [R1+0xa0], R88 ;  /* 0x0000a05801007387 */ /* 0x000fe80000100a00 */
[----:B------:R3:W-:Y:S08]  /*31500*/  STL.64 [R1+0xa8], R90 ;  /* 0x0000a85a01007387 */ /* 0x0007f00000100a00 */
        /* <DEDUP_REMOVED lines=8> */
[----:B------:R-:W-:Y:S11]  /*31590*/  STL.64 [R1+0x68], R90 ;  /* 0x0000685a01007387 */ /* 0x000ff60000100a00 */
[----:B------:R-:W-:Y:S05]  /*315a0*/  @!UPT UIADD3 URZ, URZ, URZ, URZ ;  /* 0x0000003f3f3ff290 */ /* 0x000fea000fffe03f */
[----:B------:R-:W-:Y:S04]  /*315b0*/  STL.64 [R1+0x10], R72 ;  /* 0x0000104801007387 */ /* 0x000fe80000100a00 */
[----:B------:R3:W-:Y:S04]  /*315c0*/  STL.64 [R1+0x30], R84 ;  /* 0x0000305401007387 */ /* 0x0007e80000100a00 */
[----:B------:R4:W-:Y:S04]  /*315d0*/  STL.64 [R1+0x38], R86 ;  /* 0x0000385601007387 */ /* 0x0009e80000100a00 */
[----:B------:R1:W-:Y:S04]  /*315e0*/  STL [R1+0x18], R74 ;  /* 0x0000184a01007387 */ /* 0x0003e80000100800 */
        /* <DEDUP_REMOVED lines=18> */
[----:B------:R-:W4:Y:S04]  /*31710*/  LDL.LU R148, [R1+0x370] ;  /* 0x0003700001947983 */ /* 0x000f280000300800 */
[----:B------:R-:W4:Y:S01]  /*31720*/  LDL.LU R149, [R1+0x374] ;  /* 0x0003740001957983 */ /* 0x000f220000300800 */
[----:B-1----:R-:W-:Y:S03]  /*31730*/  HMMA.1688.F32.TF32 R72, R68, R58, R236 ;  /* 0x0000003a4448723c */ /* 0x002fe600000810ec */
[----:B------:R-:W4:Y:S04]  /*31740*/  LDL.LU R150, [R1+0x378] ;  /* 0x0003780001967983 */ /* 0x000f280000300800 */
[----:B------:R-:W4:Y:S01]  /*31750*/  LDL.LU R151, [R1+0x37c] ;  /* 0x00037c0001977983 */ /* 0x000f220000300800 */
[----:B------:R-:W-:-:S02]  /*31760*/  IMAD.MOV.U32 R212, RZ, RZ, R115 ;  /* 0x000000ffffd47224 */ /* 0x000fc400078e0073 */
[----:B------:R-:W-:Y:S02]  /*31770*/  IMAD.MOV.U32 R213, RZ, RZ, R114 ;  /* 0x000000ffffd57224 */ /* 0x000fe400078e0072 */
[----:B------:R-:W-:Y:S02]  /*31780*/  IMAD.MOV.U32 R214, RZ, RZ, R113 ;  /* 0x000000ffffd67224 */ /* 0x000fe400078e0071 */
[----:B------:R-:W-:Y:S01]  /*31790*/  IMAD.MOV.U32 R215, RZ, RZ, R112 ;  /* 0x000000ffffd77224 */ /* 0x000fe200078e0070 */
[----:B------:R-:W-:Y:S04]  /*317a0*/  STL.64 [R1+0x2ab0], R246 ;  /* 0x002ab0f601007387 */ /* 0x000fe80000100a00 */
[----:B------:R-:W-:Y:S04]  /*317b0*/  STL.64 [R1+0x2aa8], R244 ;  /* 0x002aa8f401007387 */ /* 0x000fe80000100a00 */
[----:B------:R-:W-:Y:S04]  /*317c0*/  STL.64 [R1+0x2ac0], R234 ;  /* 0x002ac0ea01007387 */ /* 0x000fe80000100a00 */
[----:B------:R1:W-:Y:S04]  /*317d0*/  STL.64 [R1+0x2ab8], R232 ;  /* 0x002ab8e801007387 */ /* 0x0003e80000100a00 */
[----:B------:R-:W-:Y:S04]  /*317e0*/  STL.64 [R1+0x2ad0], R74 ;  /* 0x002ad04a01007387 */ /* 0x000fe80000100a00 */
[----:B------:R1:W-:Y:S04]  /*317f0*/  STL.64 [R1+0x2ac8], R72 ;  /* 0x002ac84801007387 */ /* 0x0003e80000100a00 */
[----:B------:R-:W-:Y:S04]  /*31800*/  STL.64 [R1+0x2ae0], R78 ;  /* 0x002ae04e01007387 */ /* 0x000fe80000100a00 */
[----:B------:R1:W-:Y:S04]  /*31810*/  STL.64 [R1+0x2ad8], R76 ;  /* 0x002ad84c01007387 */ /* 0x0003e80000100a00 */
[----:B------:R-:W-:Y:S04]  /*31820*/  STL.64 [R1+0x2af0], R82 ;  /* 0x002af05201007387 */ /* 0x000fe80000100a00 */
[----:B------:R-:W-:Y:S01]  /*31830*/  STL.64 [R1+0x2ae8], R80 ;  /* 0x002ae85001007387 */ /* 0x000fe20000100a00 */
        /* <DEDUP_REMOVED lines=10> */
[C---:B------:R-:W-:Y:S01]  /*318e0*/  HMMA.1688.F32.TF32 R124, R64.reuse, R6, R124 ;  /* 0x00000006407c723c */ /* 0x040fe2000008107c */
[----:B------:R-:W-:Y:S04]  /*318f0*/  LDS R228, [R0+0x86200] ;  /* 0x0862000000e47984 */ /* 0x000fe80000000800 */
[----:B------:R-:W-:Y:S03]  /*31900*/  LDS R230, [R0+0x87200] ;  /* 0x0872000000e67984 */ /* 0x000fe60000000800 */
[C---:B------:R-:W-:Y:S01]  /*31910*/  HMMA.1688.F32.TF32 R128, R64.reuse, R226, R128 ;  /* 0x000000e24080723c */ /* 0x040fe20000081080 */
[----:B------:R-:W-:Y:S04]  /*31920*/  LDS R229, [R2+0x86200] ;  /* 0x0862000002e57984 */ /* 0x000fe80000000800 */
[----:B------:R-:W1:Y:S03]  /*31930*/  LDS R231, [R2+0x87200] ;  /* 0x0872000002e77984 */ /* 0x000e660000000800 */
[C---:B------:R-:W-:Y:S01]  /*31940*/  HMMA.1688.F32.TF32 R132, R64.reuse, R62, R132 ;  /* 0x0000003e4084723c */ /* 0x040fe20000081084 */
[----:B------:R-:W-:Y:S04]  /*31950*/  LDS R236, [R0+0x86280] ;  /* 0x0862800000ec7984 */ /* 0x000fe80000000800 */
[----:B------:R-:W-:Y:S03]  /*31960*/  LDS R238, [R0+0x87280] ;  /* 0x0872800000ee7984 */ /* 0x000fe60000000800 */
[C---:B------:R-:W-:Y:S01]  /*31970*/  HMMA.1688.F32.TF32 R136, R64.reuse, R58, R136 ;  /* 0x0000003a4088723c */ /* 0x040fe20000081088 */
[----:B------:R-:W-:Y:S04]  /*31980*/  LDS R237, [R2+0x86280] ;  /* 0x0862800002ed7984 */ /* 0x000fe80000000800 */
[----:B------:R-:W1:Y:S03]  /*31990*/  LDS R239, [R2+0x87280] ;  /* 0x0872800002ef7984 */ /* 0x000e660000000800 */
[C---:B--2---:R-:W-:Y:S08]  /*319a0*/  HMMA.1688.F32.TF32 R92, R64.reuse, R38, R92 ;  /* 0x00000026405c723c */ /* 0x044ff0000008105c */
[C---:B---3--:R-:W-:Y:S08]  /*319b0*/  HMMA.1688.F32.TF32 R84, R64.reuse, R46, R84 ;  /* 0x0000002e4054723c */ /* 0x048ff00000081054 */
[C---:B----4-:R-:W-:Y:S08]  /*319c0*/  HMMA.1688.F32.TF32 R88, R64.reuse, R42, R88 ;  /* 0x0000002a4058723c */ /* 0x050ff00000081058 */
[----:B------:R-:W-:Y:S07]  /*319d0*/  HMMA.1688.F32.TF32 R96, R64, R34, R96 ;  /* 0x000000224060723c */ /* 0x000fee0000081060 */
[----:B------:R-:W-:Y:S04]  /*319e0*/  STL.64 [R1+0x2b00], R86 ;  /* 0x002b005601007387 */ /* 0x000fe80000100a00 */
[----:B------:R2:W-:Y:S04]  /*319f0*/  STL.64 [R1+0x2af8], R84 ;  /* 0x002af85401007387 */ /* 0x0005e80000100a00 */
[----:B------:R-:W-:Y:S04]  /*31a00*/  STL.64 [R1+0x2b10], R90 ;  /* 0x002b105a01007387 */ /* 0x000fe80000100a00 */
[----:B------:R3:W-:Y:S04]  /*31a10*/  STL.64 [R1+0x2b08], R88 ;  /* 0x002b085801007387 */ /* 0x0007e80000100a00 */
[----:B------:R-:W-:Y:S04]  /*31a20*/  STL.64 [R1+0x2b20], R94 ;  /* 0x002b205e01007387 */ /* 0x000fe80000100a00 */
[----:B------:R-:W-:Y:S04]  /*31a30*/  STL.64 [R1+0x2b18], R92 ;  /* 0x002b185c01007387 */ /* 0x000fe80000100a00 */
[----:B------:R-:W-:Y:S04]  /*31a40*/  STL.64 [R1+0x2b30], R98 ;  /* 0x002b306201007387 */ /* 0x000fe80000100a00 */
[----:B------:R-:W-:Y:S04]  /*31a50*/  STL.64 [R1+0x2b28], R96 ;  /* 0x002b286001007387 */ /* 0x000fe80000100a00 */
[----:B------:R-:W4:Y:S04]  /*31a60*/  LDL.LU R115, [R1+0x2d44] ;  /* 0x002d440001737983 */ /* 0x000f280000300800 */
        /* <DEDUP_REMOVED lines=19> */
[----:B----4-:R-:W-:-:S02]  /*31ba0*/  IMAD.MOV.U32 R223, RZ, RZ, R115 ;  /* 0x000000ffffdf7224 */ /* 0x010fc400078e0073 */
[----:B--2---:R-:W-:Y:S02]  /*31bb0*/  IMAD.MOV.U32 R222, RZ, RZ, R114 ;  /* 0x000000ffffde7224 */ /* 0x004fe400078e0072 */
[----:B---3--:R-:W-:Y:S02]  /*31bc0*/  IMAD.MOV.U32 R221, RZ, RZ, R113 ;  /* 0x000000ffffdd7224 */ /* 0x008fe400078e0071 */
[----:B------:R-:W-:Y:S02]  /*31bd0*/  IMAD.MOV.U32 R220, RZ, RZ, R112 ;  /* 0x000000ffffdc7224 */ /* 0x000fe400078e0070 */
        /* <DEDUP_REMOVED lines=8> */
[----:B------:R-:W3:Y:S04]  /*31c60*/  LDL.LU R107, [R1+0x2ce4] ;  /* 0x002ce400016b7983 */ /* 0x000ee80000300800 */
[----:B------:R-:W4:Y:S04]  /*31c70*/  LDL.LU R106, [R1+0x2ce0] ;  /* 0x002ce000016a7983 */ /* 0x000f280000300800 */
[----:B------:R-:W2:Y:S04]  /*31c80*/  LDL.LU R104, [R1+0x2cdc] ;  /* 0x002cdc0001687983 */ /* 0x000ea80000300800 */
[----:B------:R-:W2:Y:S01]  /*31c90*/  LDL.LU R105, [R1+0x2cd8] ;  /* 0x002cd80001697983 */ /* 0x000ea20000300800 */
[----:B------:R-:W-:-:S02]  /*31ca0*/  IMAD.MOV.U32 R243, RZ, RZ, R111 ;  /* 0x000000fffff37224 */ /* 0x000fc400078e006f */
[----:B------:R-:W-:Y:S02]  /*31cb0*/  IMAD.MOV.U32 R242, RZ, RZ, R110 ;  /* 0x000000fffff27224 */ /* 0x000fe400078e006e */
[----:B------:R-:W-:Y:S02]  /*31cc0*/  IMAD.MOV.U32 R241, RZ, RZ, R109 ;  /* 0x000000fffff17224 */ /* 0x000fe400078e006d */
[----:B------:R-:W-:Y:S02]  /*31cd0*/  IMAD.MOV.U32 R240, RZ, RZ, R108 ;  /* 0x000000fffff07224 */ /* 0x000fe400078e006c */
[----:B------:R-:W2:Y:S04]  /*31ce0*/  LDL.LU R108, [R1+0x2cd4] ;  /* 0x002cd400016c7983 */ /* 0x000ea80000300800 */
[----:B------:R-:W2:Y:S04]  /*31cf0*/  LDL.LU R109, [R1+0x2cd0] ;  /* 0x002cd000016d7983 */ /* 0x000ea80000300800 */
[----:B------:R-:W2:Y:S04]  /*31d00*/  LDL.LU R110, [R1+0x2ccc] ;  /* 0x002ccc00016e7983 */ /* 0x000ea80000300800 */
[----:B------:R-:W2:Y:S01]  /*31d10*/  LDL.LU R111, [R1+0x2cc8] ;  /* 0x002cc800016f7983 */ /* 0x000ea20000300800 */
[----:B------:R-:W-:Y:S01]  /*31d20*/  HMMA.1688.F32.TF32 R100, R64, R30, R148 ;  /* 0x0000001e4064723c */ /* 0x000fe20000081094 */
[----:B---3--:R-:W-:-:S02]  /*31d30*/  IMAD.MOV.U32 R175, RZ, RZ, R107 ;  /* 0x000000ffffaf7224 */ /* 0x008fc400078e006b */
[----:B----4-:R-:W-:Y:S02]  /*31d40*/  IMAD.MOV.U32 R174, RZ, RZ, R106 ;  /* 0x000000ffffae7224 */ /* 0x010fe400078e006a */
[----:B--2---:R-:W-:Y:S02]  /*31d50*/  IMAD.MOV.U32 R172, RZ, RZ, R104 ;  /* 0x000000ffffac7224 */ /* 0x004fe400078e0068 */
[----:B------:R-:W2:Y:S01]  /*31d60*/  LDL.LU R104, [R1+0x2cc4] ;  /* 0x002cc40001687983 */ /* 0x000ea20000300800 */
[----:B------:R-:W-:-:S03]  /*31d70*/  IMAD.MOV.U32 R173, RZ, RZ, R105 ;  /* 0x000000ffffad7224 */ /* 0x000fc600078e0069 */
[----:B------:R-:W2:Y:S04]  /*31d80*/  LDL.LU R105, [R1+0x2cc0] ;  /* 0x002cc00001697983 */ /* 0x000ea80000300800 */
[----:B------:R-:W2:Y:S04]  /*31d90*/  LDL.LU R106, [R1+0x2cbc] ;  /* 0x002cbc00016a7983 */ /* 0x000ea80000300800 */
        /* <DEDUP_REMOVED lines=25> */
[C---:B------:R-:W-:Y:S08]  /*31f30*/  HMMA.1688.F32.TF32 R108, R64.reuse, R22, R108 ;  /* 0x00000016406c723c */ /* 0x040ff0000008106c */
[C---:B------:R-:W-:Y:S08]  /*31f40*/  HMMA.1688.F32.TF32 R112, R64.reuse, R18, R112 ;  /* 0x000000124070723c */ /* 0x040ff00000081070 */
[C---:B------:R-:W-:Y:S08]  /*31f50*/  HMMA.1688.F32.TF32 R116, R64.reuse, R14, R116 ;  /* 0x0000000e4074723c */ /* 0x040ff00000081074 */
[C---:B------:R-:W-:Y:S01]  /*31f60*/  HMMA.1688.F32.TF32 R120, R64.reuse, R10, R120 ;  /* 0x0000000a4078723c */ /* 0x040fe20000081078 */
[----:B------:R-:W-:Y:S07]  /*31f70*/  STL.64 [R1+0x2b40], R102 ;  /* 0x002b406601007387 */ /* 0x000fee0000100a00 */
[C---:B------:R-:W-:Y:S01]  /*31f80*/  HMMA.1688.F32.TF32 R140, R64.reuse, R54, R140 ;  /* 0x00000036408c723c */ /* 0x040fe2000008108c */
[----:B------:R-:W-:Y:S07]  /*31f90*/  STL.64 [R1+0x2b38], R100 ;  /* 0x002b386401007387 */ /* 0x000fee0000100a00 */
[----:B------:R-:W-:Y:S08]  /*31fa0*/  HMMA.1688.F32.TF32 R144, R64, R50, R144 ;  /* 0x000000324090723c */ /* 0x000ff00000081090 */
        /* <DEDUP_REMOVED lines=8> */
[----:B------:R-:W-:Y:S08]  /*32030*/  HMMA.1688.F32.TF32 R204, R208, R54, R204 ;  /* 0x00000036d0cc723c */ /* 0x000ff000000810cc */
[----:B--2---:R-:W-:Y:S11]  /*32040*/  HMMA.1688.F32.TF32 R104, R64, R26, R104 ;  /* 0x0000001a4068723c */ /* 0x004ff60000081068 */
[----:B------:R-:W-:Y:S11]  /*32050*/  @!UPT UIADD3 URZ, URZ, URZ, URZ ;  /* 0x0000003f3f3ff290 */ /* 0x000ff6000fffe03f */
[----:B------:R-:W-:Y:S01]  /*32060*/  @!UPT UIADD3 URZ, URZ, URZ, URZ ;  /* 0x0000003f3f3ff290 */ /* 0x000fe2000fffe03f */
[----:B------:R-:W-:Y:S04]  /*32070*/  STL.64 [R1+0x2b50], R106 ;  /* 0x002b506a01007387 */ /* 0x000fe80000100a00 */
[----:B------:R2:W-:Y:S04]  /*32080*/  STL.64 [R1+0x2b48], R104 ;  /* 0x002b486801007387 */ /* 0x0005e80000100a00 */
[----:B------:R-:W-:Y:S04]  /*32090*/  STL.64 [R1+0x2b60], R110 ;  /* 0x002b606e01007387 */ /* 0x000fe80000100a00 */
[----:B------:R-:W-:Y:S01]  /*320a0*/  STL.64 [R1+0x2b58], R108 ;  /* 0x002b586c01007387 */ /* 0x000fe20000100a00 */
[C---:B----4-:R-:W-:Y:S03]  /*320b0*/  HMMA.1688.F32.TF32 R164, R208.reuse, R30, R164 ;  /* 0x0000001ed0a4723c */ /* 0x050fe600000810a4 */
[----:B------:R-:W-:Y:S04]  /*320c0*/  STL.64 [R1+0x2b70], R114 ;  /* 0x002b707201007387 */ /* 0x000fe80000100a00 */
[----:B------:R-:W-:Y:S01]  /*320d0*/  STL.64 [R1+0x2b68], R112 ;  /* 0x002b687001007387 */ /* 0x000fe20000100a00 */
[C---:B---3--:R-:W-:Y:S03]  /*320e0*/  HMMA.1688.F32.TF32 R168, R208.reuse, R26, R168 ;  /* 0x0000001ad0a8723c */ /* 0x048fe600000810a8 */
[----:B------:R-:W-:Y:S05]  /*320f0*/  STL.64 [R1+0x2b88], R118 ;  /* 0x002b887601007387 */ /* 0x000fea0000100a00 */
[C---:B------:R-:W-:Y:S01]  /*32100*/  HMMA.1688.F32.TF32 R160, R208.reuse, R34, R160 ;  /* 0x00000022d0a0723c */ /* 0x040fe200000810a0 */
[----:B------:R-:W-:Y:S04]  /*32110*/  STL.64 [R1+0x2b80], R116 ;  /* 0x002b807401007387 */ /* 0x000fe80000100a00 */
[----:B------:R-:W-:Y:S03]  /*32120*/  STL.64 [R1+0x2b98], R122 ;  /* 0x002b987a01007387 */ /* 0x000fe60000100a00 */
[C---:B------:R-:W-:Y:S01]  /*32130*/  HMMA.1688.F32.TF32 R156, R208.reuse, R38, R156 ;  /* 0x00000026d09c723c */ /* 0x040fe2000008109c */
[----:B------:R-:W-:Y:S04]  /*32140*/  STL.64 [R1+0x2b90], R120 ;  /* 0x002b907801007387 */ /* 0x000fe80000100a00 */
[----:B------:R-:W-:Y:S03]  /*32150*/  STL.64 [R1+0x2ba8], R126 ;  /* 0x002ba87e01007387 */ /* 0x000fe60000100a00 */
[C---:B------:R-:W-:Y:S01]  /*32160*/  HMMA.1688.F32.TF32 R152, R208.reuse, R42, R152 ;  /* 0x0000002ad098723c */ /* 0x040fe20000081098 */
[----:B------:R-:W-:Y:S07]  /*32170*/  STL.64 [R1+0x2ba0], R124 ;  /* 0x002ba07c01007387 */ /* 0x000fee0000100a00 */
[C---:B------:R-:W-:Y:S01]  /*32180*/  HMMA.1688.F32.TF32 R148, R208.reuse, R46, R148 ;  /* 0x0000002ed094723c */ /* 0x040fe20000081094 */
        /* <DEDUP_REMOVED lines=28> */
[----:B-1----:R-:W4:Y:S04]  /*32350*/  LDL.LU R232, [R1+0x1f0] ;  /* 0x0001f00001e87983 */ /* 0x002f280000300800 */
        /* <DEDUP_REMOVED lines=36> */
[----:B--2---:R-:W2:Y:S04]  /*325a0*/  LDL.LU R104, [R1+0x4f0] ;  /* 0x0004f00001687983 */ /* 0x004ea80000300800 */
        /* <DEDUP_REMOVED lines=23> */
[C---:B---3--:R-:W-:Y:S11]  /*32720*/  HMMA.1688.F32.TF32 R68, R228.reuse, R34, R68 ;  /* 0x00000022e444723c */ /* 0x048ff60000081044 */
[----:B------:R-:W-:Y:S11]  /*32730*/  @!UPT UIADD3 URZ, URZ, URZ, URZ ;  /* 0x0000003f3f3ff290 */ /* 0x000ff6000fffe03f */
[----:B------:R-:W-:Y:S01]  /*32740*/  @!UPT UIADD3 URZ, URZ, URZ, URZ ;  /* 0x0000003f3f3ff290 */ /* 0x000fe2000fffe03f */
[----:B------:R-:W-:Y:S04]  /*32750*/  STL [R1+0x2a88], R68 ;  /* 0x002a884401007387 */ /* 0x000fe80000100800 */
[----:B------:R-:W-:Y:S04]  /*32760*/  STL [R1+0x2a84], R69 ;  /* 0x002a844501007387 */ /* 0x000fe80000100800 */
[----:B------:R-:W-:Y:S04]  /*32770*/  STL [R1+0x2a80], R70 ;  /* 0x002a804601007387 */ /* 0x000fe80000100800 */
[----:B------:R-:W-:Y:S01]  /*32780*/  STL [R1+0x2a7c], R71 ;  /* 0x002a7c4701007387 */ /* 0x000fe20000100800 */
[C---:B--2---:R-:W-:Y:S08]  /*32790*/  HMMA.1688.F32.TF32 R64, R228.reuse, R30, R104 ;  /* 0x0000001ee440723c */ /* 0x044ff00000081068 */
[C---:B----4-:R-:W-:Y:S11]  /*327a0*/  HMMA.1688.F32.TF32 R248, R228.reuse, R26, R100 ;  /* 0x0000001ae4f8723c */ /* 0x050ff60000081064 */
[----:B------:R-:W-:Y:S04]  /*327b0*/  @!UPT UIADD3 URZ, URZ, URZ, URZ ;  /* 0x0000003f3f3ff290 */ /* 0x000fe8000fffe03f */
[----:B------:R-:W-:Y:S04]  /*327c0*/  STL [R1+0x2a98], R64 ;  /* 0x002a984001007387 */ /* 0x000fe80000100800 */
[----:B------:R-:W-:Y:S04]  /*327d0*/  STL [R1+0x2a94], R65 ;  /* 0x002a944101007387 */ /* 0x000fe80000100800 */
[----:B------:R-:W-:Y:S04]  /*327e0*/  STL [R1+0x2a90], R66 ;  /* 0x002a904201007387 */ /* 0x000fe80000100800 */
[----:B------:R1:W-:Y:S02]  /*327f0*/  STL [R1+0x2a8c], R67 ;  /* 0x002a8c4301007387 */ /* 0x0003e40000100800 */
[C---:B-1----:R-:W-:Y:S02]  /*32800*/  HMMA.1688.F32.TF32 R64, R228.reuse, R22, R96 ;  /* 0x00000016e440723c */ /* 0x042fe40000081060 */
[----:B------:R-:W-:Y:S04]  /*32810*/  STL [R1+0x2aa4], R248 ;  /* 0x002aa4f801007387 */ /* 0x000fe80000100800 */
[----:B------:R-:W-:Y:S02]  /*32820*/  STL [R1+0x2aa0], R249 ;  /* 0x002aa0f901007387 */ /* 0x000fe40000100800 */
[C---:B------:R-:W-:Y:S02]  /*32830*/  HMMA.1688.F32.TF32 R92, R228.reuse, R18, R92 ;  /* 0x00000012e45c723c */ /* 0x040fe4000008105c */
[----:B------:R-:W-:Y:S04]  /*32840*/  STL [R1+0x2a9c], R250 ;  /* 0x002a9cfa01007387 */ /* 0x000fe80000100800 */
[----:B------:R-:W-:Y:S02]  /*32850*/  STL [R1+0x2a78], R251 ;  /* 0x002a78fb01007387 */ /* 0x000fe40000100800 */
[C---:B------:R-:W-:Y:S07]  /*32860*/  HMMA.1688.F32.TF32 R68, R228.reuse, R14, R88 ;  /* 0x0000000ee444723c */ /* 0x040fee0000081058 */
[----:B------:R-:W-:Y:S04]  /*32870*/  STL.64 [R1], R64 ;  /* 0x0000004001007387 */ /* 0x000fe80000100a00 */
[----:B------:R1:W-:Y:S02]  /*32880*/  STL.64 [R1+0x8], R66 ;  /* 0x0000084201007387 */ /* 0x0003e40000100a00 */
[C---:B-1----:R-:W-:Y:S02]  /*32890*/  HMMA.1688.F32.TF32 R64, R228.reuse, R10, R84 ;  /* 0x0000000ae440723c */ /* 0x042fe40000081054 */
[----:B------:R-:W-:Y:S04]  /*328a0*/  STL.64 [R1+0x20], R92 ;  /* 0x0000205c01007387 */ /* 0x000fe80000100a00 */
[----:B------:R-:W-:Y:S02]  /*328b0*/  STL.64 [R1+0x28], R94 ;  /* 0x0000285e01007387 */ /* 0x000fe40000100a00 */
[C---:B------:R-:W-:Y:S02]  /*328c0*/  HMMA.1688.F32.TF32 R80, R228.reuse, R6, R80 ;  /* 0x00000006e450723c */ /* 0x040fe40000081050 */
[----:B------:R-:W-:Y:S04]  /*328d0*/  STL.64 [R1+0x40], R68 ;  /* 0x0000404401007387 */ /* 0x000fe80000100a00 */
[----:B------:R1:W-:Y:S09]  /*328e0*/  STL.64 [R1+0x48], R70 ;  /* 0x0000484601007387 */ /* 0x0003f20000100a00 */
[----:B------:R-:W-:Y:S01]  /*328f0*/  STL.64 [R1+0x490], R64 ;  /* 0x0004904001007387 */ /* 0x000fe20000100a00 */
[C---:B-1----:R-:W-:Y:S03]  /*32900*/  HMMA.1688.F32.TF32 R68, R228.reuse, R226, R76 ;  /* 0x000000e2e444723c */ /* 0x042fe6000008104c */
[----:B------:R1:W-:Y:S05]  /*32910*/  STL.64 [R1+0x498], R66 ;  /* 0x0004984201007387 */ /* 0x0003ea0000100a00 */
[C---:B-1----:R-:W-:Y:S01]  /*32920*/  HMMA.1688.F32.TF32 R64, R228.reuse, R62, R72 ;  /* 0x0000003ee440723c */ /* 0x042fe20000081048 */
[----:B------:R-:W-:Y:S04]  /*32930*/  STL.64 [R1+0x480], R80 ;  /* 0x0004805001007387 */ /* 0x000fe80000100a00 */
[----:B------:R-:W-:Y:S03]  /*32940*/  STL.64 [R1+0x488], R82 ;  /* 0x0004885201007387 */ /* 0x000fe60000100a00 */
[C---:B------:R-:W-:Y:S07]  /*32950*/  HMMA.1688.F32.TF32 R72, R228.reuse, R58, R232 ;  /* 0x0000003ae448723c */ /* 0x040fee00000810e8 */
[----:B------:R-:W-:Y:S04]  /*32960*/  STL.64 [R1+0x470], R68 ;  /* 0x0004704401007387 */ /* 0x000fe80000100a00 */
[----:B------:R1:W-:Y:S04]  /*32970*/  STL.64 [R1+0x478], R70 ;  /* 0x0004784601007387 */ /* 0x0003e80000100a00 */
[----:B------:R-:W-:Y:S01]  /*32980*/  STL.64 [R1+0x460], R64 ;  /* 0x0004604001007387 */ /* 0x000fe20000100a00 */
[C---:B-1----:R-:W-:Y:S03]  /*32990*/  HMMA.1688.F32.TF32 R68, R228.reuse, R54, R244 ;  /* 0x00000036e444723c */ /* 0x042fe600000810f4 */
[----:B------:R1:W-:Y:S05]  /*329a0*/  STL.64 [R1+0x468], R66 ;  /* 0x0004684201007387 */ /* 0x0003ea0000100a00 */
[C---:B-1----:R-:W-:Y:S01]  /*329b0*/  HMMA.1688.F32.TF32 R64, R228.reuse, R50, R240 ;  /* 0x00000032e440723c */ /* 0x042fe200000810f0 */
[----:B------:R1:W-:Y:S04]  /*329c0*/  STL.64 [R1+0x450], R72 ;  /* 0x0004504801007387 */ /* 0x0003e80000100a00 */
[----:B------:R2:W-:Y:S04]  /*329d0*/  STL.64 [R1+0x458], R74 ;  /* 0x0004584a01007387 */ /* 0x0005e80000100a00 */
[----:B------:R-:W3:Y:S06]  /*329e0*/  LDL.LU R244, [R1+0x870] ;  /* 0x0008700001f47983 */ /* 0x000eec0000300800 */
[----:B------:R-:W-:Y:S04]  /*329f0*/  STL.64 [R1+0x440], R68 ;  /* 0x0004404401007387 */ /* 0x000fe80000100a00 */
[----:B------:R-:W-:Y:S04]  /*32a00*/  STL.64 [R1+0x448], R70 ;  /* 0x0004484601007387 */ /* 0x000fe80000100a00 */
        /* <DEDUP_REMOVED lines=71> */
[----:B------:R-:W-:Y:S01]  /*32e80*/  HMMA.1688.F32.TF32 R220, R228, R38, R220 ;  /* 0x00000026e4dc723c */ /* 0x000fe200000810dc */
[----:B------:R-:W-:Y:S04]  /*32e90*/  LDS R228, [R0+0x86300] ;  /* 0x0863000000e47984 */ /* 0x000fe80000000800 */
[----:B------:R-:W-:Y:S04]  /*32ea0*/  LDS R230, [R0+0x87300] ;  /* 0x0873000000e67984 */ /* 0x000fe80000000800 */
[----:B------:R-:W-:Y:S04]  /*32eb0*/  LDS R229, [R2+0x86300] ;  /* 0x0863000002e57984 */ /* 0x000fe80000000800 */
[----:B------:R-:W1:Y:S01]  /*32ec0*/  LDS R231, [R2+0x87300] ;  /* 0x0873000002e77984 */ /* 0x000e620000000800 */
[C---:B----4-:R-:W-:Y:S03]  /*32ed0*/  HMMA.1688.F32.TF32 R64, R236.reuse, R46, R240 ;  /* 0x0000002eec40723c */ /* 0x050fe600000810f0 */
[----:B------:R-:W-:Y:S04]  /*32ee0*/  LDS R240, [R0+0x86380] ;  /* 0x0863800000f07984 */ /* 0x000fe80000000800 */
[----:B------:R-:W-:Y:S04]  /*32ef0*/  LDS R242, [R0+0x87380] ;  /* 0x0873800000f27984 */ /* 0x000fe80000000800 */
[----:B------:R-:W-:Y:S04]  /*32f00*/  LDS R241, [R2+0x86380] ;  /* 0x0863800002f17984 */ /* 0x000fe80000000800 */
[----:B------:R-:W4:Y:S01]  /*32f10*/  LDS R243, [R2+0x87380] ;  /* 0x0873800002f37984 */ /* 0x000f220000000800 */
[----:B--2---:R-:W-:Y:S08]  /*32f20*/  HMMA.1688.F32.TF32 R68, R236, R42, R124 ;  /* 0x0000002aec44723c */ /* 0x004ff0000008107c */
[----:B------:R-:W-:-:S02]  /*32f30*/  IMAD.MOV.U32 R248, RZ, RZ, R64 ;  /* 0x000000fffff87224 */ /* 0x000fc400078e0040 */
[----:B------:R-:W-:Y:S02]  /*32f40*/  IMAD.MOV.U32 R249, RZ, RZ, R65 ;  /* 0x000000fffff97224 */ /* 0x000fe400078e0041 */
[----:B------:R-:W-:Y:S02]  /*32f50*/  IMAD.MOV.U32 R250, RZ, RZ, R66 ;  /* 0x000000fffffa7224 */ /* 0x000fe400078e0042 */
[----:B------:R-:W-:Y:S01]  /*32f60*/  IMAD.MOV.U32 R64, RZ, RZ, R67 ;  /* 0x000000ffff407224 */ /* 0x000fe200078e0043 */
[----:B---3--:R-:W-:Y:S09]  /*32f70*/  HMMA.1688.F32.TF32 R120, R236, R38, R120 ;  /* 0x00000026ec78723c */ /* 0x008ff20000081078 */
[----:B------:R-:W-:-:S02]  /*32f80*/  IMAD.MOV.U32 R65, RZ, RZ, R68 ;  /* 0x000000ffff417224 */ /* 0x000fc400078e0044 */
[----:B------:R-:W-:Y:S02]  /*32f90*/  IMAD.MOV.U32 R66, RZ, RZ, R69 ;  /* 0x000000ffff427224 */ /* 0x000fe400078e0045 */
[----:B------:R-:W-:Y:S02]  /*32fa0*/  IMAD.MOV.U32 R67, RZ, RZ, R70 ;  /* 0x000000ffff437224 */ /* 0x000fe400078e0046 */
[----:B------:R-:W-:Y:S01]  /*32fb0*/  IMAD.MOV.U32 R68, RZ, RZ, R71 ;  /* 0x000000ffff447224 */ /* 0x000fe200078e0047 */
[----:B------:R-:W-:Y:S08]  /*32fc0*/  HMMA.1688.F32.TF32 R124, R236, R34, R116 ;  /* 0x00000022ec7c723c */ /* 0x000ff00000081074 */
[----:B------:R-:W-:-:S02]  /*32fd0*/  IMAD.MOV.U32 R69, RZ, RZ, R120 ;  /* 0x000000ffff457224 */ /* 0x000fc400078e0078 */
[----:B------:R-:W-:Y:S02]  /*32fe0*/  IMAD.MOV.U32 R70, RZ, RZ, R121 ;  /* 0x000000ffff467224 */ /* 0x000fe400078e0079 */
[----:B------:R-:W-:Y:S02]  /*32ff0*/  IMAD.MOV.U32 R71, RZ, RZ, R122 ;  /* 0x000000ffff477224 */ /* 0x000fe400078e007a */
[----:B------:R-:W-:Y:S02]  /*33000*/  IMAD.MOV.U32 R251, RZ, RZ, R123 ;  /* 0x000000fffffb7224 */ /* 0x000fe400078e007b */
[C---:B------:R-:W-:Y:S08]  /*33010*/  HMMA.1688.F32.TF32 R120, R236.reuse, R30, R112 ;  /* 0x0000001eec78723c */ /* 0x040ff00000081070 */
[C---:B------:R-:W-:Y:S08]  /*33020*/  HMMA.1688.F32.TF32 R116, R236.reuse, R26, R108 ;  /* 0x0000001aec74723c */ /* 0x040ff0000008106c */
[C---:B------:R-:W-:Y:S08]  /*33030*/  HMMA.1688.F32.TF32 R112, R236.reuse, R22, R104 ;  /* 0x00000016ec70723c */ /* 0x040ff00000081068 */
[C---:B------:R-:W-:Y:S08]  /*33040*/  HMMA.1688.F32.TF32 R108, R236.reuse, R18, R100 ;  /* 0x00000012ec6c723c */ /* 0x040ff00000081064 */
[C---:B------:R-:W-:Y:S08]  /*33050*/  HMMA.1688.F32.TF32 R104, R236.reuse, R14, R96 ;  /* 0x0000000eec68723c */ /* 0x040ff00000081060 */
[C---:B------:R-:W-:Y:S08]  /*33060*/  HMMA.1688.F32.TF32 R100, R236.reuse, R10, R92 ;  /* 0x0000000aec64723c */ /* 0x040ff0000008105c */
[C---:B------:R-:W-:Y:S01]  /*33070*/  HMMA.1688.F32.TF32 R96, R236.reuse, R6, R88 ;  /* 0x00000006ec60723c */ /* 0x040fe20000081058 */
[----:B------:R-:W-:Y:S07]  /*33080*/  STL.64 [R1+0x4f0], R124 ;  /* 0x0004f07c01007387 */ /* 0x000fee0000100a00 */
        /* <DEDUP_REMOVED lines=8> */
[----:B------:R-:W-:Y:S01]  /*33110*/  HMMA.1688.F32.TF32 R76, R236, R50, R232 ;  /* 0x00000032ec4c723c */ /* 0x000fe200000810e8 */
[----:B------:R-:W-:Y:S04]  /*33120*/  STL.64 [R1+0x558], R118 ;  /* 0x0005587601007387 */ /* 0x000fe80000100a00 */
[----:B------:R-:W-:Y:S03]  /*33130*/  STL.64 [R1+0x580], R112 ;  /* 0x0005807001007387 */ /* 0x000fe60000100a00 */
[----:B-1----:R-:W-:Y:S01]  /*33140*/  HMMA.1688.F32.TF32 R72, R228, R46, R244 ;  /* 0x0000002ee448723c */ /* 0x002fe200000810f4 */
        /* <DEDUP_REMOVED lines=14> */
[----:B------:R-:W-:Y:S01]  /*33230*/  STL.64 [R1+0x668], R86 ;  /* 0x0006685601007387 */ /* 0x000fe20000100a00 */
[----:B------:R-:W-:-:S03]  /*33240*/  IMAD.MOV.U32 R232, RZ, RZ, R41 ;  /* 0x000000ffffe87224 */ /* 0x000fc600078e0029 */
[----:B------:R-:W-:Y:S04]  /*33250*/  STL.64 [R1+0x650], R80 ;  /* 0x0006505001007387 */ /* 0x000fe80000100a00 */
[----:B------:R-:W-:Y:S04]  /*33260*/  STL.64 [R1+0x658], R82 ;  /* 0x0006585201007387 */ /* 0x000fe80000100a00 */
[----:B------:R1:W-:Y:S01]  /*33270*/  STL.64 [R1+0x5f0], R76 ;  /* 0x0005f04c01007387 */ /* 0x0003e20000100a00 */
[----:B------:R-:W-:-:S03]  /*33280*/  IMAD.MOV.U32 R233, RZ, RZ, R36 ;  /* 0x000000ffffe97224 */ /* 0x000fc600078e0024 */
[----:B------:R-:W-:Y:S04]  /*33290*/  STL.64 [R1+0x5f8], R78 ;  /* 0x0005f84e01007387 */ /* 0x000fe80000100a00 */
[----:B------:R-:W2:Y:S04]  /*332a0*/  LDL.LU R41, [R1+0x2cb4] ;  /* 0x002cb40001297983 */ /* 0x000ea80000300800 */
[----:B------:R3:W-:Y:S01]  /*332b0*/  STL.64 [R1+0x690], R72 ;  /* 0x0006904801007387 */ /* 0x0007e20000100a00 */
[----:B-1----:R-:W-:-:S03]  /*332c0*/  IMAD.MOV.U32 R76, RZ, RZ, R45 ;  /* 0x000000ffff4c7224 */ /* 0x002fc600078e002d */
[----:B------:R-:W-:Y:S01]  /*332d0*/  STL.64 [R1+0x698], R74 ;  /* 0x0006984a01007387 */ /* 0x000fe20000100a00 */
[----:B------:R-:W-:-:S03]  /*332e0*/  IMAD.MOV.U32 R77, RZ, RZ, R40 ;  /* 0x000000ffff4d7224 */ /* 0x000fc600078e0028 */
[----:B------:R-:W2:Y:S01]  /*332f0*/  LDL.LU R36, [R1+0x2cb0] ;  /* 0x002cb00001247983 */ /* 0x000ea20000300800 */
[----:B---3--:R-:W-:-:S03]  /*33300*/  IMAD.MOV.U32 R72, RZ, RZ, R37 ;  /* 0x000000ffff487224 */ /* 0x008fc600078e0025 */
[----:B------:R-:W3:Y:S01]  /*33310*/  LDL.LU R37, [R1+0x2cac] ;  /* 0x002cac0001257983 */ /* 0x000ee20000300800 */
        /* <DEDUP_REMOVED lines=39> */
[----:B--2---:R-:W-:-:S03]  /*33590*/  IMAD.MOV.U32 R127, RZ, RZ, R40 ;  /* 0x000000ffff7f7224 */ /* 0x004fc600078e0028 */
        /* <DEDUP_REMOVED lines=49> */
[----:B---3--:R-:W-:-:S03]  /*338b0*/  IMAD.MOV.U32 R118, RZ, RZ, R37 ;  /* 0x000000ffff767224 */ /* 0x008fc600078e0025 */
[----:B------:R-:W3:Y:S01]  /*338c0*/  LDL.LU R134, [R1+0x1c8] ;  /* 0x0001c80001867983 */ /* 0x000ee20000300800 */
[----:B--2---:R-:W-:-:S03]  /*338d0*/  IMAD.MOV.U32 R135, RZ, RZ, R40 ;  /* 0x000000ffff877224 */ /* 0x004fc600078e0028 */
[----:B------:R-:W2:Y:S04]  /*338e0*/  LDL.LU R40, [R1+0x2c98] ;  /* 0x002c980001287983 */ /* 0x000ea80000300800 */
[----:B------:R-:W2:Y:S04]  /*338f0*/  LDL.LU R45, [R1+0x2c94] ;  /* 0x002c9400012d7983 */ /* 0x000ea80000300800 */
[----:B------:R-:W3:Y:S04]  /*33900*/  LDL.LU R252, [R1+0x2c90] ;  /* 0x002c900001fc7983 */ /* 0x000ee80000300800 */
[----:B------:R-:W3:Y:S01]  /*33910*/  LDL.LU R37, [R1+0x2c8c] ;  /* 0x002c8c0001257983 */ /* 0x000ee20000300800 */
[----:B------:R-:W-:-:S03]  /*33920*/  IMAD.MOV.U32 R119, RZ, RZ, R36 ;  /* 0x000000ffff777224 */ /* 0x000fc600078e0024 */
[----:B------:R-:W3:Y:S04]  /*33930*/  LDL.LU R36, [R1+0x2c88] ;  /* 0x002c880001247983 */ /* 0x000ee80000300800 */
[----:B------:R-:W3:Y:S04]  /*33940*/  LDL.LU R112, [R1+0x920] ;  /* 0x0009200001707983 */ /* 0x000ee80000300800 */
[----:B------:R-:W3:Y:S04]  /*33950*/  LDL.LU R113, [R1+0x924] ;  /* 0x0009240001717983 */ /* 0x000ee80000300800 */
[----:B------:R-:W3:Y:S04]  /*33960*/  LDL.LU R114, [R1+0x928] ;  /* 0x0009280001727983 */ /* 0x000ee80000300800 */
[----:B------:R-:W3:Y:S01]  /*33970*/  LDL.LU R115, [R1+0x92c] ;  /* 0x00092c0001737983 */ /* 0x000ee20000300800 */
[----:B------:R-:W-:-:S02]  /*33980*/  IMAD.MOV.U32 R80, RZ, RZ, R41 ;  /* 0x000000ffff507224 */ /* 0x000fc400078e0029 */
[----:B------:R-:W-:Y:S01]  /*33990*/  IMAD.MOV.U32 R81, RZ, RZ, R44 ;  /* 0x000000ffff517224 */ /* 0x000fe200078e002c */
[C---:B----4-:R-:W-:Y:S08]  /*339a0*/  HMMA.1688.F32.TF32 R136, R228.reuse, R6, R136 ;  /* 0x00000006e488723c */ /* 0x050ff00000081088 */
[----:B------:R-:W-:Y:S01]  /*339b0*/  HMMA.1688.F32.TF32 R140, R228, R10, R140 ;  /* 0x0000000ae48c723c */ /* 0x000fe2000008108c */
[----:B--2---:R-:W-:-:S02]  /*339c0*/  IMAD.MOV.U32 R98, RZ, RZ, R45 ;  /* 0x000000ffff627224 */ /* 0x004fc400078e002d */
[----:B---3--:R-:W-:Y:S02]  /*339d0*/  IMAD.MOV.U32 R97, RZ, RZ, R252 ;  /* 0x000000ffff617224 */ /* 0x008fe400078e00fc */
[----:B------:R-:W-:Y:S02]  /*339e0*/  IMAD.MOV.U32 R96, RZ, RZ, R37 ;  /* 0x000000ffff607224 */ /* 0x000fe400078e0025 */
[----:B------:R-:W2:Y:S04]  /*339f0*/  LDL.LU R37, [R1+0x2c84] ;  /* 0x002c840001257983 */ /* 0x000ea80000300800 */
[----:B------:R-:W3:Y:S04]  /*33a00*/  LDL.LU R252, [R1+0x2c80] ;  /* 0x002c800001fc7983 */ /* 0x000ee80000300800 */
[----:B------:R-:W4:Y:S01]  /*33a10*/  LDL.LU R45, [R1+0x2c7c] ;  /* 0x002c7c00012d7983 */ /* 0x000f220000300800 */
[C---:B------:R-:W-:Y:S08]  /*33a20*/  HMMA.1688.F32.TF32 R172, R228.reuse, R42, R172 ;  /* 0x0000002ae4ac723c */ /* 0x040ff000000810ac */
[C---:B------:R-:W-:Y:S08]  /*33a30*/  HMMA.1688.F32.TF32 R168, R228.reuse, R38, R168 ;  /* 0x00000026e4a8723c */ /* 0x040ff000000810a8 */
[----:B------:R-:W-:Y:S01]  /*33a40*/  HMMA.1688.F32.TF32 R164, R228, R34, R164 ;  /* 0x00000022e4a4723c */ /* 0x000fe200000810a4 */
[----:B------:R-:W-:-:S02]  /*33a50*/  IMAD.MOV.U32 R99, RZ, RZ, R40 ;  /* 0x000000ffff637224 */ /* 0x000fc400078e0028 */
[----:B------:R-:W2:Y:S04]  /*33a60*/  LDL.LU R40, [R1+0x2c78] ;  /* 0x002c780001287983 */ /* 0x000ea80000300800 */
[----:B------:R-:W2:Y:S01]  /*33a70*/  LDL.LU R41, [R1+0x2c74] ;  /* 0x002c740001297983 */ /* 0x000ea20000300800 */
[C---:B------:R-:W-:Y:S03]  /*33a80*/  HMMA.1688.F32.TF32 R160, R228.reuse, R30, R160 ;  /* 0x0000001ee4a0723c */ /* 0x040fe600000810a0 */
[----:B------:R-:W2:Y:S05]  /*33a90*/  LDL.LU R44, [R1+0x2c70] ;  /* 0x002c7000012c7983 */ /* 0x000eaa0000300800 */
[C---:B------:R-:W-:Y:S01]  /*33aa0*/  HMMA.1688.F32.TF32 R156, R228.reuse, R26, R156 ;  /* 0x0000001ae49c723c */ /* 0x040fe2000008109c */
[----:B------:R-:W-:Y:S07]  /*33ab0*/  STL.64 [R1+0x6b0], R172 ;  /* 0x0006b0ac01007387 */ /* 0x000fee0000100a00 */
[C---:B------:R-:W-:Y:S01]  /*33ac0*/  HMMA.1688.F32.TF32 R152, R228.reuse, R22, R152 ;  /* 0x00000016e498723c */ /* 0x040fe20000081098 */
[----:B------:R1:W-:Y:S07]  /*33ad0*/  STL.64 [R1+0x6b8], R174 ;  /* 0x0006b8ae01007387 */ /* 0x0003ee0000100a00 */
[C---:B------:R-:W-:Y:S01]  /*33ae0*/  HMMA.1688.F32.TF32 R148, R228.reuse, R18, R148 ;  /* 0x00000012e494723c */ /* 0x040fe20000081094 */
[----:B-1----:R-:W2:Y:S04]  /*33af0*/  LDL.LU.64 R174, [R1+0x2c68] ;  /* 0x002c680001ae7983 */ /* 0x002ea80000300a00 */
[----:B------:R-:W2:Y:S03]  /*33b00*/  LDL.LU.64 R172, [R1+0x2c60] ;  /* 0x002c600001ac7983 */ /* 0x000ea60000300a00 */
[C---:B------:R-:W-:Y:S01]  /*33b10*/  HMMA.1688.F32.TF32 R144, R228.reuse, R14, R144 ;  /* 0x0000000ee490723c */ /* 0x040fe20000081090 */
[----:B------:R-:W-:Y:S04]  /*33b20*/  STL.64 [R1+0x6d0], R168 ;  /* 0x0006d0a801007387 */ /* 0x000fe80000100a00 */
[----:B------:R1:W-:Y:S03]  /*33b30*/  STL.64 [R1+0x6d8], R170 ;  /* 0x0006d8aa01007387 */ /* 0x0003e60000100a00 */
[C---:B------:R-:W-:Y:S01]  /*33b40*/  HMMA.1688.F32.TF32 R132, R228.reuse, R226, R132 ;  /* 0x000000e2e484723c */ /* 0x040fe20000081084 */
[----:B-1----:R-:W2:Y:S04]  /*33b50*/  LDL.LU.64 R170, [R1+0x2c58] ;  /* 0x002c580001aa7983 */ /* 0x002ea80000300a00 */
[----:B------:R-:W2:Y:S04]  /*33b60*/  LDL.LU.64 R168, [R1+0x2c50] ;  /* 0x002c500001a87983 */ /* 0x000ea80000300a00 */
[----:B------:R-:W-:Y:S04]  /*33b70*/  STL.64 [R1+0x700], R164 ;  /* 0x000700a401007387 */ /* 0x000fe80000100a00 */
[----:B------:R1:W-:Y:S01]  /*33b80*/  STL.64 [R1+0x708], R166 ;  /* 0x000708a601007387 */ /* 0x0003e20000100a00 */
[C---:B------:R-:W-:Y:S03]  /*33b90*/  HMMA.1688.F32.TF32 R128, R228.reuse, R62, R128 ;  /* 0x0000003ee480723c */ /* 0x040fe60000081080 */
        /* <DEDUP_REMOVED lines=13> */
[----:B------:R1:W-:Y:S04]  /*33c70*/  STL.64 [R1+0x878], R154 ;  /* 0x0008789a01007387 */ /* 0x0003e80000100a00 */
[----:B-1----:R-:W2:Y:S04]  /*33c80*/  LDL.LU.64 R154, [R1+0x2c18] ;  /* 0x002c1800019a7983 */ /* 0x002ea80000300a00 */
[----:B------:R-:W2:Y:S04]  /*33c90*/  LDL.LU.64 R152, [R1+0x2c10] ;  /* 0x002c100001987983 */ /* 0x000ea80000300a00 */
[----:B------:R-:W-:Y:S04]  /*33ca0*/  STL.64 [R1+0x860], R148 ;  /* 0x0008609401007387 */ /* 0x000fe80000100a00 */
[----:B------:R1:W-:Y:S01]  /*33cb0*/  STL.64 [R1+0x868], R150 ;  /* 0x0008689601007387 */ /* 0x0003e20000100a00 */
[----:B------:R-:W-:Y:S03]  /*33cc0*/  HMMA.1688.F32.TF32 R228, R228, R50, R116 ;  /* 0x00000032e4e4723c */ /* 0x000fe60000081074 */
[----:B-1----:R-:W2:Y:S04]  /*33cd0*/  LDL.LU.64 R150, [R1+0x2c08] ;  /* 0x002c080001967983 */ /* 0x002ea80000300a00 */
[----:B------:R-:W2:Y:S04]  /*33ce0*/  LDL.LU.64 R148, [R1+0x2c00] ;  /* 0x002c000001947983 */ /* 0x000ea80000300a00 */
[----:B------:R-:W-:Y:S04]  /*33cf0*/  STL.64 [R1+0x850], R144 ;  /* 0x0008509001007387 */ /* 0x000fe80000100a00 */
[----:B------:R1:W-:Y:S04]  /*33d00*/  STL.64 [R1+0x858], R146 ;  /* 0x0008589201007387 */ /* 0x0003e80000100a00 */
        /* <DEDUP_REMOVED lines=26> */
[----:B------:R-:W2:Y:S04]  /*33eb0*/  LDL.LU.64 R118, [R1+0x2b88] ;  /* 0x002b880001767983 */ /* 0x000ea80000300a00 */
[----:B------:R-:W2:Y:S04]  /*33ec0*/  LDL.LU.64 R116, [R1+0x2b80] ;  /* 0x002b800001747983 */ /* 0x000ea80000300a00 */
[----:B------:R4:W-:Y:S04]  /*33ed0*/  STL.64 [R1+0x770], R228 ;  /* 0x000770e401007387 */ /* 0x0009e80000100a00 */
[----:B------:R2:W-:Y:S01]  /*33ee0*/  STL.64 [R1+0x778], R230 ;  /* 0x000778e601007387 */ /* 0x0005e20000100a00 */
[----:B----4-:R-:W-:-:S03]  /*33ef0*/  IMAD.MOV.U32 R228, RZ, RZ, R45 ;  /* 0x000000ffffe47224 */ /* 0x010fc600078e002d */
[----:B------:R-:W4:Y:S01]  /*33f00*/  LDL.LU R45, [R1+0x2b7c] ;  /* 0x002b7c00012d7983 */ /* 0x000f220000300800 */
[----:B---3--:R-:W-:-:S03]  /*33f10*/  IMAD.MOV.U32 R229, RZ, RZ, R252 ;  /* 0x000000ffffe57224 */ /* 0x008fc600078e00fc */
[----:B------:R-:W3:Y:S01]  /*33f20*/  LDL.LU R252, [R1+0x2b78] ;  /* 0x002b780001fc7983 */ /* 0x000ee20000300800 */
[----:B------:R-:W-:Y:S01]  /*33f30*/  HMMA.1688.F32.TF32 R112, R240, R46, R112 ;  /* 0x0000002ef070723c */ /* 0x000fe20000081070 */
[----:B--2---:R-:W-:Y:S02]  /*33f40*/  IMAD.MOV.U32 R230, RZ, RZ, R37 ;  /* 0x000000ffffe67224 */ /* 0x004fe400078e0025 */
[----:B------:R-:W-:-:S04]  /*33f50*/  IMAD.MOV.U32 R231, RZ, RZ, R36 ;  /* 0x000000ffffe77224 */ /* 0x000fc800078e0024 */
[----:B------:R-:W-:Y:S02]  /*33f60*/  IMAD.MOV.U32 R46, RZ, RZ, R41 ;  /* 0x000000ffff2e7224 */ /* 0x000fe400078e0029 */
[----:B------:R-:W-:Y:S02]  /*33f70*/  IMAD.MOV.U32 R47, RZ, RZ, R40 ;  /* 0x000000ffff2f7224 */ /* 0x000fe400078e0028 */
[----:B------:R-:W-:Y:S02]  /*33f80*/  IMAD.MOV.U32 R244, RZ, RZ, R33 ;  /* 0x000000fffff47224 */ /* 0x000fe400078e0021 */
[----:B------:R-:W-:Y:S02]  /*33f90*/  IMAD.MOV.U32 R245, RZ, RZ, R32 ;  /* 0x000000fffff57224 */ /* 0x000fe400078e0020 */
[----:B------:R-:W-:Y:S02]  /*33fa0*/  IMAD.MOV.U32 R246, RZ, RZ, R29 ;  /* 0x000000fffff67224 */ /* 0x000fe400078e001d */
[----:B------:R-:W-:-:S06]  /*33fb0*/  IMAD.MOV.U32 R247, RZ, RZ, R28 ;  /* 0x000000fffff77224 */ /* 0x000fcc00078e001c */
[----:B------:R-:W-:Y:S04]  /*33fc0*/  STL.64 [R1+0x760], R112 ;  /* 0x0007607001007387 */ /* 0x000fe80000100a00 */
[----:B------:R1:W-:Y:S04]  /*33fd0*/  STL.64 [R1+0x768], R114 ;  /* 0x0007687201007387 */ /* 0x0003e80000100a00 */
[----:B-1----:R-:W2:Y:S04]  /*33fe0*/  LDL.LU.64 R114, [R1+0x2b70] ;  /* 0x002b700001727983 */ /* 0x002ea80000300a00 */
[----:B------:R-:W2:Y:S01]  /*33ff0*/  LDL.LU.64 R112, [R1+0x2b68] ;  /* 0x002b680001707983 */ /* 0x000ea20000300a00 */
[----:B------:R-:W-:-:S02]  /*34000*/  IMAD.MOV.U32 R82, RZ, RZ, R225 ;  /* 0x000000ffff527224 */ /* 0x000fc400078e00e1 */
[----:B------:R-:W-:Y:S01]  /*34010*/  IMAD.MOV.U32 R83, RZ, RZ, R224 ;  /* 0x000000ffff537224 */ /* 0x000fe200078e00e0 */
[----:B------:R-:W-:Y:S01]  /*34020*/  LDS R225, [R2+0x88000] ;  /* 0x0880000002e17984 */ /* 0x000fe20000000800 */
[----:B------:R-:W-:Y:S02]  /*34030*/  IMAD.MOV.U32 R78, RZ, RZ, R61 ;  /* 0x000000ffff4e7224 */ /* 0x000fe400078e003d */
[----:B------:R-:W-:Y:S01]  /*34040*/  IMAD.MOV.U32 R79, RZ, RZ, R60 ;  /* 0x000000ffff4f7224 */ /* 0x000fe200078e003c */
[----:B------:R-:W-:Y:S01]  /*34050*/  LDS R224, [R0+0x88000] ;  /* 0x0880000000e07984 */ /* 0x000fe20000000800 */
[----:B------:R-:W-:Y:S02]  /*34060*/  IMAD.MOV.U32 R74, RZ, RZ, R57 ;  /* 0x000000ffff4a7224 */ /* 0x000fe400078e0039 */
[----:B------:R-:W-:Y:S02]  /*34070*/  IMAD.MOV.U32 R75, RZ, RZ, R56 ;  /* 0x000000ffff4b7224 */ /* 0x000fe400078e0038 */
[----:B------:R-:W-:-:S02]  /*34080*/  IMAD.MOV.U32 R234, RZ, RZ, R53 ;  /* 0x000000ffffea7224 */ /* 0x000fc400078e0035 */
[----:B------:R-:W-:Y:S01]  /*34090*/  IMAD.MOV.U32 R235, RZ, RZ, R52 ;  /* 0x000000ffffeb7224 */ /* 0x000fe200078e0034 */
[C---:B----4-:R-:W-:Y:S08]  /*340a0*/  HMMA.1688.F32.TF32 R44, R240.reuse, R42, R44 ;  /* 0x0000002af02c723c */ /* 0x050ff0000008102c */
[C---:B------:R-:W-:Y:S01]  /*340b0*/  HMMA.1688.F32.TF32 R40, R240.reuse, R38, R228 ;  /* 0x00000026f028723c */ /* 0x040fe200000810e4 */
[----:B------:R-:W-:Y:S04]  /*340c0*/  LDS R228, [R0+0x88080] ;  /* 0x0880800000e47984 */ /* 0x000fe80000000800 */
[----:B------:R-:W-:Y:S03]  /*340d0*/  LDS R230, [R0+0x89080] ;  /* 0x0890800000e67984 */ /* 0x000fe60000000800 */
[C---:B------:R-:W-:Y:S01]  /*340e0*/  HMMA.1688.F32.TF32 R36, R240.reuse, R34, R236 ;  /* 0x00000022f024723c */ /* 0x040fe200000810ec */
[----:B---3--:R-:W-:Y:S04]  /*340f0*/  LDSM.16.M88.4 R236, [R252+0x38080] ;  /* 0x03808000fcec783b */ /* 0x008fe80000000200 */
[----:B------:R-:W-:Y:S03]  /*34100*/  LDS R229, [R2+0x88080] ;  /* 0x0880800002e57984 */ /* 0x000fe60000000800 */
[C---:B------:R-:W-:Y:S01]  /*34110*/  HMMA.1688.F32.TF32 R32, R240.reuse, R30, R108 ;  /* 0x0000001ef020723c */ /* 0x040fe2000008106c */
[----:B------:R-:W-:Y:S04]  /*34120*/  STL.64 [R1+0x750], R44 ;  /* 0x0007502c01007387 */ /* 0x000fe80000100a00 */
[----:B------:R-:W-:Y:S03]  /*34130*/  LDS R231, [R2+0x89080] ;  /* 0x0890800002e77984 */ /* 0x000fe60000000800 */
[C---:B------:R-:W-:Y:S01]  /*34140*/  HMMA.1688.F32.TF32 R28, R240.reuse, R26, R104 ;  /* 0x0000001af01c723c */ /* 0x040fe20000081068 */
[----:B------:R-:W-:Y:S04]  /*34150*/  STL.64 [R1+0x758], R46 ;  /* 0x0007582e01007387 */ /* 0x000fe80000100a00 */
[----:B------:R-:W-:Y:S04]  /*34160*/  STL.64 [R1+0x7e0], R40 ;  /* 0x0007e02801007387 */ /* 0x000fe80000100a00 */
[----:B------:R-:W-:Y:S04]  /*34170*/  STL.64 [R1+0x7e8], R42 ;  /* 0x0007e82a01007387 */ /* 0x000fe80000100a00 */
[----:B------:R-:W-:Y:S04]  /*34180*/  STL.64 [R1+0x7d0], R36 ;  /* 0x0007d02401007387 */ /* 0x000fe80000100a00 */
[----:B------:R1:W-:Y:S04]  /*34190*/  STL.64 [R1+0x7d8], R38 ;  /* 0x0007d82601007387 */ /* 0x0003e80000100a00 */
[----:B------:R-:W-:Y:S04]  /*341a0*/  STL.64 [R1+0x7c0], R32 ;  /* 0x0007c02001007387 */ /* 0x000fe80000100a00 */
[----:B------:R3:W-:Y:S01]  /*341b0*/  STL.64 [R1+0x7c8], R34 ;  /* 0x0007c82201007387 */ /* 0x0007e20000100a00 */
[C---:B-1----:R-:W-:Y:S03]  /*341c0*/  HMMA.1688.F32.TF32 R36, R240.reuse, R22, R100 ;  /* 0x00000016f024723c */ /* 0x042fe60000081064 */
[----:B------:R-:W-:Y:S04]  /*341d0*/  STL.64 [R1+0x7b0], R28 ;  /* 0x0007b01c01007387 */ /* 0x000fe80000100a00 */
[----:B------:R1:W-:Y:S01]  /*341e0*/  STL.64 [R1+0x7b8], R30 ;  /* 0x0007b81e01007387 */ /* 0x0003e20000100a00 */
[C---:B---3--:R-:W-:Y:S03]  /*341f0*/  HMMA.1688.F32.TF32 R32, R240.reuse, R18, R96 ;  /* 0x00000012f020723c */ /* 0x048fe60000081060 */
[----:B------:R-:W-:Y:S04]  /*34200*/  LDSM.16.M88.4 R44, [R252+0x10080] ;  /* 0x01008000fc2c783b */ /* 0x000fe80000000200 */
[----:B------:R-:W-:Y:S01]  /*34210*/  LDSM.16.M88.4 R40, [R252+0x14080] ;  /* 0x01408000fc28783b */ /* 0x000fe20000000200 */
[C---:B-1----:R-:W-:Y:S07]  /*34220*/  HMMA.1688.F32.TF32 R28, R240.reuse, R14, R92 ;  /* 0x0000000ef01c723c */ /* 0x042fee000008105c */
[----:B------:R-:W-:Y:S04]  /*34230*/  STL.64 [R1+0x7a0], R36 ;  /* 0x0007a02401007387 */ /* 0x000fe80000100a00 */
[----:B------:R1:W-:Y:S04]  /*34240*/  STL.64 [R1+0x7a8], R38 ;  /* 0x0007a82601007387 */ /* 0x0003e80000100a00 */
[----:B------:R-:W-:Y:S04]  /*34250*/  STL.64 [R1+0x790], R32 ;  /* 0x0007902001007387 */ /* 0x000fe80000100a00 */
[----:B------:R3:W-:Y:S01]  /*34260*/  STL.64 [R1+0x798], R34 ;  /* 0x0007982201007387 */ /* 0x0007e20000100a00 */
[C---:B-1----:R-:W-:Y:S03]  /*34270*/  HMMA.1688.F32.TF32 R36, R240.reuse, R10, R88 ;  /* 0x0000000af024723c */ /* 0x042fe60000081058 */
[----:B------:R-:W-:Y:S04]  /*34280*/  STL.64 [R1+0x780], R28 ;  /* 0x0007801c01007387 */ /* 0x000fe80000100a00 */
[----:B------:R1:W-:Y:S01]  /*34290*/  STL.64 [R1+0x788], R30 ;  /* 0x0007881e01007387 */ /* 0x0003e20000100a00 */
[C---:B---3--:R-:W-:Y:S08]  /*342a0*/  HMMA.1688.F32.TF32 R32, R240.reuse, R6, R84 ;  /* 0x00000006f020723c */ /* 0x048ff00000081054 */
[C---:B-1----:R-:W-:Y:S01]  /*342b0*/  HMMA.1688.F32.TF32 R28, R240.reuse, R226, R80 ;  /* 0x000000e2f01c723c */ /* 0x042fe20000081050 */
[----:B------:R-:W-:Y:S04]  /*342c0*/  LDS R226, [R0+0x89000] ;  /* 0x0890000000e27984 */ /* 0x000fe80000000800 */
[----:B------:R-:W-:Y:S04]  /*342d0*/  LDS R227, [R2+0x89000] ;  /* 0x0890000002e37984 */ /* 0x000fe80000000800 */
[----:B------:R-:W-:Y:S04]  /*342e0*/  STL.64 [R1+0x740], R36 ;  /* 0x0007402401007387 */ /* 0x000fe80000100a00 */
[----:B------:R1:W-:Y:S04]  /*342f0*/  STL.64 [R1+0x748], R38 ;  /* 0x0007482601007387 */ /* 0x0003e80000100a00 */
[----:B------:R-:W-:Y:S04]  /*34300*/  STL.64 [R1+0x730], R32 ;  /* 0x0007302001007387 */ /* 0x000fe80000100a00 */
[----:B------:R3:W-:Y:S01]  /*34310*/  STL.64 [R1+0x738], R34 ;  /* 0x0007382201007387 */ /* 0x0007e20000100a00 */
[C---:B-1----:R-:W-:Y:S03]  /*34320*/  HMMA.1688.F32.TF32 R36, R240.reuse, R62, R76 ;  /* 0x0000003ef024723c */ /* 0x042fe6000008104c */
[----:B------:R-:W1:Y:S04]  /*34330*/  LDSM.16.M88.4 R60, [R252+0x80] ;  /* 0x00008000fc3c783b */ /* 0x000e680000000200 */
[----:B------:R-:W-:Y:S01]  /*34340*/  STL.64 [R1+0x710], R28 ;  /* 0x0007101c01007387 */ /* 0x000fe20000100a00 */
[C---:B---3--:R-:W-:Y:S03]  /*34350*/  HMMA.1688.F32.TF32 R32, R240.reuse, R58, R72 ;  /* 0x0000003af020723c */ /* 0x048fe60000081048 */
[----:B------:R-:W3:Y:S04]  /*34360*/  LDSM.16.M88.4 R56, [R252+0x4080] ;  /* 0x00408000fc38783b */ /* 0x000ee80000000200 */
[----:B------:R4:W-:Y:S02]  /*34370*/  STL.64 [R1+0x718], R30 ;  /* 0x0007181e01007387 */ /* 0x0009e40000100a00 */
[C---:B----4-:R-:W-:Y:S02]  /*34380*/  HMMA.1688.F32.TF32 R28, R240.reuse, R54, R232 ;  /* 0x00000036f01c723c */ /* 0x050fe400000810e8 */
[----:B------:R-:W4:Y:S06]  /*34390*/  LDSM.16.M88.4 R52, [R252+0x8080] ;  /* 0x00808000fc34783b */ /* 0x000f2c0000000200 */
[----:B------:R-:W-:Y:S01]  /*343a0*/  HMMA.1688.F32.TF32 R240, R240, R50, R244 ;  /* 0x00000032f0f0723c */ /* 0x000fe200000810f4 */
[----:B------:R-:W1:Y:S04]  /*343b0*/  LDSM.16.M88.4 R48, [R252+0xc080] ;  /* 0x00c08000fc30783b */ /* 0x000e680000000200 */
[----:B------:R-:W-:Y:S04]  /*343c0*/  STL.64 [R1+0x6f0], R36 ;  /* 0x0006f02401007387 */ /* 0x000fe80000100a00 */
[----:B------:R-:W-:Y:S04]  /*343d0*/  STL.64 [R1+0x6f8], R38 ;  /* 0x0006f82601007387 */ /* 0x000fe80000100a00 */
[----:B------:R-:W-:Y:S04]  /*343e0*/  STL.64 [R1+0x6e0], R32 ;  /* 0x0006e02001007387 */ /* 0x000fe80000100a00 */
[----:B------:R-:W1:Y:S04]  /*343f0*/  LDSM.16.M88.4 R36, [R252+0x18080] ;  /* 0x01808000fc24783b */ /* 0x000e680000000200 */
[----:B------:R-:W-:Y:S01]  /*34400*/  STL.64 [R1+0x6e8], R34 ;  /* 0x0006e82201007387 */ /* 0x000fe20000100a00 */
[----:B------:R-:W-:-:S03]  /*34410*/  IMAD.MOV.U32 R244, RZ, RZ, R25 ;  /* 0x000000fffff47224 */ /* 0x000fc600078e0019 */
[----:B------:R-:W-:Y:S01]  /*34420*/  STL.64 [R1+0x6c0], R28 ;  /* 0x0006c01c01007387 */ /* 0x000fe20000100a00 */
[----:B------:R-:W-:-:S03]  /*34430*/  IMAD.MOV.U32 R245, RZ, RZ, R24 ;  /* 0x000000fffff57224 */ /* 0x000fc600078e0018 */
[----:B------:R-:W2:Y:S04]  /*34440*/  LDSM.16.M88.4 R32, [R252+0x1c080] ;  /* 0x01c08000fc20783b */ /* 0x000ea80000000200 */
[----:B------:R-:W-:Y:S01]  /*34450*/  STL.64 [R1+0x6c8], R30 ;  /* 0x0006c81e01007387 */ /* 0x000fe20000100a00 */
[----:B------:R-:W-:-:S03]  /*34460*/  IMAD.MOV.U32 R246, RZ, RZ, R21 ;  /* 0x000000fffff67224 */ /* 0x000fc600078e0015 */
[----:B------:R-:W2:Y:S01]  /*34470*/  LDSM.16.M88.4 R28, [R252+0x20080] ;  /* 0x02008000fc1c783b */ /* 0x000ea20000000200 */
[----:B------:R-:W-:-:S03]  /*34480*/  IMAD.MOV.U32 R247, RZ, RZ, R20 ;  /* 0x000000fffff77224 */ /* 0x000fc600078e0014 */
[----:B------:R-:W2:Y:S01]  /*34490*/  LDSM.16.M88.4 R24, [R252+0x24080] ;  /* 0x02408000fc18783b */ /* 0x000ea20000000200 */
[----:B------:R-:W-:Y:S02]  /*344a0*/  IMAD.MOV.U32 R232, RZ, RZ, R17 ;  /* 0x000000ffffe87224 */ /* 0x000fe400078e0011 */
[----:B------:R-:W-:Y:S01]  /*344b0*/  IMAD.MOV.U32 R233, RZ, RZ, R16 ;  /* 0x000000ffffe97224 */ /* 0x000fe200078e0010 */
[----:B------:R-:W2:Y:S01]  /*344c0*/  LDSM.16.M88.4 R20, [R252+0x28080] ;  /* 0x02808000fc14783b */ /* 0x000ea20000000200 */
[----:B------:R-:W-:Y:S02]  /*344d0*/  IMAD.MOV.U32 R72, RZ, RZ, R9 ;  /* 0x000000ffff487224 */ /* 0x000fe400078e0009 */
[----:B------:R-:W-:Y:S01]  /*344e0*/  IMAD.MOV.U32 R73, RZ, RZ, R8 ;  /* 0x000000ffff497224 */ /* 0x000fe200078e0008 */
[----:B------:R-:W2:Y:S01]  /*344f0*/  LDSM.16.M88.4 R16, [R252+0x2c080] ;  /* 0x02c08000fc10783b */ /* 0x000ea20000000200 */
[----:B------:R-:W-:Y:S02]  /*34500*/  IMAD.MOV.U32 R74, RZ, RZ, R5 ;  /* 0x000000ffff4a7224 */ /* 0x000fe400078e0005 */
[----:B------:R-:W-:Y:S01]  /*34510*/  IMAD.MOV.U32 R75, RZ, RZ, R4 ;  /* 0x000000ffff4b7224 */ /* 0x000fe200078e0004 */
[----:B------:R-:W-:Y:S01]  /*34520*/  LDSM.16.M88.4 R8, [R252+0x34080] ;  /* 0x03408000fc08783b */ /* 0x000fe20000000200 */
[----:B------:R-:W-:-:S02]  /*34530*/  IMAD.MOV.U32 R234, RZ, RZ, R13 ;  /* 0x000000ffffea7224 */ /* 0x000fc400078e000d */
[----:B------:R-:W-:Y:S01]  /*34540*/  IMAD.MOV.U32 R235, RZ, RZ, R12 ;  /* 0x000000ffffeb7224 */ /* 0x000fe200078e000c */
[----:B------:R-:W-:Y:S04]  /*34550*/  LDSM.16.M88.4 R4, [R252+0x3c080] ;  /* 0x03c08000fc04783b */ /* 0x000fe80000000200 */
[----:B------:R-:W2:Y:S01]  /*34560*/  LDSM.16.M88.4 R12, [R252+0x30080] ;  /* 0x03008000fc0c783b */ /* 0x000ea20000000200 */
[C---:B-1----:R-:W-:Y:S08]  /*34570*/  HMMA.1688.F32.TF32 R76, R224.reuse, R60, R72 ;  /* 0x0000003ce04c723c */ /* 0x042ff00000081048 */
[----:B---3--:R-:W-:Y:S01]  /*34580*/  HMMA.1688.F32.TF32 R72, R224, R56, R232 ;  /* 0x00000038e048723c */ /* 0x008fe200000810e8 */
        /* <DEDUP_REMOVED lines=8> */
[----:B----4-:R-:W-:Y:S04]  /*34610*/  STL [R1+0x2a4c], R54 ;  /* 0x002a4c3601007387 */ /* 0x010fe80000100800 */
[----:B------:R-:W-:Y:S04]  /*34620*/  STL [R1+0x2a48], R55 ;  /* 0x002a483701007387 */ /* 0x000fe80000100800 */
[----:B------:R1:W-:Y:S04]  /*34630*/  STL [R1+0x2a54], R50 ;  /* 0x002a543201007387 */ /* 0x0003e80000100800 */
[----:B------:R3:W-:Y:S04]  /*34640*/  STL [R1+0x2a50], R51 ;  /* 0x002a503301007387 */ /* 0x0007e80000100800 */
[----:B------:R-:W-:Y:S04]  /*34650*/  STL [R1+0x2a5c], R46 ;  /* 0x002a5c2e01007387 */ /* 0x000fe80000100800 */
[----:B------:R-:W-:Y:S01]  /*34660*/  STL [R1+0x2a58], R47 ;  /* 0x002a582f01007387 */ /* 0x000fe20000100800 */
[----:B-1----:R-:W-:-:S03]  /*34670*/  IMAD.MOV.U32 R50, RZ, RZ, R72 ;  /* 0x000000ffff327224 */ /* 0x002fc600078e0048 */
[----:B------:R-:W-:Y:S01]  /*34680*/  STL [R1+0x2a64], R42 ;  /* 0x002a642a01007387 */ /* 0x000fe20000100800 */
[----:B---3--:R-:W-:-:S03]  /*34690*/  IMAD.MOV.U32 R51, RZ, RZ, R73 ;  /* 0x000000ffff337224 */ /* 0x008fc600078e0049 */
[----:B------:R-:W-:Y:S01]  /*346a0*/  STL [R1+0x2a60], R43 ;  /* 0x002a602b01007387 */ /* 0x000fe20000100800 */
[----:B------:R-:W-:Y:S02]  /*346b0*/  IMAD.MOV.U32 R54, RZ, RZ, R74 ;  /* 0x000000ffff367224 */ /* 0x000fe400078e004a */
[----:B------:R-:W-:Y:S01]  /*346c0*/  IMAD.MOV.U32 R55, RZ, RZ, R75 ;  /* 0x000000ffff377224 */ /* 0x000fe200078e004b */
[----:B------:R-:W-:Y:S01]  /*346d0*/  STL [R1+0x2950], R38 ;  /* 0x0029502601007387 */ /* 0x000fe20000100800 */
[----:B------:R-:W-:Y:S03]  /*346e0*/  HMMA.1688.F32.TF32 R72, R224, R52, R244 ;  /* 0x00000034e048723c */ /* 0x000fe600000810f4 */
[----:B------:R-:W-:Y:S04]  /*346f0*/  STL [R1+0x294c], R39 ;  /* 0x00294c2701007387 */ /* 0x000fe80000100800 */
[----:B--2---:R-:W-:Y:S04]  /*34700*/  STL [R1+0x2954], R34 ;  /* 0x0029542201007387 */ /* 0x004fe80000100800 */
        /* <DEDUP_REMOVED lines=18> */
[----:B------:R1:W-:Y:S04]  /*34830*/  STL.64 [R1+0x6a0], R76 ;  /* 0x0006a04c01007387 */ /* 0x0003e80000100a00 */
[----:B------:R2:W-:Y:S01]  /*34840*/  STL.64 [R1+0x6a8], R78 ;  /* 0x0006a84e01007387 */ /* 0x0005e20000100a00 */
[----:B------:R-:W-:-:S03]  /*34850*/  IMAD.MOV.U32 R58, RZ, RZ, R72 ;  /* 0x000000ffff3a7224 */ /* 0x000fc600078e0048 */
[----:B------:R-:W-:Y:S01]  /*34860*/  STL [R1+0x2a74], R55 ;  /* 0x002a743701007387 */ /* 0x000fe20000100800 */
[----:B------:R-:W-:-:S03]  /*34870*/  IMAD.MOV.U32 R59, RZ, RZ, R73 ;  /* 0x000000ffff3b7224 */ /* 0x000fc600078e0049 */
[----:B------:R-:W-:Y:S01]  /*34880*/  STL [R1+0x2a70], R54 ;  /* 0x002a703601007387 */ /* 0x000fe20000100800 */
[----:B------:R-:W-:-:S03]  /*34890*/  IMAD.MOV.U32 R62, RZ, RZ, R74 ;  /* 0x000000ffff3e7224 */ /* 0x000fc600078e004a */
[----:B------:R3:W-:Y:S01]  /*348a0*/  STL [R1+0x2a6c], R51 ;  /* 0x002a6c3301007387 */ /* 0x0007e20000100800 */
[----:B------:R-:W-:-:S03]  /*348b0*/  IMAD.MOV.U32 R63, RZ, RZ, R75 ;  /* 0x000000ffff3f7224 */ /* 0x000fc600078e004b */
[----:B------:R4:W-:Y:S04]  /*348c0*/  STL [R1+0x2a68], R50 ;  /* 0x002a683201007387 */ /* 0x0009e80000100800 */
[----:B------:R-:W3:Y:S04]  /*348d0*/  LDL.LU R72, [R1+0x180] ;  /* 0x0001800001487983 */ /* 0x000ee80000300800 */
[----:B------:R-:W3:Y:S04]  /*348e0*/  LDL.LU R73, [R1+0x184] ;  /* 0x0001840001497983 */ /* 0x000ee80000300800 */
[----:B------:R-:W3:Y:S04]  /*348f0*/  LDL.LU R74, [R1+0x188] ;  /* 0x00018800014a7983 */ /* 0x000ee80000300800 */
[----:B------:R-:W3:Y:S04]  /*34900*/  LDL.LU R75, [R1+0x18c] ;  /* 0x00018c00014b7983 */ /* 0x000ee80000300800 */
[----:B-1----:R-:W3:Y:S04]  /*34910*/  LDL.LU R76, [R1+0x260] ;  /* 0x00026000014c7983 */ /* 0x002ee80000300800 */
[----:B------:R-:W3:Y:S04]  /*34920*/  LDL.LU R77, [R1+0x264] ;  /* 0x00026400014d7983 */ /* 0x000ee80000300800 */
[----:B--2---:R-:W2:Y:S04]  /*34930*/  LDL.LU R78, [R1+0x268] ;  /* 0x00026800014e7983 */ /* 0x004ea80000300800 */
        /* <DEDUP_REMOVED lines=45> */
[C---:B--2---:R-:W-:Y:S08]  /*34c10*/  HMMA.1688.F32.TF32 R232, R224.reuse, R48, R232 ;  /* 0x00000030e0e8723c */ /* 0x044ff000000810e8 */
[C---:B---3--:R-:W-:Y:S08]  /*34c20*/  HMMA.1688.F32.TF32 R244, R224.reuse, R28, R244 ;  /* 0x0000001ce0f4723c */ /* 0x048ff000000810f4 */
[----:B----4-:R-:W-:Y:S08]  /*34c30*/  HMMA.1688.F32.TF32 R240, R224, R44, R240 ;  /* 0x0000002ce0f0723c */ /* 0x010ff000000810f0 */
[----:B------:R-:W-:-:S02]  /*34c40*/  IMAD.MOV.U32 R42, RZ, RZ, R232 ;  /* 0x000000ffff2a7224 */ /* 0x000fc400078e00e8 */
[----:B------:R-:W-:Y:S01]  /*34c50*/  IMAD.MOV.U32 R43, RZ, RZ, R233 ;  /* 0x000000ffff2b7224 */ /* 0x000fe200078e00e9 */
[----:B------:R-:W2:Y:S01]  /*34c60*/  LDL.LU R232, [R1+0x170] ;  /* 0x0001700001e87983 */ /* 0x000ea20000300800 */
[C---:B------:R-:W-:Y:S08]  /*34c70*/  HMMA.1688.F32.TF32 R100, R224.reuse, R32, R100 ;  /* 0x00000020e064723c */ /* 0x040ff00000081064 */
[C---:B------:R-:W-:Y:S08]  /*34c80*/  HMMA.1688.F32.TF32 R108, R224.reuse, R40, R108 ;  /* 0x00000028e06c723c */ /* 0x040ff0000008106c */
[----:B------:R-:W-:Y:S01]  /*34c90*/  HMMA.1688.F32.TF32 R104, R224, R36, R104 ;  /* 0x00000024e068723c */ /* 0x000fe20000081068 */
[----:B------:R-:W-:Y:S01]  /*34ca0*/  IMAD.MOV.U32 R46, RZ, RZ, R234 ;  /* 0x000000ffff2e7224 */ /* 0x000fe200078e00ea */
[----:B------:R-:W2:Y:S01]  /*34cb0*/  LDL.LU R233, [R1+0x174] ;  /* 0x0001740001e97983 */ /* 0x000ea20000300800 */
[----:B------:R-:W-:-:S02]  /*34cc0*/  IMAD.MOV.U32 R47, RZ, RZ, R235 ;  /* 0x000000ffff2f7224 */ /* 0x000fc400078e00eb */
[----:B------:R-:W-:Y:S01]  /*34cd0*/  IMAD.MOV.U32 R51, RZ, RZ, R242 ;  /* 0x000000ffff337224 */ /* 0x000fe200078e00f2 */
[----:B------:R-:W2:Y:S01]  /*34ce0*/  LDL.LU R234, [R1+0x178] ;  /* 0x0001780001ea7983 */ /* 0x000ea20000300800 */
[----:B------:R-:W-:Y:S02]  /*34cf0*/  IMAD.MOV.U32 R50, RZ, RZ, R243 ;  /* 0x000000ffff327224 */ /* 0x000fe400078e00f3 */
[----:B------:R-:W-:Y:S01]  /*34d00*/  IMAD.MOV.U32 R55, RZ, RZ, R240 ;  /* 0x000000ffff377224 */ /* 0x000fe200078e00f0 */
[----:B------:R-:W2:Y:S01]  /*34d10*/  LDL.LU R235, [R1+0x17c] ;  /* 0x00017c0001eb7983 */ /* 0x000ea20000300800 */
[----:B------:R-:W-:-:S05]  /*34d20*/  IMAD.MOV.U32 R54, RZ, RZ, R241 ;  /* 0x000000ffff367224 */ /* 0x000fca00078e00f1 */
[----:B------:R-:W-:Y:S02]  /*34d30*/  IMAD.MOV.U32 R242, RZ, RZ, R110 ;  /* 0x000000fffff27224 */ /* 0x000fe400078e006e */
[----:B------:R-:W-:Y:S02]  /*34d40*/  IMAD.MOV.U32 R243, RZ, RZ, R111 ;  /* 0x000000fffff37224 */ /* 0x000fe400078e006f */
[----:B------:R-:W-:Y:S01]  /*34d50*/  IMAD.MOV.U32 R240, RZ, RZ, R108 ;  /* 0x000000fffff07224 */ /* 0x000fe200078e006c */
[----:B------:R-:W3:Y:S01]  /*34d60*/  LDL.LU.64 R110, [R1+0x2b60] ;  /* 0x002b6000016e7983 */ /* 0x000ee20000300a00 */
[----:B------:R-:W-:-:S03]  /*34d70*/  IMAD.MOV.U32 R241, RZ, RZ, R109 ;  /* 0x000000fffff17224 */ /* 0x000fc600078e006d */
[----:B------:R-:W3:Y:S04]  /*34d80*/  LDL.LU.64 R108, [R1+0x2b58] ;  /* 0x002b5800016c7983 */ /* 0x000ee80000300a00 */
[----:B------:R-:W-:Y:S04]  /*34d90*/  STL.64 [R1+0x5a0], R104 ;  /* 0x0005a06801007387 */ /* 0x000fe80000100a00 */
[----:B------:R1:W-:Y:S04]  /*34da0*/  STL.64 [R1+0x5a8], R106 ;  /* 0x0005a86a01007387 */ /* 0x0003e80000100a00 */
[----:B-1----:R-:W4:Y:S04]  /*34db0*/  LDL.LU.64 R106, [R1+0x2b50] ;  /* 0x002b5000016a7983 */ /* 0x002f280000300a00 */
[----:B------:R-:W4:Y:S04]  /*34dc0*/  LDL.LU.64 R104, [R1+0x2b48] ;  /* 0x002b480001687983 */ /* 0x000f280000300a00 */
[----:B------:R-:W-:Y:S04]  /*34dd0*/  STL.64 [R1+0x590], R100 ;  /* 0x0005906401007387 */ /* 0x000fe80000100a00 */
[----:B------:R1:W-:Y:S04]  /*34de0*/  STL.64 [R1+0x598], R102 ;  /* 0x0005986601007387 */ /* 0x0003e80000100a00 */
[----:B-1----:R-:W3:Y:S04]  /*34df0*/  LDL.LU.64 R102, [R1+0x2b40] ;  /* 0x002b400001667983 */ /* 0x002ee80000300a00 */
[----:B------:R-:W3:Y:S04]  /*34e00*/  LDL.LU.64 R100, [R1+0x2b38] ;  /* 0x002b380001647983 */ /* 0x000ee80000300a00 */
[----:B------:R1:W-:Y:S04]  /*34e10*/  STL.64 [R1+0x570], R244 ;  /* 0x000570f401007387 */ /* 0x0003e80000100a00 */
[----:B------:R1:W-:Y:S04]  /*34e20*/  STL.64 [R1+0x578], R246 ;  /* 0x000578f601007387 */ /* 0x0003e80000100a00 */
[----:B-1----:R-:W3:Y:S04]  /*34e30*/  LDL.LU R244, [R1+0x160] ;  /* 0x0001600001f47983 */ /* 0x002ee80000300800 */
        /* <DEDUP_REMOVED lines=9> */
[----:B------:R1:W-:Y:S07]  /*34ed0*/  STL.64 [R1+0x568], R98 ;  /* 0x0005686201007387 */ /* 0x0003ee0000100a00 */
[C---:B------:R-:W-:Y:S01]  /*34ee0*/  HMMA.1688.F32.TF32 R76, R224.reuse, R236, R76 ;  /* 0x000000ece04c723c */ /* 0x040fe2000008104c */
[----:B-1----:R-:W4:Y:S07]  /*34ef0*/  LDL.LU.64 R98, [R1+0x2b30] ;  /* 0x002b300001627983 */ /* 0x002f2e0000300a00 */
[----:B------:R-:W-:Y:S01]  /*34f00*/  HMMA.1688.F32.TF32 R72, R224, R4, R72 ;  /* 0x00000004e048723c */ /* 0x000fe20000081048 */
[----:B------:R-:W4:Y:S04]  /*34f10*/  LDL.LU.64 R96, [R1+0x2b28] ;  /* 0x002b280001607983 */ /* 0x000f280000300a00 */
[----:B------:R-:W-:Y:S04]  /*34f20*/  STL.64 [R1+0x540], R92 ;  /* 0x0005405c01007387 */ /* 0x000fe80000100a00 */
[----:B------:R1:W-:Y:S04]  /*34f30*/  STL.64 [R1+0x548], R94 ;  /* 0x0005485e01007387 */ /* 0x0003e80000100a00 */
[----:B-1----:R-:W4:Y:S04]  /*34f40*/  LDL.LU.64 R94, [R1+0x2b20] ;  /* 0x002b2000015e7983 */ /* 0x002f280000300a00 */
        /* <DEDUP_REMOVED lines=18> */
[----:B------:R1:W-:Y:S04]  /*35070*/  STL.64 [R1+0x4b0], R72 ;  /* 0x0004b04801007387 */ /* 0x0003e80000100a00 */
[----:B------:R1:W-:Y:S04]  /*35080*/  STL [R1+0x4b8], R74 ;  /* 0x0004b84a01007387 */ /* 0x0003e80000100800 */
[----:B------:R-:W4:Y:S04]  /*35090*/  LDL.LU R224, [R1+0xf0] ;  /* 0x0000f00001e07983 */ /* 0x000f280000300800 */
[----:B------:R-:W4:Y:S04]  /*350a0*/  LDL.LU R225, [R1+0xf4] ;  /* 0x0000f40001e17983 */ /* 0x000f280000300800 */
[----:B------:R-:W4:Y:S04]  /*350b0*/  LDL.LU R226, [R1+0xf8] ;  /* 0x0000f80001e27983 */ /* 0x000f280000300800 */
[----:B------:R-:W4:Y:S04]  /*350c0*/  LDL.LU R227, [R1+0xfc] ;  /* 0x0000fc0001e37983 */ /* 0x000f280000300800 */
[----:B-1----:R-:W4:Y:S04]  /*350d0*/  LDL.LU R72, [R1+0xd0] ;  /* 0x0000d00001487983 */ /* 0x002f280000300800 */
[----:B------:R-:W4:Y:S04]  /*350e0*/  LDL.LU R73, [R1+0xd4] ;  /* 0x0000d40001497983 */ /* 0x000f280000300800 */
[----:B------:R-:W4:Y:S04]  /*350f0*/  LDL.LU R74, [R1+0xd8] ;  /* 0x0000d800014a7983 */ /* 0x000f280000300800 */
[----:B------:R-:W4:Y:S01]  /*35100*/  LDL.LU R75, [R1+0xdc] ;  /* 0x0000dc00014b7983 */ /* 0x000f220000300800 */
[C---:B--2---:R-:W-:Y:S03]  /*35110*/  HMMA.1688.F32.TF32 R232, R228.reuse, R60, R232 ;  /* 0x0000003ce4e8723c */ /* 0x044fe600000810e8 */
[----:B------:R1:W-:Y:S11]  /*35120*/  STL [R1+0x2988], R6 ;  /* 0x0029880601007387 */ /* 0x0003f60000100800 */
[----:B------:R-:W-:Y:S10]  /*35130*/  @!UPT UIADD3 URZ, URZ, URZ, URZ ;  /* 0x0000003f3f3ff290 */ /* 0x000ff4000fffe03f */
[----:B------:R-:W-:Y:S02]  /*35140*/  IMAD.MOV.U32 R7, RZ, RZ, R232 ;  /* 0x000000ffff077224 */ /* 0x000fe400078e00e8 */
[----:B------:R-:W-:Y:S01]  /*35150*/  IMAD.MOV.U32 R10, RZ, RZ, R235 ;  /* 0x000000ffff0a7224 */ /* 0x000fe200078e00eb */
[----:B------:R-:W2:Y:S01]  /*35160*/  LDL.LU R232, [R1+0xb0] ;  /* 0x0000b00001e87983 */ /* 0x000ea20000300800 */
[----:B------:R-:W-:Y:S02]  /*35170*/  IMAD.MOV.U32 R238, RZ, RZ, R233 ;  /* 0x000000ffffee7224 */ /* 0x000fe400078e00e9 */
[----:B------:R-:W-:Y:S01]  /*35180*/  IMAD.MOV.U32 R239, RZ, RZ, R234 ;  /* 0x000000ffffef7224 */ /* 0x000fe200078e00ea */
[----:B------:R-:W2:Y:S04]  /*35190*/  LDL.LU R233, [R1+0xb4] ;  /* 0x0000b40001e97983 */ /* 0x000ea80000300800 */
[----:B------:R-:W2:Y:S04]  /*351a0*/  LDL.LU R234, [R1+0xb8] ;  /* 0x0000b80001ea7983 */ /* 0x000ea80000300800 */
[----:B------:R-:W2:Y:S04]  /*351b0*/  LDL.LU R235, [R1+0xbc] ;  /* 0x0000bc0001eb7983 */ /* 0x000ea80000300800 */
[----:B------:R-:W-:Y:S04]  /*351c0*/  STL [R1+0x2998], R10 ;  /* 0x0029980a01007387 */ /* 0x000fe80000100800 */
[----:B------:R-:W-:Y:S04]  /*351d0*/  STL [R1+0x2994], R239 ;  /* 0x002994ef01007387 */ /* 0x000fe80000100800 */
[----:B------:R-:W-:Y:S04]  /*351e0*/  STL [R1+0x2990], R238 ;  /* 0x002990ee01007387 */ /* 0x000fe80000100800 */
[----:B------:R-:W-:Y:S01]  /*351f0*/  STL [R1+0x298c], R7 ;  /* 0x00298c0701007387 */ /* 0x000fe20000100800 */
[----:B---3--:R-:W-:Y:S11]  /*35200*/  HMMA.1688.F32.TF32 R244, R228, R56, R244 ;  /* 0x00000038e4f4723c */ /* 0x008ff600000810f4 */
[----:B------:R-:W-:Y:S11]  /*35210*/  @!UPT UIADD3 URZ, URZ, URZ, URZ ;  /* 0x0000003f3f3ff290 */ /* 0x000ff6000fffe03f */
[----:B------:R-:W-:Y:S01]  /*35220*/  @!UPT UIADD3 URZ, URZ, URZ, URZ ;  /* 0x0000003f3f3ff290 */ /* 0x000fe2000fffe03f */
[----:B------:R3:W-:Y:S01]  /*35230*/  STL.64 [R1+0x420], R244 ;  /* 0x000420f401007387 */ /* 0x0007e20000100a00 */
[----:B-1----:R-:W-:-:S03]  /*35240*/  IMAD.MOV.U32 R6, RZ, RZ, R247 ;  /* 0x000000ffff067224 */ /* 0x002fc600078e00f7 */
[----:B------:R1:W-:Y:S04]  /*35250*/  STL [R1+0x428], R246 ;  /* 0x000428f601007387 */ /* 0x0003e80000100800 */
[----:B---3--:R-:W3:Y:S04]  /*35260*/  LDL.LU R244, [R1+0xa0] ;  /* 0x0000a00001f47983 */ /* 0x008ee80000300800 */
[----:B------:R-:W3:Y:S04]  /*35270*/  LDL.LU R245, [R1+0xa4] ;  /* 0x0000a40001f57983 */ /* 0x000ee80000300800 */
[----:B-1----:R-:W3:Y:S04]  /*35280*/  LDL.LU R246, [R1+0xa8] ;  /* 0x0000a80001f67983 */ /* 0x002ee80000300800 */
[----:B------:R-:W3:Y:S04]  /*35290*/  LDL.LU R247, [R1+0xac] ;  /* 0x0000ac0001f77983 */ /* 0x000ee80000300800 */
[----:B------:R-:W-:Y:S01]  /*352a0*/  STL [R1+0x299c], R6 ;  /* 0x00299c0601007387 */ /* 0x000fe20000100800 */
[C---:B----4-:R-:W-:Y:S08]  /*352b0*/  HMMA.1688.F32.TF32 R224, R228.reuse, R52, R224 ;  /* 0x00000034e4e0723c */ /* 0x050ff000000810e0 */
[----:B------:R-:W-:Y:S11]  /*352c0*/  HMMA.1688.F32.TF32 R72, R228, R48, R72 ;  /* 0x00000030e448723c */ /* 0x000ff60000081048 */
[----:B------:R-:W-:Y:S05]  /*352d0*/  @!UPT UIADD3 URZ, URZ, URZ, URZ ;  /* 0x0000003f3f3ff290 */ /* 0x000fea000fffe03f */
[----:B------:R-:W-:Y:S02]  /*352e0*/  IMAD.MOV.U32 R10, RZ, RZ, R224 ;  /* 0x000000ffff0a7224 */ /* 0x000fe400078e00e0 */
[----:B------:R-:W-:Y:S02]  /*352f0*/  IMAD.MOV.U32 R239, RZ, RZ, R225 ;  /* 0x000000ffffef7224 */ /* 0x000fe400078e00e1 */
[----:B------:R-:W-:Y:S02]  /*35300*/  IMAD.MOV.U32 R238, RZ, RZ, R226 ;  /* 0x000000ffffee7224 */ /* 0x000fe400078e00e2 */
[----:B------:R-:W-:Y:S02]  /*35310*/  IMAD.MOV.U32 R7, RZ, RZ, R227 ;  /* 0x000000ffff077224 */ /* 0x000fe400078e00e3 */
[----:B------:R-:W-:Y:S02]  /*35320*/  IMAD.MOV.U32 R11, RZ, RZ, R72 ;  /* 0x000000ffff0b7224 */ /* 0x000fe400078e0048 */
[----:B------:R-:W-:-:S02]  /*35330*/  IMAD.MOV.U32 R14, RZ, RZ, R73 ;  /* 0x000000ffff0e7224 */ /* 0x000fc400078e0049 */
[----:B------:R-:W-:Y:S02]  /*35340*/  IMAD.MOV.U32 R15, RZ, RZ, R74 ;  /* 0x000000ffff0f7224 */ /* 0x000fe400078e004a */
[----:B------:R-:W-:Y:S01]  /*35350*/  IMAD.MOV.U32 R18, RZ, RZ, R75 ;  /* 0x000000ffff127224 */ /* 0x000fe200078e004b */
[----:B------:R-:W-:Y:S01]  /*35360*/  STL [R1+0x29ac], R10 ;  /* 0x0029ac0a01007387 */ /* 0x000fe20000100800 */
[----:B--2---:R-:W-:Y:S03]  /*35370*/  HMMA.1688.F32.TF32 R72, R228, R44, R232 ;  /* 0x0000002ce448723c */ /* 0x004fe600000810e8 */
[----:B------:R-:W-:Y:S04]  /*35380*/  STL [R1+0x29a8], R239 ;  /* 0x0029a8ef01007387 */ /* 0x000fe80000100800 */
[----:B------:R1:W-:Y:S04]  /*35390*/  STL [R1+0x29a4], R238 ;  /* 0x0029a4ee01007387 */ /* 0x0003e80000100800 */
[----:B------:R2:W-:Y:S04]  /*353a0*/  STL [R1+0x29a0], R7 ;  /* 0x0029a00701007387 */ /* 0x0005e80000100800 */
[----:B------:R-:W4:Y:S04]  /*353b0*/  LDL.LU R224, [R1+0x80] ;  /* 0x0000800001e07983 */ /* 0x000f280000300800 */
[----:B------:R-:W4:Y:S04]  /*353c0*/  LDL.LU R225, [R1+0x84] ;  /* 0x0000840001e17983 */ /* 0x000f280000300800 */
[----:B------:R-:W4:Y:S04]  /*353d0*/  LDL.LU R226, [R1+0x88] ;  /* 0x0000880001e27983 */ /* 0x000f280000300800 */
[----:B------:R-:W4:Y:S04]  /*353e0*/  LDL.LU R227, [R1+0x8c] ;  /* 0x00008c0001e37983 */ /* 0x000f280000300800 */
[----:B------:R-:W-:Y:S01]  /*353f0*/  STL [R1+0x29bc], R18 ;  /* 0x0029bc1201007387 */ /* 0x000fe20000100800 */
[----:B-1----:R-:W-:-:S03]  /*35400*/  IMAD.MOV.U32 R238, RZ, RZ, R72 ;  /* 0x000000ffffee7224 */ /* 0x002fc600078e0048 */
[----:B------:R-:W-:Y:S01]  /*35410*/  STL [R1+0x29b8], R15 ;  /* 0x0029b80f01007387 */ /* 0x000fe20000100800 */
[----:B------:R-:W-:-:S03]  /*35420*/  IMAD.MOV.U32 R6, RZ, RZ, R75 ;  /* 0x000000ffff067224 */ /* 0x000fc600078e004b */
[----:B------:R-:W-:Y:S01]  /*35430*/  STL [R1+0x29b4], R14 ;  /* 0x0029b40e01007387 */ /* 0x000fe20000100800 */
[----:B--2---:R-:W-:-:S03]  /*35440*/  IMAD.MOV.U32 R7, RZ, RZ, R73 ;  /* 0x000000ffff077224 */ /* 0x004fc600078e0049 */
[----:B------:R-:W-:Y:S04]  /*35450*/  STL [R1+0x29b0], R11 ;  /* 0x0029b00b01007387 */ /* 0x000fe80000100800 */
[----:B------:R1:W-:Y:S04]  /*35460*/  STL [R1+0x3f8], R74 ;  /* 0x0003f84a01007387 */ /* 0x0003e80000100800 */
[----:B------:R-:W2:Y:S04]  /*35470*/  LDL.LU R72, [R1+0x70] ;  /* 0x0000700001487983 */ /* 0x000ea80000300800 */
[----:B------:R-:W2:Y:S04]  /*35480*/  LDL.LU R73, [R1+0x74] ;  /* 0x0000740001497983 */ /* 0x000ea80000300800 */
[----:B-1----:R-:W2:Y:S04]  /*35490*/  LDL.LU R74, [R1+0x78] ;  /* 0x00007800014a7983 */ /* 0x002ea80000300800 */
[----:B------:R-:W2:Y:S04]  /*354a0*/  LDL.LU R75, [R1+0x7c] ;  /* 0x00007c00014b7983 */ /* 0x000ea80000300800 */
[----:B------:R-:W-:Y:S04]  /*354b0*/  STL [R1+0x29c8], R6 ;  /* 0x0029c80601007387 */ /* 0x000fe80000100800 */
[----:B------:R1:W-:Y:S01]  /*354c0*/  STL [R1+0x29c4], R7 ;  /* 0x0029c40701007387 */ /* 0x0003e20000100800 */
[C---:B---3--:R-:W-:Y:S03]  /*354d0*/  HMMA.1688.F32.TF32 R232, R228.reuse, R40, R244 ;  /* 0x00000028e4e8723c */ /* 0x048fe600000810f4 */
[----:B------:R3:W-:Y:S11]  /*354e0*/  STL [R1+0x29c0], R238 ;  /* 0x0029c0ee01007387 */ /* 0x0007f60000100800 */
[----:B------:R-:W-:Y:S10]  /*354f0*/  @!UPT UIADD3 URZ, URZ, URZ, URZ ;  /* 0x0000003f3f3ff290 */ /* 0x000ff4000fffe03f */
[----:B------:R-:W-:Y:S02]  /*35500*/  IMAD.MOV.U32 R14, RZ, RZ, R232 ;  /* 0x000000ffff0e7224 */ /* 0x000fe400078e00e8 */
[----:B------:R-:W-:Y:S01]  /*35510*/  IMAD.MOV.U32 R11, RZ, RZ, R233 ;  /* 0x000000ffff0b7224 */ /* 0x000fe200078e00e9 */
[----:B------:R-:W3:Y:S01]  /*35520*/  LDL.LU R232, [R1+0x60] ;  /* 0x0000600001e87983 */ /* 0x000ee20000300800 */
[----:B------:R-:W-:Y:S02]  /*35530*/  IMAD.MOV.U32 R10, RZ, RZ, R234 ;  /* 0x000000ffff0a7224 */ /* 0x000fe400078e00ea */
        /* <DEDUP_REMOVED lines=8> */
[----:B------:R-:W-:Y:S04]  /*355c0*/  STL [R1+0x29d8], R239 ;  /* 0x0029d8ef01007387 */ /* 0x000fe80000100800 */
[----:B------:R-:W-:Y:S04]  /*355d0*/  STL [R1+0x29d4], R10 ;  /* 0x0029d40a01007387 */ /* 0x000fe80000100800 */
[----:B------:R-:W-:Y:S04]  /*355e0*/  STL [R1+0x29d0], R11 ;  /* 0x0029d00b01007387 */ /* 0x000fe80000100800 */
[----:B------:R1:W-:Y:S01]  /*355f0*/  STL [R1+0x29cc], R14 ;  /* 0x0029cc0e01007387 */ /* 0x0003e20000100800 */
[C---:B----4-:R-:W-:Y:S11]  /*35600*/  HMMA.1688.F32.TF32 R224, R228.reuse, R36, R224 ;  /* 0x00000024e4e0723c */ /* 0x050ff600000810e0 */
[----:B------:R-:W-:Y:S11]  /*35610*/  @!UPT UIADD3 URZ, URZ, URZ, URZ ;  /* 0x0000003f3f3ff290 */ /* 0x000ff6000fffe03f */
[----:B------:R-:W-:Y:S02]  /*35620*/  @!UPT UIADD3 URZ, URZ, URZ, URZ ;  /* 0x0000003f3f3ff290 */ /* 0x000fe4000fffe03f */
[----:B-1----:R-:W-:Y:S01]  /*35630*/  IMAD.MOV.U32 R7, RZ, RZ, R224 ;  /* 0x000000ffff077224 */ /* 0x002fe200078e00e0 */
[----:B--2---:R-:W-:Y:S01]  /*35640*/  HMMA.1688.F32.TF32 R72, R228, R32, R72 ;  /* 0x00000020e448723c */ /* 0x004fe20000081048 */
[----:B---3--:R-:W-:Y:S01]  /*35650*/  IMAD.MOV.U32 R238, RZ, RZ, R225 ;  /* 0x000000ffffee7224 */ /* 0x008fe200078e00e1 */
[----:B------:R-:W2:Y:S01]  /*35660*/  LDL.LU R224, [R1+0x10] ;  /* 0x0000100001e07983 */ /* 0x000ea20000300800 */
[----:B------:R-:W-:-:S03]  /*35670*/  IMAD.MOV.U32 R18, RZ, RZ, R226 ;  /* 0x000000ffff127224 */ /* 0x000fc600078e00e2 */
[----:B------:R-:W2:Y:S01]  /*35680*/  LDL.LU R225, [R1+0x14] ;  /* 0x0000140001e17983 */ /* 0x000ea20000300800 */
[----:B------:R-:W-:-:S03]  /*35690*/  IMAD.MOV.U32 R15, RZ, RZ, R227 ;  /* 0x000000ffff0f7224 */ /* 0x000fc600078e00e3 */
[----:B------:R-:W2:Y:S04]  /*356a0*/  LDL.LU R226, [R1+0x18] ;  /* 0x0000180001e27983 */ /* 0x000ea80000300800 */
[----:B------:R-:W-:Y:S04]  /*356b0*/  STL [R1+0x29e8], R15 ;  /* 0x0029e80f01007387 */ /* 0x000fe80000100800 */
[----:B------:R-:W-:Y:S04]  /*356c0*/  STL [R1+0x29e4], R18 ;  /* 0x0029e41201007387 */ /* 0x000fe80000100800 */
[----:B------:R-:W-:Y:S02]  /*356d0*/  STL [R1+0x29e0], R238 ;  /* 0x0029e0ee01007387 */ /* 0x000fe40000100800 */
[----:B------:R-:W-:-:S02]  /*356e0*/  IMAD.MOV.U32 R34, RZ, RZ, R75 ;  /* 0x000000ffff227224 */ /* 0x000fc400078e004b */
[----:B------:R-:W-:Y:S01]  /*356f0*/  IMAD.MOV.U32 R31, RZ, RZ, R74 ;  /* 0x000000ffff1f7224 */ /* 0x000fe200078e004a */
[----:B------:R1:W-:Y:S01]  /*35700*/  STL [R1+0x29dc], R7 ;  /* 0x0029dc0701007387 */ /* 0x0003e20000100800 */
[----:B------:R-:W-:Y:S02]  /*35710*/  IMAD.MOV.U32 R30, RZ, RZ, R73 ;  /* 0x000000ffff1e7224 */ /* 0x000fe400078e0049 */
[----:B------:R-:W-:Y:S01]  /*35720*/  IMAD.MOV.U32 R19, RZ, RZ, R72 ;  /* 0x000000ffff137224 */ /* 0x000fe200078e0048 */
[----:B------:R-:W3:Y:S04]  /*35730*/  LDL.LU.64 R74, [R1+0x2ad0] ;  /* 0x002ad000014a7983 */ /* 0x000ee80000300a00 */
[----:B------:R-:W3:Y:S04]  /*35740*/  LDL.LU.64 R72, [R1+0x2ac8] ;  /* 0x002ac80001487983 */ /* 0x000ee80000300a00 */
[----:B------:R-:W-:Y:S04]  /*35750*/  STL [R1+0x29f8], R34 ;  /* 0x0029f82201007387 */ /* 0x000fe80000100800 */
[----:B------:R4:W-:Y:S04]  /*35760*/  STL [R1+0x29f4], R31 ;  /* 0x0029f41f01007387 */ /* 0x0009e80000100800 */
[----:B------:R1:W-:Y:S01]  /*35770*/  STL [R1+0x29f0], R30 ;  /* 0x0029f01e01007387 */ /* 0x0003e20000100800 */
[C---:B------:R-:W-:Y:S08]  /*35780*/  HMMA.1688.F32.TF32 R232, R228.reuse, R28, R232 ;  /* 0x0000001ce4e8723c */ /* 0x040ff000000810e8 */
[----:B------:R-:W-:Y:S01]  /*35790*/  HMMA.1688.F32.TF32 R244, R228, R24, R244 ;  /* 0x00000018e4f4723c */ /* 0x000fe200000810f4 */
[----:B------:R1:W-:Y:S11]  /*357a0*/  STL [R1+0x29ec], R19 ;  /* 0x0029ec1301007387 */ /* 0x0003f60000100800 */
[----:B------:R-:W-:Y:S04]  /*357b0*/  @!UPT UIADD3 URZ, URZ, URZ, URZ ;  /* 0x0000003f3f3ff290 */ /* 0x000fe8000fffe03f */
[----:B------:R-:W-:Y:S02]  /*357c0*/  IMAD.MOV.U32 R6, RZ, RZ, R235 ;  /* 0x000000ffff067224 */ /* 0x000fe400078e00eb */
[----:B------:R-:W-:Y:S02]  /*357d0*/  IMAD.MOV.U32 R14, RZ, RZ, R234 ;  /* 0x000000ffff0e7224 */ /* 0x000fe400078e00ea */
[----:B------:R-:W-:Y:S01]  /*357e0*/  IMAD.MOV.U32 R11, RZ, RZ, R233 ;  /* 0x000000ffff0b7224 */ /* 0x000fe200078e00e9 */
[----:B------:R-:W3:Y:S01]  /*357f0*/  LDL.LU.64 R234, [R1+0x2ac0] ;  /* 0x002ac00001ea7983 */ /* 0x000ee20000300a00 */
[----:B------:R-:W-:-:S03]  /*35800*/  IMAD.MOV.U32 R10, RZ, RZ, R232 ;  /* 0x000000ffff0a7224 */ /* 0x000fc600078e00e8 */
[----:B------:R-:W3:Y:S04]  /*35810*/  LDL.LU.64 R232, [R1+0x2ab8] ;  /* 0x002ab80001e87983 */ /* 0x000ee80000300a00 */
[----:B------:R-:W-:Y:S04]  /*35820*/  STL [R1+0x2a08], R6 ;  /* 0x002a080601007387 */ /* 0x000fe80000100800 */
[----:B------:R-:W-:Y:S01]  /*35830*/  STL [R1+0x2a04], R14 ;  /* 0x002a040e01007387 */ /* 0x000fe20000100800 */
[----:B-1----:R-:W-:Y:S02]  /*35840*/  IMAD.MOV.U32 R7, RZ, RZ, R246 ;  /* 0x000000ffff077224 */ /* 0x002fe400078e00f6 */
[----:B------:R-:W-:Y:S01]  /*35850*/  IMAD.MOV.U32 R239, RZ, RZ, R247 ;  /* 0x000000ffffef7224 */ /* 0x000fe200078e00f7 */
[----:B------:R-:W-:Y:S01]  /*35860*/  STL [R1+0x2a00], R11 ;  /* 0x002a000b01007387 */ /* 0x000fe20000100800 */
[----:B------:R-:W-:-:S02]  /*35870*/  IMAD.MOV.U32 R18, RZ, RZ, R244 ;  /* 0x000000ffff127224 */ /* 0x000fc400078e00f4 */
[----:B------:R-:W-:Y:S01]  /*35880*/  IMAD.MOV.U32 R238, RZ, RZ, R245 ;  /* 0x000000ffffee7224 */ /* 0x000fe200078e00f5 */
[----:B------:R-:W-:Y:S04]  /*35890*/  STL [R1+0x29fc], R10 ;  /* 0x0029fc0a01007387 */ /* 0x000fe80000100800 */
[----:B------:R-:W3:Y:S04]  /*358a0*/  LDL.LU.64 R246, [R1+0x2ab0] ;  /* 0x002ab00001f67983 */ /* 0x000ee80000300a00 */
[----:B------:R-:W3:Y:S01]  /*358b0*/  LDL.LU.64 R244, [R1+0x2aa8] ;  /* 0x002aa80001f47983 */ /* 0x000ee20000300a00 */
[----:B------:R-:W-:-:S03]  /*358c0*/  IMAD.MOV.U32 R227, RZ, RZ, R3 ;  /* 0x000000ffffe37224 */ /* 0x000fc600078e0003 */
[----:B------:R-:W-:Y:S04]  /*358d0*/  STL [R1+0x2a18], R239 ;  /* 0x002a18ef01007387 */ /* 0x000fe80000100800 */
[----:B------:R1:W-:Y:S04]  /*358e0*/  STL [R1+0x2a14], R7 ;  /* 0x002a140701007387 */ /* 0x0003e80000100800 */
[----:B------:R1:W-:Y:S04]  /*358f0*/  STL [R1+0x2a10], R238 ;  /* 0x002a10ee01007387 */ /* 0x0003e80000100800 */
[----:B------:R1:W-:Y:S01]  /*35900*/  STL [R1+0x2a0c], R18 ;  /* 0x002a0c1201007387 */ /* 0x0003e20000100800 */
[C---:B--2---:R-:W-:Y:S11]  /*35910*/  HMMA.1688.F32.TF32 R224, R228.reuse, R20, R224 ;  /* 0x00000014e4e0723c */ /* 0x044ff600000810e0 */
[----:B------:R-:W-:Y:S11]  /*35920*/  @!UPT UIADD3 URZ, URZ, URZ, URZ ;  /* 0x0000003f3f3ff290 */ /* 0x000ff6000fffe03f */
[----:B------:R-:W-:Y:S02]  /*35930*/  @!UPT UIADD3 URZ, URZ, URZ, URZ ;  /* 0x0000003f3f3ff290 */ /* 0x000fe4000fffe03f */
[----:B----4-:R-:W-:Y:S02]  /*35940*/  IMAD.MOV.U32 R31, RZ, RZ, R224 ;  /* 0x000000ffff1f7224 */ /* 0x010fe400078e00e0 */
[----:B------:R-:W-:Y:S02]  /*35950*/  IMAD.MOV.U32 R30, RZ, RZ, R225 ;  /* 0x000000ffff1e7224 */ /* 0x000fe400078e00e1 */
[----:B------:R-:W-:Y:S02]  /*35960*/  IMAD.MOV.U32 R19, RZ, RZ, R226 ;  /* 0x000000ffff137224 */ /* 0x000fe400078e00e2 */
[----:B------:R-:W-:Y:S01]  /*35970*/  IMAD.MOV.U32 R15, RZ, RZ, R227 ;  /* 0x000000ffff0f7224 */ /* 0x000fe200078e00e3 */
[C---:B---3--:R-:W-:Y:S02]  /*35980*/  HMMA.1688.F32.TF32 R72, R228.reuse, R8, R72 ;  /* 0x00000008e448723c */ /* 0x048fe40000081048 */
[----:B------:R2:W-:Y:S11]  /*35990*/  STL [R1+0x2a24], R19 ;  /* 0x002a241301007387 */ /* 0x0005f60000100800 */
[----:B------:R-:W-:Y:S11]  /*359a0*/  @!UPT UIADD3 URZ, URZ, URZ, URZ ;  /* 0x0000003f3f3ff290 */ /* 0x000ff6000fffe03f */
[----:B-1----:R-:W-:Y:S02]  /*359b0*/  IMAD.MOV.U32 R7, RZ, RZ, R72 ;  /* 0x000000ffff077224 */ /* 0x002fe400078e0048 */
[----:B------:R-:W-:Y:S02]  /*359c0*/  IMAD.MOV.U32 R238, RZ, RZ, R73 ;  /* 0x000000ffffee7224 */ /* 0x000fe400078e0049 */
[----:B------:R-:W-:Y:S02]  /*359d0*/  IMAD.MOV.U32 R18, RZ, RZ, R74 ;  /* 0x000000ffff127224 */ /* 0x000fe400078e004a */
[----:B------:R-:W-:Y:S02]  /*359e0*/  IMAD.MOV.U32 R6, RZ, RZ, R75 ;  /* 0x000000ffff067224 */ /* 0x000fe400078e004b */
[C---:B------:R-:W-:Y:S08]  /*359f0*/  HMMA.1688.F32.TF32 R72, R228.reuse, R236, R76 ;  /* 0x000000ece448723c */ /* 0x040ff0000008104c */
[----:B------:R-:W-:Y:S11]  /*35a00*/  HMMA.1688.F32.TF32 R224, R228, R16, R244 ;  /* 0x00000010e4e0723c */ /* 0x000ff600000810f4 */
[----:B------:R-:W-:Y:S11]  /*35a10*/  @!UPT UIADD3 URZ, URZ, URZ, URZ ;  /* 0x0000003f3f3ff290 */ /* 0x000ff6000fffe03f */
[----:B------:R-:W-:Y:S02]  /*35a20*/  @!UPT UIADD3 URZ, URZ, URZ, URZ ;  /* 0x0000003f3f3ff290 */ /* 0x000fe4000fffe03f */
[----:B------:R-:W-:Y:S02]  /*35a30*/  IMAD.MOV.U32 R38, RZ, RZ, R224 ;  /* 0x000000ffff267224 */ /* 0x000fe400078e00e0 */
[----:B------:R-:W-:Y:S01]  /*35a40*/  IMAD.MOV.U32 R39, RZ, RZ, R225 ;  /* 0x000000ffff277224 */ /* 0x000fe200078e00e1 */
[----:B------:R-:W-:Y:S01]  /*35a50*/  LDS R224, [R0+0x88100] ;  /* 0x0881000000e07984 */ /* 0x000fe20000000800 */
[----:B------:R-:W-:Y:S02]  /*35a60*/  IMAD.MOV.U32 R35, RZ, RZ, R226 ;  /* 0x000000ffff237224 */ /* 0x000fe400078e00e2 */
[----:B------:R-:W-:Y:S01]  /*35a70*/  IMAD.MOV.U32 R22, RZ, RZ, R227 ;  /* 0x000000ffff167224 */ /* 0x000fe200078e00e3 */
[----:B------:R-:W-:Y:S04]  /*35a80*/  LDS R226, [R0+0x89100] ;  /* 0x0891000000e27984 */ /* 0x000fe80000000800 */
[----:B------:R-:W-:Y:S04]  /*35a90*/  LDS R225, [R2+0x88100] ;  /* 0x0881000002e17984 */ /* 0x000fe80000000800 */
[----:B------:R-:W1:Y:S01]  /*35aa0*/  LDS R227, [R2+0x89100] ;  /* 0x0891000002e37984 */ /* 0x000e620000000800 */
[----:B--2---:R-:W-:-:S03]  /*35ab0*/  IMAD.MOV.U32 R19, RZ, RZ, R72 ;  /* 0x000000ffff137224 */ /* 0x004fc600078e0048 */
[----:B------:R2:W-:Y:S01]  /*35ac0*/  STL [R1+0x2a20], R30 ;  /* 0x002a201e01007387 */ /* 0x0005e20000100800 */
[----:B------:R-:W-:-:S03]  /*35ad0*/  IMAD.MOV.U32 R239, RZ, RZ, R75 ;  /* 0x000000ffffef7224 */ /* 0x000fc600078e004b */
[----:B------:R3:W-:Y:S01]  /*35ae0*/  STL [R1+0x2a1c], R31 ;  /* 0x002a1c1f01007387 */ /* 0x0007e20000100800 */
[----:B--2---:R-:W-:Y:S02]  /*35af0*/  IMAD.MOV.U32 R30, RZ, RZ, R73 ;  /* 0x000000ffff1e7224 */ /* 0x004fe400078e0049 */
[----:B---3--:R-:W-:Y:S02]  /*35b00*/  IMAD.MOV.U32 R31, RZ, RZ, R74 ;  /* 0x000000ffff1f7224 */ /* 0x008fe400078e004a */
[----:B------:R-:W-:Y:S08]  /*35b10*/  HMMA.1688.F32.TF32 R72, R228, R4, R80 ;  /* 0x00000004e448723c */ /* 0x000ff00000081050 */
[C---:B-1----:R-:W-:Y:S08]  /*35b20*/  HMMA.1688.F32.TF32 R80, R224.reuse, R60, R84 ;  /* 0x0000003ce050723c */ /* 0x042ff00000081054 */
[C---:B------:R-:W-:Y:S08]  /*35b30*/  HMMA.1688.F32.TF32 R76, R224.reuse, R56, R88 ;  /* 0x00000038e04c723c */ /* 0x040ff00000081058 */
[C---:B------:R-:W-:Y:S07]  /*35b40*/  HMMA.1688.F32.TF32 R84, R224.reuse, R52, R92 ;  /* 0x00000034e054723c */ /* 0x040fee000008105c */
[----:B------:R-:W-:Y:S04]  /*35b50*/  STL.64 [R1+0x330], R80 ;  /* 0x0003305001007387 */ /* 0x000fe80000100a00 */
[----:B------:R1:W-:Y:S04]  /*35b60*/  STL.64 [R1+0x338], R82 ;  /* 0x0003385201007387 */ /* 0x0003e80000100a00 */
[----:B------:R-:W-:Y:S01]  /*35b70*/  STL.64 [R1+0x320], R76 ;  /* 0x0003204c01007387 */ /* 0x000fe20000100a00 */
[C---:B-1----:R-:W-:Y:S03]  /*35b80*/  HMMA.1688.F32.TF32 R80, R224.reuse, R48, R96 ;  /* 0x00000030e050723c */ /* 0x042fe60000081060 */
[----:B------:R1:W-:Y:S05]  /*35b90*/  STL.64 [R1+0x328], R78 ;  /* 0x0003284e01007387 */ /* 0x0003ea0000100a00 */
[C---:B-1----:R-:W-:Y:S01]  /*35ba0*/  HMMA.1688.F32.TF32 R76, R224.reuse, R44, R100 ;  /* 0x0000002ce04c723c */ /* 0x042fe20000081064 */
[----:B------:R-:W-:Y:S04]  /*35bb0*/  STL.64 [R1+0x310], R84 ;  /* 0x0003105401007387 */ /* 0x000fe80000100a00 */
[----:B------:R1:W-:Y:S10]  /*35bc0*/  STL.64 [R1+0x318], R86 ;  /* 0x0003185601007387 */ /* 0x0003f40000100a00 */
[----:B------:R-:W-:Y:S04]  /*35bd0*/  STL.64 [R1+0x300], R80 ;  /* 0x0003005001007387 */ /* 0x000fe80000100a00 */
[----:B------:R2:W-:Y:S01]  /*35be0*/  STL.64 [R1+0x308], R82 ;  /* 0x0003085201007387 */ /* 0x0005e20000100a00 */
[C---:B-1----:R-:W-:Y:S08]  /*35bf0*/  HMMA.1688.F32.TF32 R84, R224.reuse, R40, R104 ;  /* 0x00000028e054723c */ /* 0x042ff00000081068 */
[C---:B--2---:R-:W-:Y:S01]  /*35c00*/  HMMA.1688.F32.TF32 R80, R224.reuse, R36, R108 ;  /* 0x00000024e050723c */ /* 0x044fe2000008106c */
[----:B------:R-:W-:Y:S04]  /*35c10*/  STL.64 [R1+0x2f0], R76 ;  /* 0x0002f04c01007387 */ /* 0x000fe80000100a00 */
[----:B------:R1:W-:Y:S03]  /*35c20*/  STL.64 [R1+0x2f8], R78 ;  /* 0x0002f84e01007387 */ /* 0x0003e60000100a00 */
[C---:B-1----:R-:W-:Y:S07]  /*35c30*/  HMMA.1688.F32.TF32 R76, R224.reuse, R32, R112 ;  /* 0x00000020e04c723c */ /* 0x042fee0000081070 */
[----:B------:R-:W-:Y:S04]  /*35c40*/  STL.64 [R1+0x2e0], R84 ;  /* 0x0002e05401007387 */ /* 0x000fe80000100a00 */
[----:B------:R1:W-:Y:S04]  /*35c50*/  STL.64 [R1+0x2e8], R86 ;  /* 0x0002e85601007387 */ /* 0x0003e80000100a00 */
[----:B------:R-:W-:Y:S04]  /*35c60*/  STL.64 [R1+0x2d0], R80 ;  /* 0x0002d05001007387 */ /* 0x000fe80000100a00 */
[----:B------:R2:W-:Y:S01]  /*35c70*/  STL.64 [R1+0x2d8], R82 ;  /* 0x0002d85201007387 */ /* 0x0005e20000100a00 */
[C---:B-1----:R-:W-:Y:S08]  /*35c80*/  HMMA.1688.F32.TF32 R84, R224.reuse, R28, R116 ;  /* 0x0000001ce054723c */ /* 0x042ff00000081074 */
[----:B--2---:R-:W-:Y:S01]  /*35c90*/  HMMA.1688.F32.TF32 R80, R224, R24, R120 ;  /* 0x00000018e050723c */ /* 0x004fe20000081078 */
[----:B------:R-:W-:Y:S04]  /*35ca0*/  STL.64 [R1+0x2c0], R76 ;  /* 0x0002c04c01007387 */ /* 0x000fe80000100a00 */
[----:B------:R1:W-:Y:S01]  /*35cb0*/  STL.64 [R1+0x2c8], R78 ;  /* 0x0002c84e01007387 */ /* 0x0003e20000100a00 */
[----:B------:R-:W-:-:S02]  /*35cc0*/  IMAD.MOV.U32 R23, RZ, RZ, R72 ;  /* 0x000000ffff177224 */ /* 0x000fc400078e0048 */
[----:B------:R-:W-:Y:S01]  /*35cd0*/  IMAD.MOV.U32 R26, RZ, RZ, R73 ;  /* 0x000000ffff1a7224 */ /* 0x000fe200078e0049 */
[----:B------:R-:W-:Y:S01]  /*35ce0*/  LDS R72, [R0+0x88180] ;  /* 0x0881800000487984 */ /* 0x000fe20000000800 */
[----:B------:R-:W-:Y:S02]  /*35cf0*/  IMAD.MOV.U32 R27, RZ, RZ, R74 ;  /* 0x000000ffff1b7224 */ /* 0x000fe400078e004a */
[----:B------:R-:W-:Y:S01]  /*35d00*/  IMAD.MOV.U32 R3, RZ, RZ, R75 ;  /* 0x000000ffff037224 */ /* 0x000fe200078e004b */
[----:B------:R-:W-:Y:S01]  /*35d10*/  LDS R74, [R0+0x89180] ;  /* 0x08918000004a7984 */ /* 0x000fe20000000800 */
[C---:B-1----:R-:W-:Y:S03]  /*35d20*/  HMMA.1688.F32.TF32 R76, R224.reuse, R20, R124 ;  /* 0x00000014e04c723c */ /* 0x042fe6000008107c */
[----:B------:R-:W-:Y:S04]  /*35d30*/  LDS R73, [R2+0x88180] ;  /* 0x0881800002497984 */ /* 0x000fe80000000800 */
[----:B------:R-:W1:Y:S04]  /*35d40*/  LDS R75, [R2+0x89180] ;  /* 0x08918000024b7984 */ /* 0x000e680000000800 */
[----:B------:R-:W-:Y:S04]  /*35d50*/  STL.64 [R1+0x2b0], R84 ;  /* 0x0002b05401007387 */ /* 0x000fe80000100a00 */
[----:B------:R2:W-:Y:S04]  /*35d60*/  STL.64 [R1+0x2b8], R86 ;  /* 0x0002b85601007387 */ /* 0x0005e80000100a00 */
[----:B------:R-:W-:Y:S04]  /*35d70*/  STL.64 [R1+0x2a0], R80 ;  /* 0x0002a05001007387 */ /* 0x000fe80000100a00 */
[----:B------:R3:W-:Y:S01]  /*35d80*/  STL.64 [R1+0x2a8], R82 ;  /* 0x0002a85201007387 */ /* 0x0007e20000100a00 */
[C---:B--2---:R-:W-:Y:S03]  /*35d90*/  HMMA.1688.F32.TF32 R84, R224.reuse, R16, R128 ;  /* 0x00000010e054723c */ /* 0x044fe60000081080 */
[----:B------:R-:W-:Y:S05]  /*35da0*/  STL.64 [R1+0x290], R76 ;  /* 0x0002904c01007387 */ /* 0x000fea0000100a00 */
[----:B---3--:R-:W-:Y:S01]  /*35db0*/  HMMA.1688.F32.TF32 R80, R224, R12, R132 ;  /* 0x0000000ce050723c */ /* 0x008fe20000081084 */
[----:B------:R2:W-:Y:S01]  /*35dc0*/  STL.64 [R1+0x298], R78 ;  /* 0x0002984e01007387 */ /* 0x0005e20000100a00 */
[----:B------:R-:W-:-:S06]  /*35dd0*/  IMAD.MOV.U32 R244, RZ, RZ, R65 ;  /* 0x000000fffff47224 */ /* 0x000fcc00078e0041 */
[----:B------:R-:W-:Y:S01]  /*35de0*/  HMMA.1688.F32.TF32 R232, R228, R12, R232 ;  /* 0x0000000ce4e8723c */ /* 0x000fe200000810e8 */
[----:B------:R-:W-:Y:S01]  /*35df0*/  IMAD.MOV.U32 R245, RZ, RZ, R66 ;  /* 0x000000fffff57224 */ /* 0x000fe200078e0042 */
[----:B------:R-:W-:Y:S01]  /*35e00*/  LDS R128, [R0+0x88300] ;  /* 0x0883000000807984 */ /* 0x000fe20000000800 */
[----:B------:R-:W-:Y:S02]  /*35e10*/  IMAD.MOV.U32 R246, RZ, RZ, R67 ;  /* 0x000000fffff67224 */ /* 0x000fe400078e0043 */
[----:B------:R-:W-:Y:S01]  /*35e20*/  IMAD.MOV.U32 R247, RZ, RZ, R68 ;  /* 0x000000fffff77224 */ /* 0x000fe200078e0044 */
[----:B------:R-:W-:Y:S02]  /*35e30*/  LDS R130, [R0+0x89300] ;  /* 0x0893000000827984 */ /* 0x000fe40000000800 */
[C---:B--2---:R-:W-:Y:S02]  /*35e40*/  HMMA.1688.F32.TF32 R76, R224.reuse, R8, R136 ;  /* 0x00000008e04c723c */ /* 0x044fe40000081088 */
[----:B------:R-:W-:Y:S04]  /*35e50*/  STL.64 [R1+0x280], R84 ;  /* 0x0002805401007387 */ /* 0x000fe80000100a00 */
[----:B------:R2:W-:Y:S04]  /*35e60*/  STL.64 [R1+0x288], R86 ;  /* 0x0002885601007387 */ /* 0x0005e80000100a00 */
[----:B------:R-:W-:Y:S04]  /*35e70*/  STL.64 [R1+0x270], R80 ;  /* 0x0002705001007387 */ /* 0x000fe80000100a00 */
[----:B------:R3:W-:Y:S01]  /*35e80*/  STL.64 [R1+0x278], R82 ;  /* 0x0002785201007387 */ /* 0x0007e20000100a00 */
[C---:B--2---:R-:W-:Y:S03]  /*35e90*/  HMMA.1688.F32.TF32 R84, R224.reuse, R236, R140 ;  /* 0x000000ece054723c */ /* 0x044fe6000008108c */
[----:B------:R-:W-:Y:S04]  /*35ea0*/  LDS R129, [R2+0x88300] ;  /* 0x0883000002817984 */ /* 0x000fe80000000800 */
[----:B------:R-:W-:Y:S01]  /*35eb0*/  LDS R131, [R2+0x89300] ;  /* 0x0893000002837984 */ /* 0x000fe20000000800 */
[----:B---3--:R-:W-:Y:S03]  /*35ec0*/  HMMA.1688.F32.TF32 R80, R224, R4, R144 ;  /* 0x00000004e050723c */ /* 0x008fe60000081090 */
[----:B------:R-:W-:Y:S04]  /*35ed0*/  STL.64 [R1+0x260], R76 ;  /* 0x0002604c01007387 */ /* 0x000fe80000100a00 */
[----:B------:R2:W-:Y:S01]  /*35ee0*/  STL.64 [R1+0x268], R78 ;  /* 0x0002684e01007387 */ /* 0x0005e20000100a00 */
[----:B-1----:R-:W-:Y:S01]  /*35ef0*/  HMMA.1688.F32.TF32 R88, R72, R12, R196 ;  /* 0x0000000c4858723c */ /* 0x002fe200000810c4 */
[----:B------:R-:W-:-:S02]  /*35f00*/  IMAD.MOV.U32 R228, RZ, RZ, R248 ;  /* 0x000000ffffe47224 */ /* 0x000fc400078e00f8 */
[----:B------:R-:W-:Y:S01]  /*35f10*/  LDS R144, [R0+0x88280] ;  /* 0x0882800000907984 */ /* 0x000fe20000000800 */
[----:B------:R-:W-:Y:S02]  /*35f20*/  IMAD.MOV.U32 R229, RZ, RZ, R249 ;  /* 0x000000ffffe57224 */ /* 0x000fe400078e00f9 */
[----:B------:R-:W-:Y:S01]  /*35f30*/  IMAD.MOV.U32 R230, RZ, RZ, R250 ;  /* 0x000000ffffe67224 */ /* 0x000fe200078e00fa */
[----:B------:R-:W-:Y:S01]  /*35f40*/  LDS R146, [R0+0x89280] ;  /* 0x0892800000927984 */ /* 0x000fe20000000800 */
[C---:B--2---:R-:W-:Y:S03]  /*35f50*/  HMMA.1688.F32.TF32 R76, R72.reuse, R60, R148 ;  /* 0x0000003c484c723c */ /* 0x044fe60000081094 */
[----:B------:R-:W-:Y:S04]  /*35f60*/  STL.64 [R1+0x250], R84 ;  /* 0x0002505401007387 */ /* 0x000fe80000100a00 */
[----:B------:R1:W-:Y:S04]  /*35f70*/  STL.64 [R1+0x258], R86 ;  /* 0x0002585601007387 */ /* 0x0003e80000100a00 */
        /* <DEDUP_REMOVED lines=10> */
[----:B------:R1:W-:Y:S02]  /*36020*/  STL.64 [R1+0x238], R78 ;  /* 0x0002384e01007387 */ /* 0x0003e40000100a00 */
[C---:B-1----:R-:W-:Y:S06]  /*36030*/  HMMA.1688.F32.TF32 R76, R72.reuse, R48, R160 ;  /* 0x00000030484c723c */ /* 0x042fec00000810a0 */
[----:B------:R-:W-:Y:S04]  /*36040*/  STL.64 [R1+0x220], R84 ;  /* 0x0002205401007387 */ /* 0x000fe80000100a00 */
[----:B------:R1:W-:Y:S04]  /*36050*/  STL.64 [R1+0x228], R86 ;  /* 0x0002285601007387 */ /* 0x0003e80000100a00 */
        /* <DEDUP_REMOVED lines=23> */
[----:B------:R-:W-:Y:S04]  /*361d0*/  STL.64 [R1+0x1a8], R78 ;  /* 0x0001a84e01007387 */ /* 0x000fe80000100a00 */
[----:B------:R-:W-:Y:S04]  /*361e0*/  LDS R76, [R0+0x88200] ;  /* 0x08820000004c7984 */ /* 0x000fe80000000800 */
[----:B------:R-:W-:Y:S04]  /*361f0*/  LDS R78, [R0+0x89200] ;  /* 0x08920000004e7984 */ /* 0x000fe80000000800 */
[----:B------:R-:W-:Y:S04]  /*36200*/  LDS R77, [R2+0x88200] ;  /* 0x08820000024d7984 */ /* 0x000fe80000000800 */
[----:B------:R-:W1:Y:S04]  /*36210*/  LDS R79, [R2+0x89200] ;  /* 0x08920000024f7984 */ /* 0x000e680000000800 */
[----:B------:R-:W-:Y:S04]  /*36220*/  STL.64 [R1+0x190], R84 ;  /* 0x0001905401007387 */ /* 0x000fe80000100a00 */
[----:B------:R2:W-:Y:S04]  /*36230*/  STL.64 [R1+0x198], R86 ;  /* 0x0001985601007387 */ /* 0x0005e80000100a00 */
[----:B------:R-:W-:Y:S04]  /*36240*/  STL.64 [R1+0x180], R80 ;  /* 0x0001805001007387 */ /* 0x000fe80000100a00 */
[----:B------:R3:W-:Y:S01]  /*36250*/  STL.64 [R1+0x188], R82 ;  /* 0x0001885201007387 */ /* 0x0007e20000100a00 */
[C---:B--2---:R-:W-:Y:S08]  /*36260*/  HMMA.1688.F32.TF32 R84, R72.reuse, R8, R200 ;  /* 0x000000084854723c */ /* 0x044ff000000810c8 */
[C---:B---3--:R-:W-:Y:S08]  /*36270*/  HMMA.1688.F32.TF32 R80, R72.reuse, R236, R204 ;  /* 0x000000ec4850723c */ /* 0x048ff000000810cc */
[----:B------:R-:W-:Y:S01]  /*36280*/  HMMA.1688.F32.TF32 R72, R72, R4, R208 ;  /* 0x000000044848723c */ /* 0x000fe200000810d0 */
        /* <DEDUP_REMOVED lines=9> */
[C---:B--2---:R-:W-:Y:S08]  /*36320*/  HMMA.1688.F32.TF32 R80, R76.reuse, R56, R216 ;  /* 0x000000384c50723c */ /* 0x044ff000000810d8 */
[----:B-1----:R-:W-:Y:S07]  /*36330*/  HMMA.1688.F32.TF32 R72, R76, R52, R220 ;  /* 0x000000344c48723c */ /* 0x002fee00000810dc */
[----:B------:R1:W-:Y:S04]  /*36340*/  STL.64 [R1+0x130], R84 ;  /* 0x0001305401007387 */ /* 0x0003e80000100a00 */
[----:B------:R2:W-:Y:S04]  /*36350*/  STL.64 [R1+0x138], R86 ;  /* 0x0001385601007387 */ /* 0x0005e80000100a00 */
[----:B------:R-:W3:Y:S04]  /*36360*/  LDL.LU R88, [R1+0x440] ;  /* 0x0004400001587983 */ /* 0x000ee80000300800 */
[----:B------:R4:W-:Y:S04]  /*36370*/  STL.64 [R1+0x120], R80 ;  /* 0x0001205001007387 */ /* 0x0009e80000100a00 */
[----:B------:R1:W-:Y:S04]  /*36380*/  STL.64 [R1+0x128], R82 ;  /* 0x0001285201007387 */ /* 0x0003e80000100a00 */
        /* <DEDUP_REMOVED lines=44> */
[----:B------:R-:W2:Y:S01]  /*36650*/  LDL.LU R64, [R1+0x2a98] ;  /* 0x002a980001407983 */ /* 0x000ea20000300800 */
[----:B----4-:R-:W-:-:S03]  /*36660*/  IMAD.MOV.U32 R80, RZ, RZ, R69 ;  /* 0x000000ffff507224 */ /* 0x010fc600078e0045 */
[----:B------:R-:W2:Y:S01]  /*36670*/  LDL.LU R65, [R1+0x2a94] ;  /* 0x002a940001417983 */ /* 0x000ea20000300800 */
[----:B------:R-:W-:-:S03]  /*36680*/  IMAD.MOV.U32 R81, RZ, RZ, R70 ;  /* 0x000000ffff517224 */ /* 0x000fc600078e0046 */
[----:B------:R-:W2:Y:S01]  /*36690*/  LDL.LU R66, [R1+0x2a90] ;  /* 0x002a900001427983 */ /* 0x000ea20000300800 */
[----:B------:R-:W-:-:S03]  /*366a0*/  IMAD.MOV.U32 R82, RZ, RZ, R71 ;  /* 0x000000ffff527224 */ /* 0x000fc600078e0047 */
[----:B------:R-:W2:Y:S04]  /*366b0*/  LDL.LU R67, [R1+0x2a8c] ;  /* 0x002a8c0001437983 */ /* 0x000ea80000300800 */
[----:B------:R-:W4:Y:S04]  /*366c0*/  LDL.LU R68, [R1+0x2a88] ;  /* 0x002a880001447983 */ /* 0x000f280000300800 */
[----:B------:R-:W4:Y:S04]  /*366d0*/  LDL.LU R69, [R1+0x2a84] ;  /* 0x002a840001457983 */ /* 0x000f280000300800 */
[----:B------:R-:W4:Y:S01]  /*366e0*/  LDL.LU R70, [R1+0x2a80] ;  /* 0x002a800001467983 */ /* 0x000f220000300800 */
[----:B------:R-:W-:-:S03]  /*366f0*/  IMAD.MOV.U32 R83, RZ, RZ, R251 ;  /* 0x000000ffff537224 */ /* 0x000fc600078e00fb */
[----:B------:R-:W4:Y:S04]  /*36700*/  LDL.LU R71, [R1+0x2a7c] ;  /* 0x002a7c0001477983 */ /* 0x000f280000300800 */
[----:B------:R-:W4:Y:S01]  /*36710*/  LDL.LU R251, [R1+0x2a78] ;  /* 0x002a780001fb7983 */ /* 0x000f220000300800 */
[----:B------:R-:W-:-:S03]  /*36720*/  IMAD.MOV.U32 R10, RZ, RZ, R234 ;  /* 0x000000ffff0a7224 */ /* 0x000fc600078e00ea */
[----:B------:R-:W4:Y:S01]  /*36730*/  LDL.LU R232, [R1+0x4f0] ;  /* 0x0004f00001e87983 */ /* 0x000f220000300800 */
[----:B------:R-:W-:-:S03]  /*36740*/  IMAD.MOV.U32 R34, RZ, RZ, R235 ;  /* 0x000000ffff227224 */ /* 0x000fc600078e00eb */
[----:B------:R-:W4:Y:S04]  /*36750*/  LDL.LU R233, [R1+0x4f4] ;  /* 0x0004f40001e97983 */ /* 0x000f280000300800 */
[----:B------:R-:W4:Y:S04]  /*36760*/  LDL.LU R234, [R1+0x4f8] ;  /* 0x0004f80001ea7983 */ /* 0x000f280000300800 */
[----:B------:R-:W4:Y:S01]  /*36770*/  LDL.LU R235, [R1+0x4fc] ;  /* 0x0004fc0001eb7983 */ /* 0x000f220000300800 */
[C---:B--2---:R-:W-:Y:S08]  /*36780*/  HMMA.1688.F32.TF32 R72, R76.reuse, R44, R64 ;  /* 0x0000002c4c48723c */ /* 0x044ff00000081040 */
[C---:B---3--:R-:W-:Y:S08]  /*36790*/  HMMA.1688.F32.TF32 R64, R76.reuse, R36, R120 ;  /* 0x000000244c40723c */ /* 0x048ff00000081078 */
[C---:B----4-:R-:W-:Y:S08]  /*367a0*/  HMMA.1688.F32.TF32 R124, R76.reuse, R48, R68 ;  /* 0x000000304c7c723c */ /* 0x050ff00000081044 */
[C---:B------:R-:W-:Y:S11]  /*367b0*/  HMMA.1688.F32.TF32 R68, R76.reuse, R40, R248 ;  /* 0x000000284c44723c */ /* 0x040ff600000810f8 */
[----:B------:R-:W-:Y:S04]  /*367c0*/  @!UPT UIADD3 URZ, URZ, URZ, URZ ;  /* 0x0000003f3f3ff290 */ /* 0x000fe8000fffe03f */
        /* <DEDUP_REMOVED lines=10> */
[C---:B-1----:R-:W-:Y:S07]  /*36870*/  HMMA.1688.F32.TF32 R64, R76.reuse, R24, R108 ;  /* 0x000000184c40723c */ /* 0x042fee000008106c */
[----:B------:R-:W-:Y:S04]  /*36880*/  STL.64 [R1+0x50], R72 ;  /* 0x0000504801007387 */ /* 0x000fe80000100a00 */
[----:B------:R1:W-:Y:S04]  /*36890*/  STL.64 [R1+0x58], R74 ;  /* 0x0000584a01007387 */ /* 0x0003e80000100a00 */
[----:B------:R-:W-:Y:S01]  /*368a0*/  STL.64 [R1+0x40], R68 ;  /* 0x0000404401007387 */ /* 0x000fe20000100a00 */
[C---:B------:R-:W-:Y:S03]  /*368b0*/  HMMA.1688.F32.TF32 R248, R76.reuse, R8, R92 ;  /* 0x000000084cf8723c */ /* 0x040fe6000008105c */
[----:B------:R2:W-:Y:S05]  /*368c0*/  STL.64 [R1+0x48], R70 ;  /* 0x0000484601007387 */ /* 0x0005ea0000100a00 */
[C---:B-1----:R-:W-:Y:S01]  /*368d0*/  HMMA.1688.F32.TF32 R72, R76.reuse, R20, R104 ;  /* 0x000000144c48723c */ /* 0x042fe20000081068 */
[----:B------:R-:W-:Y:S04]  /*368e0*/  STL.64 [R1+0x30], R64 ;  /* 0x0000304001007387 */ /* 0x000fe80000100a00 */
[----:B------:R1:W-:Y:S03]  /*368f0*/  STL.64 [R1+0x38], R66 ;  /* 0x0000384201007387 */ /* 0x0003e60000100a00 */
[C---:B--2---:R-:W-:Y:S08]  /*36900*/  HMMA.1688.F32.TF32 R68, R76.reuse, R16, R100 ;  /* 0x000000104c44723c */ /* 0x044ff00000081064 */
[C---:B-1----:R-:W-:Y:S07]  /*36910*/  HMMA.1688.F32.TF32 R64, R76.reuse, R12, R96 ;  /* 0x0000000c4c40723c */ /* 0x042fee0000081060 */
[----:B------:R-:W-:Y:S04]  /*36920*/  STL.64 [R1+0x20], R72 ;  /* 0x0000204801007387 */ /* 0x000fe80000100a00 */
[----:B------:R-:W-:Y:S04]  /*36930*/  STL.64 [R1+0x28], R74 ;  /* 0x0000284a01007387 */ /* 0x000fe80000100a00 */
[----:B------:R-:W-:Y:S04]  /*36940*/  STL.64 [R1+0x10], R68 ;  /* 0x0000104401007387 */ /* 0x000fe80000100a00 */
[----:B------:R-:W-:Y:S04]  /*36950*/  STL.64 [R1+0x18], R70 ;  /* 0x0000184601007387 */ /* 0x000fe80000100a00 */
[----:B------:R-:W-:Y:S04]  /*36960*/  STL.64 [R1+0x27d0], R250 ;  /* 0x0027d0fa01007387 */ /* 0x000fe80000100a00 */
[----:B------:R-:W-:Y:S04]  /*36970*/  STL.64 [R1], R64 ;  /* 0x0000004001007387 */ /* 0x000fe80000100a00 */
[----:B------:R1:W-:Y:S02]  /*36980*/  STL.64 [R1+0x8], R66 ;  /* 0x0000084201007387 */ /* 0x0003e40000100a00 */
[C---:B-1----:R-:W-:Y:S02]  /*36990*/  HMMA.1688.F32.TF32 R64, R76.reuse, R236, R88 ;  /* 0x000000ec4c40723c */ /* 0x042fe40000081058 */
[----:B------:R-:W-:Y:S06]  /*369a0*/  STL.64 [R1+0x27c8], R248 ;  /* 0x0027c8f801007387 */ /* 0x000fec0000100a00 */
[----:B------:R-:W-:Y:S08]  /*369b0*/  HMMA.1688.F32.TF32 R68, R76, R4, R84 ;  /* 0x000000044c44723c */ /* 0x000ff00000081054 */
[C---:B------:R-:W-:Y:S07]  /*369c0*/  HMMA.1688.F32.TF32 R72, R144.reuse, R60, R228 ;  /* 0x0000003c9048723c */ /* 0x040fee00000810e4 */
[----:B------:R-:W-:Y:S04]  /*369d0*/  STL.64 [R1+0x27e0], R66 ;  /* 0x0027e04201007387 */ /* 0x000fe80000100a00 */
[----:B------:R1:W-:Y:S02]  /*369e0*/  STL.64 [R1+0x27d8], R64 ;  /* 0x0027d84001007387 */ /* 0x0003e40000100a00 */
[C---:B-1----:R-:W-:Y:S02]  /*369f0*/  HMMA.1688.F32.TF32 R64, R144.reuse, R56, R244 ;  /* 0x000000389040723c */ /* 0x042fe400000810f4 */
[----:B------:R-:W-:Y:S04]  /*36a00*/  STL.64 [R1+0x27f0], R70 ;  /* 0x0027f04601007387 */ /* 0x000fe80000100a00 */
[----:B------:R1:W-:Y:S04]  /*36a10*/  STL.64 [R1+0x27e8], R68 ;  /* 0x0027e84401007387 */ /* 0x0003e80000100a00 */
[----:B------:R-:W-:Y:S04]  /*36a20*/  STL [R1+0x27bc], R72 ;  /* 0x0027bc4801007387 */ /* 0x000fe80000100800 */
[----:B------:R-:W-:Y:S04]  /*36a30*/  STL [R1+0x27b8], R73 ;  /* 0x0027b84901007387 */ /* 0x000fe80000100800 */
[----:B------:R-:W-:Y:S04]  /*36a40*/  STL [R1+0x27b4], R74 ;  /* 0x0027b44a01007387 */ /* 0x000fe80000100800 */
[----:B------:R-:W-:Y:S04]  /*36a50*/  STL [R1+0x27b0], R75 ;  /* 0x0027b04b01007387 */ /* 0x000fe80000100800 */
[----:B------:R-:W2:Y:S04]  /*36a60*/  LDL.LU R244, [R1+0x530] ;  /* 0x0005300001f47983 */ /* 0x000ea80000300800 */
[----:B------:R-:W-:Y:S04]  /*36a70*/  STL.64 [R1+0x110], R64 ;  /* 0x0001104001007387 */ /* 0x000fe80000100a00 */
[----:B------:R3:W-:Y:S04]  /*36a80*/  STL.64 [R1+0x118], R66 ;  /* 0x0001184201007387 */ /* 0x0007e80000100a00 */
[----:B------:R-:W2:Y:S04]  /*36a90*/  LDL.LU R245, [R1+0x534] ;  /* 0x0005340001f57983 */ /* 0x000ea80000300800 */
[----:B------:R-:W2:Y:S04]  /*36aa0*/  LDL.LU R246, [R1+0x538] ;  /* 0x0005380001f67983 */ /* 0x000ea80000300800 */
[----:B------:R-:W2:Y:S01]  /*36ab0*/  LDL.LU R247, [R1+0x53c] ;  /* 0x00053c0001f77983 */ /* 0x000ea20000300800 */
[C---:B-1----:R-:W-:Y:S03]  /*36ac0*/  HMMA.1688.F32.TF32 R68, R144.reuse, R52, R80 ;  /* 0x000000349044723c */ /* 0x042fe60000081050 */
[----:B------:R-:W4:Y:S05]  /*36ad0*/  LDL.LU R100, [R1+0x550] ;  /* 0x0005500001647983 */ /* 0x000f2a0000300800 */
[C---:B---3--:R-:W-:Y:S11]  /*36ae0*/  HMMA.1688.F32.TF32 R64, R144.reuse, R48, R232 ;  /* 0x000000309040723c */ /* 0x048ff600000810e8 */
[----:B------:R-:W-:Y:S04]  /*36af0*/  @!UPT UIADD3 URZ, URZ, URZ, URZ ;  /* 0x0000003f3f3ff290 */ /* 0x000fe8000fffe03f */
[----:B------:R-:W-:Y:S04]  /*36b00*/  STL.64 [R1+0x100], R68 ;  /* 0x0001004401007387 */ /* 0x000fe80000100a00 */
[----:B------:R-:W-:Y:S04]  /*36b10*/  STL.64 [R1+0x108], R70 ;  /* 0x0001084601007387 */ /* 0x000fe80000100a00 */
[----:B------:R-:W-:Y:S04]  /*36b20*/  STL.64 [R1+0xf0], R64 ;  /* 0x0000f04001007387 */ /* 0x000fe80000100a00 */
[----:B------:R2:W-:Y:S04]  /*36b30*/  STL.64 [R1+0xf8], R66 ;  /* 0x0000f84201007387 */ /* 0x0005e80000100a00 */
        /* <DEDUP_REMOVED lines=28> */
[C---:B--2---:R-:W-:Y:S11]  /*36d00*/  HMMA.1688.F32.TF32 R64, R144.reuse, R44, R244 ;  /* 0x0000002c9040723c */ /* 0x044ff600000810f4 */
[----:B------:R-:W-:Y:S11]  /*36d10*/  @!UPT UIADD3 URZ, URZ, URZ, URZ ;  /* 0x0000003f3f3ff290 */ /* 0x000ff6000fffe03f */
[----:B------:R-:W-:Y:S01]  /*36d20*/  @!UPT UIADD3 URZ, URZ, URZ, URZ ;  /* 0x0000003f3f3ff290 */ /* 0x000fe2000fffe03f */
[----:B------:R-:W-:Y:S04]  /*36d30*/  STL.64 [R1+0xe0], R64 ;  /* 0x0000e04001007387 */ /* 0x000fe80000100a00 */
[----:B------:R4:W-:Y:S04]  /*36d40*/  STL.64 [R1+0xe8], R66 ;  /* 0x0000e84201007387 */ /* 0x0009e80000100a00 */
[----:B------:R-:W2:Y:S04]  /*36d50*/  LDL.LU R233, [R1+0x674] ;  /* 0x0006740001e97983 */ /* 0x000ea80000300800 */
[----:B------:R-:W2:Y:S04]  /*36d60*/  LDL.LU R234, [R1+0x678] ;  /* 0x0006780001ea7983 */ /* 0x000ea80000300800 */
[----:B------:R-:W2:Y:S04]  /*36d70*/  LDL.LU R235, [R1+0x67c] ;  /* 0x00067c0001eb7983 */ /* 0x000ea80000300800 */
[----:B------:R-:W2:Y:S04]  /*36d80*/  LDL.LU R244, [R1+0x660] ;  /* 0x0006600001f47983 */ /* 0x000ea80000300800 */
[----:B------:R-:W2:Y:S04]  /*36d90*/  LDL.LU R245, [R1+0x664] ;  /* 0x0006640001f57983 */ /* 0x000ea80000300800 */
[----:B------:R-:W2:Y:S04]  /*36da0*/  LDL.LU R246, [R1+0x668] ;  /* 0x0006680001f67983 */ /* 0x000ea80000300800 */
[----:B------:R-:W2:Y:S01]  /*36db0*/  LDL.LU R247, [R1+0x66c] ;  /* 0x00066c0001f77983 */ /* 0x000ea20000300800 */
[----:B----4-:R-:W-:Y:S11]  /*36dc0*/  HMMA.1688.F32.TF32 R64, R144, R40, R100 ;  /* 0x000000289040723c */ /* 0x010ff60000081064 */
[----:B------:R-:W-:Y:S11]  /*36dd0*/  @!UPT UIADD3 URZ, URZ, URZ, URZ ;  /* 0x0000003f3f3ff290 */ /* 0x000ff6000fffe03f */
[----:B------:R-:W-:Y:S01]  /*36de0*/  @!UPT UIADD3 URZ, URZ, URZ, URZ ;  /* 0x0000003f3f3ff290 */ /* 0x000fe2000fffe03f */
[----:B------:R-:W-:Y:S01]  /*36df0*/  STL.64 [R1+0xd0], R64 ;  /* 0x0000d04001007387 */ /* 0x000fe20000100a00 */
[----:B------:R-:W-:-:S03]  /*36e00*/  IMAD.MOV.U32 R252, RZ, RZ, R67 ;  /* 0x000000fffffc7224 */ /* 0x000fc600078e0043 */
[----:B------:R3:W-:Y:S02]  /*36e10*/  STL [R1+0xd8], R66 ;  /* 0x0000d84201007387 */ /* 0x0007e40000100800 */
[C---:B---3--:R-:W-:Y:S02]  /*36e20*/  HMMA.1688.F32.TF32 R64, R144.reuse, R36, R96 ;  /* 0x000000249040723c */ /* 0x048fe40000081060 */
[----:B------:R-:W-:Y:S06]  /*36e30*/  STL [R1+0x27c0], R252 ;  /* 0x0027c0fc01007387 */ /* 0x000fec0000100800 */
[----:B------:R-:W-:Y:S11]  /*36e40*/  HMMA.1688.F32.TF32 R76, R144, R28, R88 ;  /* 0x0000001c904c723c */ /* 0x000ff60000081058 */
[----:B------:R-:W-:Y:S04]  /*36e50*/  @!UPT UIADD3 URZ, URZ, URZ, URZ ;  /* 0x0000003f3f3ff290 */ /* 0x000fe8000fffe03f */
[----:B------:R-:W-:Y:S01]  /*36e60*/  STL [R1+0xc4], R65 ;  /* 0x0000c44101007387 */ /* 0x000fe20000100800 */
[----:B------:R-:W-:-:S03]  /*36e70*/  IMAD.MOV.U32 R75, RZ, RZ, R64 ;  /* 0x000000ffff4b7224 */ /* 0x000fc600078e0040 */
[----:B------:R1:W-:Y:S01]  /*36e80*/  STL.64 [R1+0xc8], R66 ;  /* 0x0000c84201007387 */ /* 0x0003e20000100a00 */
[C---:B------:R-:W-:Y:S08]  /*36e90*/  HMMA.1688.F32.TF32 R80, R144.reuse, R24, R80 ;  /* 0x000000189050723c */ /* 0x040ff00000081050 */
[C---:B-1----:R-:W-:Y:S08]  /*36ea0*/  HMMA.1688.F32.TF32 R64, R144.reuse, R32, R92 ;  /* 0x000000209040723c */ /* 0x042ff0000008105c */
[C---:B------:R-:W-:Y:S08]  /*36eb0*/  HMMA.1688.F32.TF32 R84, R144.reuse, R20, R84 ;  /* 0x000000149054723c */ /* 0x040ff00000081054 */
[----:B------:R-:W-:Y:S08]  /*36ec0*/  HMMA.1688.F32.TF32 R88, R144, R16, R228 ;  /* 0x000000109058723c */ /* 0x000ff000000810e4 */
[----:B------:R-:W-:-:S02]  /*36ed0*/  IMAD.MOV.U32 R74, RZ, RZ, R67 ;  /* 0x000000ffff4a7224 */ /* 0x000fc400078e0043 */
[----:B------:R-:W-:Y:S02]  /*36ee0*/  IMAD.MOV.U32 R72, RZ, RZ, R65 ;  /* 0x000000ffff487224 */ /* 0x000fe400078e0041 */
[----:B------:R-:W-:Y:S01]  /*36ef0*/  IMAD.MOV.U32 R73, RZ, RZ, R66 ;  /* 0x000000ffff497224 */ /* 0x000fe200078e0042 */
        /* <DEDUP_REMOVED lines=10> */
[C---:B--2---:R-:W-:Y:S08]  /*36fa0*/  HMMA.1688.F32.TF32 R92, R144.reuse, R12, R232 ;  /* 0x0000000c905c723c */ /* 0x044ff000000810e8 */
[C---:B------:R-:W-:Y:S11]  /*36fb0*/  HMMA.1688.F32.TF32 R180, R144.reuse, R8, R244 ;  /* 0x0000000890b4723c */ /* 0x040ff600000810f4 */
[----:B------:R-:W-:Y:S04]  /*36fc0*/  @!UPT UIADD3 URZ, URZ, URZ, URZ ;  /* 0x0000003f3f3ff290 */ /* 0x000fe8000fffe03f */
[----:B------:R-:W-:Y:S04]  /*36fd0*/  STL.64 [R1+0x2810], R94 ;  /* 0x0028105e01007387 */ /* 0x000fe80000100a00 */
[----:B------:R-:W-:Y:S04]  /*36fe0*/  STL.64 [R1+0x2808], R92 ;  /* 0x0028085c01007387 */ /* 0x000fe80000100a00 */
        /* <DEDUP_REMOVED lines=36> */
[----:B------:R-:W-:Y:S04]  /*37230*/  STL.64 [R1+0x2820], R182 ;  /* 0x002820b601007387 */ /* 0x000fe80000100a00 */
[----:B------:R-:W-:Y:S01]  /*37240*/  STL.64 [R1+0x2818], R180 ;  /* 0x002818b401007387 */ /* 0x000fe20000100a00 */
[C---:B---3--:R-:W-:Y:S08]  /*37250*/  HMMA.1688.F32.TF32 R96, R144.reuse, R236, R96 ;  /* 0x000000ec9060723c */ /* 0x048ff00000081060 */
[----:B--2---:R-:W-:Y:S01]  /*37260*/  HMMA.1688.F32.TF32 R144, R144, R4, R244 ;  /* 0x000000049090723c */ /* 0x004fe200000810f4 */
[----:B------:R-:W-:Y:S01]  /*37270*/  IMAD.MOV.U32 R252, RZ, RZ, R64 ;  /* 0x000000fffffc7224 */ /* 0x000fe200078e0040 */
[----:B------:R-:W-:Y:S06]  /*37280*/  LDS R244, [R0+0x88380] ;  /* 0x0883800000f47984 */ /* 0x000fec0000000800 */
[C---:B----4-:R-:W-:Y:S08]  /*37290*/  HMMA.1688.F32.TF32 R196, R128.reuse, R48, R112 ;  /* 0x0000003080c4723c */ /* 0x050ff00000081070 */
        /* <DEDUP_REMOVED lines=17> */
[----:B------:R-:W-:Y:S03]  /*373b0*/  HMMA.1688.F32.TF32 R184, R128, R36, R232 ;  /* 0x0000002480b8723c */ /* 0x000fe600000810e8 */
[----:B------:R-:W-:Y:S04]  /*373c0*/  STL.64 [R1+0x2890], R178 ;  /* 0x002890b201007387 */ /* 0x000fe80000100a00 */
[----:B------:R-:W-:Y:S04]  /*373d0*/  STL.64 [R1+0x2888], R176 ;  /* 0x002888b001007387 */ /* 0x000fe80000100a00 */
        /* <DEDUP_REMOVED lines=47> */
[----:B------:R-:W-:Y:S04]  /*376d0*/  STL.64 [R1+0x28a8], R184 ;  /* 0x0028a8b801007387 */ /* 0x000fe80000100a00 */
[----:B------:R-:W3:Y:S04]  /*376e0*/  LDL.LU R148, [R1+0x7e0] ;  /* 0x0007e00001947983 */ /* 0x000ee80000300800 */
[----:B------:R-:W3:Y:S04]  /*376f0*/  LDL.LU R149, [R1+0x7e4] ;  /* 0x0007e40001957983 */ /* 0x000ee80000300800 */
[----:B------:R-:W3:Y:S04]  /*37700*/  LDL.LU R150, [R1+0x7e8] ;  /* 0x0007e80001967983 */ /* 0x000ee80000300800 */
[----:B------:R-:W3:Y:S01]  /*37710*/  LDL.LU R151, [R1+0x7ec] ;  /* 0x0007ec0001977983 */ /* 0x000ee20000300800 */
[----:B------:R-:W-:-:S02]  /*37720*/  IMAD.MOV.U32 R64, RZ, RZ, R55 ;  /* 0x000000ffff407224 */ /* 0x000fc400078e0037 */
[----:B------:R-:W-:Y:S01]  /*37730*/  IMAD.MOV.U32 R65, RZ, RZ, R54 ;  /* 0x000000ffff417224 */ /* 0x000fe200078e0036 */
[----:B------:R-:W-:Y:S01]  /*37740*/  LDS R246, [R0+0x89380] ;  /* 0x0893800000f67984 */ /* 0x000fe20000000800 */
[----:B------:R-:W-:Y:S02]  /*37750*/  IMAD.MOV.U32 R66, RZ, RZ, R51 ;  /* 0x000000ffff427224 */ /* 0x000fe400078e0033 */
[----:B------:R-:W-:Y:S01]  /*37760*/  IMAD.MOV.U32 R67, RZ, RZ, R50 ;  /* 0x000000ffff437224 */ /* 0x000fe200078e0032 */
[----:B------:R-:W-:Y:S04]  /*37770*/  LDS R245, [R2+0x88380] ;  /* 0x0883800002f57984 */ /* 0x000fe80000000800 */
[----:B------:R-:W1:Y:S01]  /*37780*/  LDS R247, [R2+0x89380] ;  /* 0x0893800002f77984 */ /* 0x000e620000000800 */
[C---:B----4-:R-:W-:Y:S08]  /*37790*/  HMMA.1688.F32.TF32 R116, R128.reuse, R12, R116 ;  /* 0x0000000c8074723c */ /* 0x050ff00000081074 */
[C---:B--2---:R-:W-:Y:S08]  /*377a0*/  HMMA.1688.F32.TF32 R140, R128.reuse, R32, R140 ;  /* 0x00000020808c723c */ /* 0x044ff0000008108c */
[C---:B---3--:R-:W-:Y:S08]  /*377b0*/  HMMA.1688.F32.TF32 R216, R128.reuse, R28, R152 ;  /* 0x0000001c80d8723c */ /* 0x048ff00000081098 */
[C---:B------:R-:W-:Y:S08]  /*377c0*/  HMMA.1688.F32.TF32 R104, R128.reuse, R24, R104 ;  /* 0x000000188068723c */ /* 0x040ff00000081068 */
        /* <DEDUP_REMOVED lines=36> */
[----:B-1----:R-:W-:Y:S03]  /*37a10*/  HMMA.1688.F32.TF32 R172, R244, R52, R148 ;  /* 0x00000034f4ac723c */ /* 0x002fe60000081094 */
        /* <DEDUP_REMOVED lines=40> */
[----:B------:R-:W-:-:S03]  /*37ca0*/  IMAD.MOV.U32 R70, RZ, RZ, R46 ;  /* 0x000000ffff467224 */ /* 0x000fc600078e002e */
[----:B------:R-:W4:Y:S01]  /*37cb0*/  LDL.LU R82, [R1+0x6a8] ;  /* 0x0006a80001527983 */ /* 0x000f220000300800 */
[----:B------:R-:W-:-:S03]  /*37cc0*/  IMAD.MOV.U32 R71, RZ, RZ, R47 ;  /* 0x000000ffff477224 */ /* 0x000fc600078e002f */
[----:B------:R-:W4:Y:S04]  /*37cd0*/  LDL.LU R83, [R1+0x6ac] ;  /* 0x0006ac0001537983 */ /* 0x000f280000300800 */
[----:B------:R-:W4:Y:S04]  /*37ce0*/  LDL.LU R42, [R1+0x2a64] ;  /* 0x002a6400012a7983 */ /* 0x000f280000300800 */
[----:B------:R-:W4:Y:S04]  /*37cf0*/  LDL.LU R43, [R1+0x2a60] ;  /* 0x002a6000012b7983 */ /* 0x000f280000300800 */
[----:B------:R-:W4:Y:S04]  /*37d00*/  LDL.LU R46, [R1+0x2a5c] ;  /* 0x002a5c00012e7983 */ /* 0x000f280000300800 */
[----:B------:R-:W4:Y:S01]  /*37d10*/  LDL.LU R47, [R1+0x2a58] ;  /* 0x002a5800012f7983 */ /* 0x000f220000300800 */
        /* <DEDUP_REMOVED lines=8> */
[----:B--2---:R-:W-:Y:S02]  /*37da0*/  IMAD.MOV.U32 R79, RZ, RZ, R55 ;  /* 0x000000ffff4f7224 */ /* 0x004fe400078e0037 */
[----:B---3--:R-:W-:Y:S02]  /*37db0*/  IMAD.MOV.U32 R78, RZ, RZ, R54 ;  /* 0x000000ffff4e7224 */ /* 0x008fe400078e0036 */
[----:B----4-:R-:W-:Y:S02]  /*37dc0*/  IMAD.MOV.U32 R77, RZ, RZ, R51 ;  /* 0x000000ffff4d7224 */ /* 0x010fe400078e0033 */
[----:B------:R-:W-:Y:S02]  /*37dd0*/  IMAD.MOV.U32 R76, RZ, RZ, R50 ;  /* 0x000000ffff4c7224 */ /* 0x000fe400078e0032 */
[----:B------:R-:W2:Y:S04]  /*37de0*/  LDL.LU R50, [R1+0x2a54] ;  /* 0x002a540001327983 */ /* 0x000ea80000300800 */
[----:B------:R-:W2:Y:S04]  /*37df0*/  LDL.LU R51, [R1+0x2a50] ;  /* 0x002a500001337983 */ /* 0x000ea80000300800 */
[----:B------:R-:W3:Y:S04]  /*37e00*/  LDL.LU R54, [R1+0x2a4c] ;  /* 0x002a4c0001367983 */ /* 0x000ee80000300800 */
[----:B------:R-:W3:Y:S04]  /*37e10*/  LDL.LU R55, [R1+0x2a48] ;  /* 0x002a480001377983 */ /* 0x000ee80000300800 */
[----:B------:R-:W4:Y:S04]  /*37e20*/  LDL.LU R58, [R1+0x2a44] ;  /* 0x002a4400013a7983 */ /* 0x000f280000300800 */
[----:B------:R-:W4:Y:S04]  /*37e30*/  LDL.LU R59, [R1+0x2a40] ;  /* 0x002a4000013b7983 */ /* 0x000f280000300800 */
[----:B------:R-:W2:Y:S04]  /*37e40*/  LDL.LU R62, [R1+0x2a3c] ;  /* 0x002a3c00013e7983 */ /* 0x000ea80000300800 */
[----:B------:R-:W2:Y:S04]  /*37e50*/  LDL.LU R63, [R1+0x2a38] ;  /* 0x002a3800013f7983 */ /* 0x000ea80000300800 */
[----:B------:R-:W3:Y:S04]  /*37e60*/  LDL.LU R240, [R1+0x2a34] ;  /* 0x002a340001f07983 */ /* 0x000ee80000300800 */
[----:B------:R-:W3:Y:S04]  /*37e70*/  LDL.LU R241, [R1+0x2a30] ;  /* 0x002a300001f17983 */ /* 0x000ee80000300800 */
[----:B------:R-:W3:Y:S04]  /*37e80*/  LDL.LU R242, [R1+0x2a2c] ;  /* 0x002a2c0001f27983 */ /* 0x000ee80000300800 */
[----:B------:R-:W3:Y:S01]  /*37e90*/  LDL.LU R243, [R1+0x2a28] ;  /* 0x002a280001f37983 */ /* 0x000ee20000300800 */
[----:B------:R-:W-:Y:S08]  /*37ea0*/  HMMA.1688.F32.TF32 R128, R128, R4, R224 ;  /* 0x000000048080723c */ /* 0x000ff000000810e0 */
[C---:B------:R-:W-:Y:S01]  /*37eb0*/  HMMA.1688.F32.TF32 R224, R244.reuse, R56, R232 ;  /* 0x00000038f4e0723c */ /* 0x040fe200000810e8 */
[----:B------:R-:W-:Y:S04]  /*37ec0*/  LDS R232, [R0+0x8a000] ;  /* 0x08a0000000e87984 */ /* 0x000fe80000000800 */
[----:B------:R-:W-:Y:S04]  /*37ed0*/  LDS R234, [R0+0x8b000] ;  /* 0x08b0000000ea7984 */ /* 0x000fe80000000800 */
[----:B------:R-:W-:Y:S04]  /*37ee0*/  LDS R233, [R2+0x8a000] ;  /* 0x08a0000002e97984 */ /* 0x000fe80000000800 */
[----:B------:R-:W4:Y:S01]  /*37ef0*/  LDS R235, [R2+0x8b000] ;  /* 0x08b0000002eb7984 */ /* 0x000f220000000800 */
        /* <DEDUP_REMOVED lines=13> */
[C---:B----4-:R-:W-:Y:S08]  /*37fd0*/  HMMA.1688.F32.TF32 R76, R232.reuse, R58, R76 ;  /* 0x0000003ae84c723c */ /* 0x050ff0000008104c */
[----:B--2---:R-:W-:Y:S08]  /*37fe0*/  HMMA.1688.F32.TF32 R80, R232, R62, R80 ;  /* 0x0000003ee850723c */ /* 0x004ff00000081050 */
[----:B---3--:R-:W-:Y:S08]  /*37ff0*/  HMMA.1688.F32.TF32 R244, R244, R4, R240 ;  /* 0x00000004f4f4723c */ /* 0x008ff000000810f0 */
[----:B------:R-:W-:Y:S01]  /*38000*/  IMAD.MOV.U32 R17, RZ, RZ, R76 ;  /* 0x000000ffff117224 */ /* 0x000fe200078e004c */
[----:B------:R-:W-:Y:S01]  /*38010*/  LDS R240, [R0+0x8a080] ;  /* 0x08a0800000f07984 */ /* 0x000fe20000000800 */
[----:B------:R-:W-:-:S02]  /*38020*/  IMAD.MOV.U32 R16, RZ, RZ, R77 ;  /* 0x000000ffff107224 */ /* 0x000fc400078e004d */
[----:B------:R-:W-:Y:S01]  /*38030*/  IMAD.MOV.U32 R13, RZ, RZ, R78 ;  /* 0x000000ffff0d7224 */ /* 0x000fe200078e004e */
[----:B------:R-:W-:Y:S03]  /*38040*/  LDS R242, [R0+0x8b080] ;  /* 0x08b0800000f27984 */ /* 0x000fe60000000800 */
[----:B------:R-:W-:Y:S02]  /*38050*/  IMAD.MOV.U32 R9, RZ, RZ, R80 ;  /* 0x000000ffff097224 */ /* 0x000fe400078e0050 */
[----:B------:R-:W-:Y:S01]  /*38060*/  IMAD.MOV.U32 R8, RZ, RZ, R81 ;  /* 0x000000ffff087224 */ /* 0x000fe200078e0051 */
[----:B------:R-:W-:Y:S01]  /*38070*/  LDS R241, [R2+0x8a080] ;  /* 0x08a0800002f17984 */ /* 0x000fe20000000800 */
[----:B------:R-:W-:Y:S02]  /*38080*/  IMAD.MOV.U32 R5, RZ, RZ, R82 ;  /* 0x000000ffff057224 */ /* 0x000fe400078e0052 */
[----:B------:R-:W-:Y:S01]  /*38090*/  IMAD.MOV.U32 R4, RZ, RZ, R83 ;  /* 0x000000ffff047224 */ /* 0x000fe200078e0053 */
[----:B------:R-:W1:Y:S01]  /*380a0*/  LDS R243, [R2+0x8b080] ;  /* 0x08b0800002f37984 */ /* 0x000e620000000800 */
[----:B------:R-:W-:Y:S01]  /*380b0*/  HMMA.1688.F32.TF32 R80, R232, R54, R72 ;  /* 0x00000036e850723c */ /* 0x000fe20000081048 */
[----:B------:R-:W-:-:S07]  /*380c0*/  IMAD.MOV.U32 R12, RZ, RZ, R79 ;  /* 0x000000ffff0c7224 */ /* 0x000fce00078e004f */
[C---:B------:R-:W-:Y:S08]  /*380d0*/  HMMA.1688.F32.TF32 R76, R232.reuse, R50, R68 ;  /* 0x00000032e84c723c */ /* 0x040ff00000081044 */
[C---:B------:R-:W-:Y:S08]  /*380e0*/  HMMA.1688.F32.TF32 R72, R232.reuse, R46, R64 ;  /* 0x0000002ee848723c */ /* 0x040ff00000081040 */
[----:B------:R-:W-:Y:S01]  /*380f0*/  HMMA.1688.F32.TF32 R68, R232, R42, R248 ;  /* 0x0000002ae844723c */ /* 0x000fe200000810f8 */
[----:B------:R-:W-:Y:S04]  /*38100*/  STL.64 [R1+0x8d0], R80 ;  /* 0x0008d05001007387 */ /* 0x000fe80000100a00 */
[----:B------:R-:W-:Y:S01]  /*38110*/  STL.64 [R1+0x8d8], R82 ;  /* 0x0008d85201007387 */ /* 0x000fe20000100a00 */
[----:B------:R-:W-:-:S03]  /*38120*/  IMAD.MOV.U32 R64, RZ, RZ, R19 ;  /* 0x000000ffff407224 */ /* 0x000fc600078e0013 */
[----:B------:R-:W-:Y:S04]  /*38130*/  STL.64 [R1+0x8c0], R76 ;  /* 0x0008c04c01007387 */ /* 0x000fe80000100a00 */
[----:B------:R-:W-:Y:S04]  /*38140*/  STL.64 [R1+0x8c8], R78 ;  /* 0x0008c84e01007387 */ /* 0x000fe80000100a00 */
[----:B------:R-:W-:Y:S01]  /*38150*/  STL.64 [R1+0x8b0], R72 ;  /* 0x0008b04801007387 */ /* 0x000fe20000100a00 */
[----:B------:R-:W-:-:S03]  /*38160*/  IMAD.MOV.U32 R65, RZ, RZ, R30 ;  /* 0x000000ffff417224 */ /* 0x000fc600078e001e */
[----:B------:R-:W-:Y:S01]  /*38170*/  STL.64 [R1+0x8b8], R74 ;  /* 0x0008b84a01007387 */ /* 0x000fe20000100a00 */
[----:B------:R-:W-:-:S03]  /*38180*/  IMAD.MOV.U32 R66, RZ, RZ, R31 ;  /* 0x000000ffff427224 */ /* 0x000fc600078e001f */
[----:B------:R-:W2:Y:S01]  /*38190*/  LDL.LU R19, [R1+0x2a24] ;  /* 0x002a240001137983 */ /* 0x000ea20000300800 */
[----:B------:R-:W-:-:S03]  /*381a0*/  IMAD.MOV.U32 R67, RZ, RZ, R239 ;  /* 0x000000ffff437224 */ /* 0x000fc600078e00ef */
[----:B------:R3:W-:Y:S04]  /*381b0*/  STL.64 [R1+0x8a0], R68 ;  /* 0x0008a04401007387 */ /* 0x0007e80000100a00 */
[----:B------:R4:W-:Y:S04]  /*381c0*/  STL.64 [R1+0x8a8], R70 ;  /* 0x0008a84601007387 */ /* 0x0009e80000100a00 */
[----:B------:R-:W2:Y:S04]  /*381d0*/  LDL.LU R30, [R1+0x2a20] ;  /* 0x002a2000011e7983 */ /* 0x000ea80000300800 */
[----:B------:R-:W2:Y:S01]  /*381e0*/  LDL.LU R31, [R1+0x2a1c] ;  /* 0x002a1c00011f7983 */ /* 0x000ea20000300800 */
[----:B---3--:R-:W-:-:S02]  /*381f0*/  IMAD.MOV.U32 R68, RZ, RZ, R7 ;  /* 0x000000ffff447224 */ /* 0x008fc400078e0007 */
[----:B------:R-:W-:Y:S01]  /*38200*/  IMAD.MOV.U32 R69, RZ, RZ, R238 ;  /* 0x000000ffff457224 */ /* 0x000fe200078e00ee */
[----:B------:R-:W3:Y:S01]  /*38210*/  LDL.LU R239, [R1+0x2a18] ;  /* 0x002a180001ef7983 */ /* 0x000ee20000300800 */
[----:B----4-:R-:W-:-:S03]  /*38220*/  IMAD.MOV.U32 R70, RZ, RZ, R18 ;  /* 0x000000ffff467224 */ /* 0x010fc600078e0012 */
[----:B------:R-:W4:Y:S04]  /*38230*/  LDL.LU R7, [R1+0x2a14] ;  /* 0x002a140001077983 */ /* 0x000f280000300800 */
[----:B------:R-:W3:Y:S04]  /*38240*/  LDL.LU R238, [R1+0x2a10] ;  /* 0x002a100001ee7983 */ /* 0x000ee80000300800 */
        /* <DEDUP_REMOVED lines=8> */
[----:B------:R-:W3:Y:S04]  /*382d0*/  LDL.LU R11, [R1+0x2a00] ;  /* 0x002a0000010b7983 */ /* 0x000ee80000300800 */
[----:B------:R-:W3:Y:S01]  /*382e0*/  LDL.LU R10, [R1+0x29fc] ;  /* 0x0029fc00010a7983 */ /* 0x000ee20000300800 */
[----:B------:R-:W-:-:S03]  /*382f0*/  IMAD.MOV.U32 R83, RZ, RZ, R15 ;  /* 0x000000ffff537224 */ /* 0x000fc600078e000f */
[----:B------:R-:W3:Y:S01]  /*38300*/  LDL.LU R34, [R1+0x29f8] ;  /* 0x0029f80001227983 */ /* 0x000ee20000300800 */
[----:B--2---:R-:W-:Y:S02]  /*38310*/  IMAD.MOV.U32 R82, RZ, RZ, R19 ;  /* 0x000000ffff527224 */ /* 0x004fe400078e0013 */
[----:B------:R-:W-:Y:S02]  /*38320*/  IMAD.MOV.U32 R81, RZ, RZ, R30 ;  /* 0x000000ffff517224 */ /* 0x000fe400078e001e */
[----:B------:R-:W-:Y:S02]  /*38330*/  IMAD.MOV.U32 R80, RZ, RZ, R31 ;  /* 0x000000ffff507224 */ /* 0x000fe400078e001f */
[----:B------:R-:W2:Y:S04]  /*38340*/  LDL.LU R31, [R1+0x29f4] ;  /* 0x0029f400011f7983 */ /* 0x000ea80000300800 */
[----:B------:R-:W2:Y:S04]  /*38350*/  LDL.LU R30, [R1+0x29f0] ;  /* 0x0029f000011e7983 */ /* 0x000ea80000300800 */
[----:B------:R-:W2:Y:S01]  /*38360*/  LDL.LU R19, [R1+0x29ec] ;  /* 0x0029ec0001137983 */ /* 0x000ea20000300800 */
[----:B----4-:R-:W-:-:S02]  /*38370*/  IMAD.MOV.U32 R86, RZ, RZ, R7 ;  /* 0x000000ffff567224 */ /* 0x010fc400078e0007 */
[----:B---3--:R-:W-:Y:S01]  /*38380*/  IMAD.MOV.U32 R85, RZ, RZ, R238 ;  /* 0x000000ffff557224 */ /* 0x008fe200078e00ee */
[----:B------:R-:W3:Y:S01]  /*38390*/  LDL.LU R15, [R1+0x29e8] ;  /* 0x0029e800010f7983 */ /* 0x000ee20000300800 */
[----:B------:R-:W-:-:S03]  /*383a0*/  IMAD.MOV.U32 R84, RZ, RZ, R18 ;  /* 0x000000ffff547224 */ /* 0x000fc600078e0012 */
[----:B------:R-:W4:Y:S04]  /*383b0*/  LDL.LU R18, [R1+0x29e4] ;  /* 0x0029e40001127983 */ /* 0x000f280000300800 */
[----:B------:R-:W2:Y:S04]  /*383c0*/  LDL.LU R238, [R1+0x29e0] ;  /* 0x0029e00001ee7983 */ /* 0x000ea80000300800 */
[----:B------:R-:W3:Y:S01]  /*383d0*/  LDL.LU R7, [R1+0x29dc] ;  /* 0x0029dc0001077983 */ /* 0x000ee20000300800 */
[----:B------:R-:W-:Y:S02]  /*383e0*/  IMAD.MOV.U32 R87, RZ, RZ, R239 ;  /* 0x000000ffff577224 */ /* 0x000fe400078e00ef */
[----:B------:R-:W-:Y:S01]  /*383f0*/  IMAD.MOV.U32 R89, RZ, RZ, R11 ;  /* 0x000000ffff597224 */ /* 0x000fe200078e000b */
[----:B------:R-:W4:Y:S01]  /*38400*/  LDL.LU R239, [R1+0x29d8] ;  /* 0x0029d80001ef7983 */ /* 0x000f220000300800 */
[----:B------:R-:W-:-:S03]  /*38410*/  IMAD.MOV.U32 R88, RZ, RZ, R10 ;  /* 0x000000ffff587224 */ /* 0x000fc600078e000a */
[----:B------:R-:W4:Y:S01]  /*38420*/  LDL.LU R10, [R1+0x29d4] ;  /* 0x0029d400010a7983 */ /* 0x000f220000300800 */
[----:B------:R-:W-:-:S03]  /*38430*/  IMAD.MOV.U32 R90, RZ, RZ, R14 ;  /* 0x000000ffff5a7224 */ /* 0x000fc600078e000e */
[----:B------:R-:W4:Y:S01]  /*38440*/  LDL.LU R11, [R1+0x29d0] ;  /* 0x0029d000010b7983 */ /* 0x000f220000300800 */
[----:B------:R-:W-:-:S03]  /*38450*/  IMAD.MOV.U32 R91, RZ, RZ, R6 ;  /* 0x000000ffff5b7224 */ /* 0x000fc600078e0006 */
[----:B------:R-:W4:Y:S04]  /*38460*/  LDL.LU R14, [R1+0x29cc] ;  /* 0x0029cc00010e7983 */ /* 0x000f280000300800 */
[----:B------:R-:W4:Y:S01]  /*38470*/  LDL.LU R6, [R1+0x29c8] ;  /* 0x0029c80001067983 */ /* 0x000f220000300800 */
[----:B--2---:R-:W-:Y:S02]  /*38480*/  IMAD.MOV.U32 R181, RZ, RZ, R238 ;  /* 0x000000ffffb57224 */ /* 0x004fe400078e00ee */
[----:B---3--:R-:W-:Y:S02]  /*38490*/  IMAD.MOV.U32 R180, RZ, RZ, R7 ;  /* 0x000000ffffb47224 */ /* 0x008fe400078e0007 */
[----:B------:R-:W2:Y:S04]  /*384a0*/  LDL.LU R7, [R1+0x29c4] ;  /* 0x0029c40001077983 */ /* 0x000ea80000300800 */
[----:B------:R-:W3:Y:S01]  /*384b0*/  LDL.LU R238, [R1+0x29c0] ;  /* 0x0029c00001ee7983 */ /* 0x000ee20000300800 */
[----:B----4-:R-:W-:-:S02]  /*384c0*/  IMAD.MOV.U32 R182, RZ, RZ, R18 ;  /* 0x000000ffffb67224 */ /* 0x010fc400078e0012 */
[----:B------:R-:W-:Y:S01]  /*384d0*/  IMAD.MOV.U32 R183, RZ, RZ, R15 ;  /* 0x000000ffffb77224 */ /* 0x000fe200078e000f */
[----:B------:R-:W4:Y:S01]  /*384e0*/  LDL.LU R18, [R1+0x29bc] ;  /* 0x0029bc0001127983 */ /* 0x000f220000300800 */
[----:B------:R-:W-:Y:S02]  /*384f0*/  IMAD.MOV.U32 R98, RZ, RZ, R10 ;  /* 0x000000ffff627224 */ /* 0x000fe400078e000a */
[----:B------:R-:W-:Y:S01]  /*38500*/  IMAD.MOV.U32 R97, RZ, RZ, R11 ;  /* 0x000000ffff617224 */ /* 0x000fe200078e000b */
[----:B------:R-:W4:Y:S01]  /*38510*/  LDL.LU R15, [R1+0x29b8] ;  /* 0x0029b800010f7983 */ /* 0x000f220000300800 */
[----:B------:R-:W-:-:S03]  /*38520*/  IMAD.MOV.U32 R96, RZ, RZ, R14 ;  /* 0x000000ffff607224 */ /* 0x000fc600078e000e */
[----:B------:R-:W4:Y:S01]  /*38530*/  LDL.LU R14, [R1+0x29b4] ;  /* 0x0029b400010e7983 */ /* 0x000f220000300800 */
[----:B------:R-:W-:-:S03]  /*38540*/  IMAD.MOV.U32 R99, RZ, RZ, R239 ;  /* 0x000000ffff637224 */ /* 0x000fc600078e00ef */
[----:B------:R-:W4:Y:S04]  /*38550*/  LDL.LU R11, [R1+0x29b0] ;  /* 0x0029b000010b7983 */ /* 0x000f280000300800 */
[----:B------:R-:W4:Y:S04]  /*38560*/  LDL.LU R10, [R1+0x29ac] ;  /* 0x0029ac00010a7983 */ /* 0x000f280000300800 */
[----:B------:R-:W4:Y:S01]  /*38570*/  LDL.LU R239, [R1+0x29a8] ;  /* 0x0029a80001ef7983 */ /* 0x000f220000300800 */
[----:B------:R-:W-:Y:S02]  /*38580*/  IMAD.MOV.U32 R147, RZ, RZ, R6 ;  /* 0x000000ffff937224 */ /* 0x000fe400078e0006 */
[----:B--2---:R-:W-:-:S02]  /*38590*/  IMAD.MOV.U32 R145, RZ, RZ, R7 ;  /* 0x000000ffff917224 */ /* 0x004fc400078e0007 */
[----:B---3--:R-:W-:Y:S02]  /*385a0*/  IMAD.MOV.U32 R144, RZ, RZ, R238 ;  /* 0x000000ffff907224 */ /* 0x008fe400078e00ee */
[----:B------:R-:W2:Y:S04]  /*385b0*/  LDL.LU R238, [R1+0x29a4] ;  /* 0x0029a40001ee7983 */ /* 0x000ea80000300800 */
[----:B------:R-:W3:Y:S04]  /*385c0*/  LDL.LU R7, [R1+0x29a0] ;  /* 0x0029a00001077983 */ /* 0x000ee80000300800 */
[----:B------:R-:W3:Y:S04]  /*385d0*/  LDL.LU R146, [R1+0x3f8] ;  /* 0x0003f80001927983 */ /* 0x000ee80000300800 */
[----:B------:R-:W3:Y:S01]  /*385e0*/  LDL.LU R6, [R1+0x299c] ;  /* 0x00299c0001067983 */ /* 0x000ee20000300800 */
[----:B----4-:R-:W-:-:S03]  /*385f0*/  IMAD.MOV.U32 R228, RZ, RZ, R10 ;  /* 0x000000ffffe47224 */ /* 0x010fc600078e000a */
[----:B------:R-:W4:Y:S01]  /*38600*/  LDL.LU R10, [R1+0x2998] ;  /* 0x00299800010a7983 */ /* 0x000f220000300800 */
[----:B------:R-:W-:-:S03]  /*38610*/  IMAD.MOV.U32 R229, RZ, RZ, R239 ;  /* 0x000000ffffe57224 */ /* 0x000fc600078e00ef */
[----:B------:R-:W4:Y:S01]  /*38620*/  LDL.LU R239, [R1+0x2994] ;  /* 0x0029940001ef7983 */ /* 0x000f220000300800 */
[----:B--2---:R-:W-:-:S03]  /*38630*/  IMAD.MOV.U32 R230, RZ, RZ, R238 ;  /* 0x000000ffffe67224 */ /* 0x004fc600078e00ee */
[----:B------:R-:W2:Y:S01]  /*38640*/  LDL.LU R238, [R1+0x2990] ;  /* 0x0029900001ee7983 */ /* 0x000ea20000300800 */
[----:B---3--:R-:W-:-:S03]  /*38650*/  IMAD.MOV.U32 R231, RZ, RZ, R7 ;  /* 0x000000ffffe77224 */ /* 0x008fc600078e0007 */
[----:B------:R-:W3:Y:S04]  /*38660*/  LDL.LU R7, [R1+0x298c] ;  /* 0x00298c0001077983 */ /* 0x000ee80000300800 */
[----:B------:R-:W3:Y:S01]  /*38670*/  LDL.LU R136, [R1+0x420] ;  /* 0x0004200001887983 */ /* 0x000ee20000300800 */
[----:B------:R-:W-:-:S03]  /*38680*/  IMAD.MOV.U32 R139, RZ, RZ, R6 ;  /* 0x000000ffff8b7224 */ /* 0x000fc600078e0006 */
        /* <DEDUP_REMOVED lines=41> */
[----:B----4-:R-:W-:-:S03]  /*38920*/  IMAD.MOV.U32 R198, RZ, RZ, R239 ;  /* 0x000000ffffc67224 */ /* 0x010fc600078e00ef */
[----:B------:R-:W4:Y:S01]  /*38930*/  LDL.LU R178, [R1+0x4b8] ;  /* 0x0004b80001b27983 */ /* 0x000f220000300800 */
        /* <DEDUP_REMOVED lines=16> */
[----:B--2---:R-:W-:Y:S02]  /*38a40*/  IMAD.MOV.U32 R197, RZ, RZ, R238 ;  /* 0x000000ffffc57224 */ /* 0x004fe400078e00ee */
[----:B---3--:R-:W-:-:S02]  /*38a50*/  IMAD.MOV.U32 R196, RZ, RZ, R7 ;  /* 0x000000ffffc47224 */ /* 0x008fc400078e0007 */
[----:B------:R-:W-:Y:S02]  /*38a60*/  IMAD.MOV.U32 R179, RZ, RZ, R6 ;  /* 0x000000ffffb37224 */ /* 0x000fe400078e0006 */
[----:B------:R-:W4:Y:S04]  /*38a70*/  LDL.LU R6, [R1+0x2984] ;  /* 0x0029840001067983 */ /* 0x000f280000300800 */
[----:B------:R-:W4:Y:S04]  /*38a80*/  LDL.LU R7, [R1+0x2980] ;  /* 0x0029800001077983 */ /* 0x000f280000300800 */
[----:B------:R-:W2:Y:S04]  /*38a90*/  LDL.LU R238, [R1+0x297c] ;  /* 0x00297c0001ee7983 */ /* 0x000ea80000300800 */
[----:B------:R-:W2:Y:S04]  /*38aa0*/  LDL.LU R239, [R1+0x2978] ;  /* 0x0029780001ef7983 */ /* 0x000ea80000300800 */
        /* <DEDUP_REMOVED lines=11> */
[----:B------:R-:W4:Y:S04]  /*38b60*/  LDL.LU R35, [R1+0x2948] ;  /* 0x0029480001237983 */ /* 0x000f280000300800 */
[----:B------:R-:W4:Y:S04]  /*38b70*/  LDL.LU R22, [R1+0x2944] ;  /* 0x0029440001167983 */ /* 0x000f280000300800 */
[----:B------:R-:W4:Y:S04]  /*38b80*/  LDL.LU R23, [R1+0x2940] ;  /* 0x0029400001177983 */ /* 0x000f280000300800 */
[----:B------:R-:W4:Y:S04]  /*38b90*/  LDL.LU R26, [R1+0x293c] ;  /* 0x00293c00011a7983 */ /* 0x000f280000300800 */
[----:B------:R-:W4:Y:S01]  /*38ba0*/  LDL.LU R27, [R1+0x2938] ;  /* 0x00293800011b7983 */ /* 0x000f220000300800 */
[----:B------:R-:W-:Y:S01]  /*38bb0*/  IMAD.MOV.U32 R251, RZ, RZ, R3 ;  /* 0x000000fffffb7224 */ /* 0x000fe200078e0003 */
[----:B-1----:R-:W-:Y:S08]  /*38bc0*/  HMMA.1688.F32.TF32 R100, R240, R50, R100 ;  /* 0x00000032f064723c */ /* 0x002ff00000081064 */
[C---:B--2---:R-:W-:Y:S08]  /*38bd0*/  HMMA.1688.F32.TF32 R112, R232.reuse, R30, R112 ;  /* 0x0000001ee870723c */ /* 0x044ff00000081070 */
[C---:B---3--:R-:W-:Y:S08]  /*38be0*/  HMMA.1688.F32.TF32 R120, R232.reuse, R38, R120 ;  /* 0x00000026e878723c */ /* 0x048ff00000081078 */
[----:B----4-:R-:W-:Y:S08]  /*38bf0*/  HMMA.1688.F32.TF32 R116, R232, R34, R116 ;  /* 0x00000022e874723c */ /* 0x010ff00000081074 */
[----:B------:R-:W-:-:S07]  /*38c00*/  IMAD.MOV.U32 R3, RZ, RZ, R115 ;  /* 0x000000ffff037224 */ /* 0x000fce00078e0073 */
[----:B------:R-:W-:Y:S04]  /*38c10*/  STL.64 [R1+0x890], R120 ;  /* 0x0008907801007387 */ /* 0x000fe80000100a00 */
[----:B------:R-:W-:Y:S04]  /*38c20*/  STL.64 [R1+0x898], R122 ;  /* 0x0008987a01007387 */ /* 0x000fe80000100a00 */
[----:B------:R-:W-:Y:S04]  /*38c30*/  STL.64 [R1+0x870], R112 ;  /* 0x0008707001007387 */ /* 0x000fe80000100a00 */
[----:B------:R-:W-:Y:S04]  /*38c40*/  STL.64 [R1+0x880], R116 ;  /* 0x0008807401007387 */ /* 0x000fe80000100a00 */
[----:B------:R1:W-:Y:S04]  /*38c50*/  STL.64 [R1+0x888], R118 ;  /* 0x0008887601007387 */ /* 0x0003e80000100a00 */
[----:B------:R2:W-:Y:S01]  /*38c60*/  STL [R1+0x878], R114 ;  /* 0x0008787201007387 */ /* 0x0005e20000100800 */
[C---:B-1----:R-:W-:Y:S08]  /*38c70*/  HMMA.1688.F32.TF32 R116, R232.reuse, R26, R108 ;  /* 0x0000001ae874723c */ /* 0x042ff0000008106c */
[C---:B--2---:R-:W-:Y:S08]  /*38c80*/  HMMA.1688.F32.TF32 R112, R232.reuse, R22, R104 ;  /* 0x00000016e870723c */ /* 0x044ff00000081068 */
[C---:B------:R-:W-:Y:S08]  /*38c90*/  HMMA.1688.F32.TF32 R108, R232.reuse, R18, R216 ;  /* 0x00000012e86c723c */ /* 0x040ff000000810d8 */
[C---:B------:R-:W-:Y:S01]  /*38ca0*/  HMMA.1688.F32.TF32 R104, R232.reuse, R14, R140 ;  /* 0x0000000ee868723c */ /* 0x040fe2000008108c */
        /* <DEDUP_REMOVED lines=10> */
[----:B-1----:R-:W-:Y:S01]  /*38d50*/  HMMA.1688.F32.TF32 R104, R232, R6, R176 ;  /* 0x00000006e868723c */ /* 0x002fe200000810b0 */
[----:B------:R-:W-:Y:S04]  /*38d60*/  LDS R232, [R0+0x8a100] ;  /* 0x08a1000000e87984 */ /* 0x000fe80000000800 */
[----:B------:R-:W-:Y:S04]  /*38d70*/  LDS R234, [R0+0x8b100] ;  /* 0x08b1000000ea7984 */ /* 0x000fe80000000800 */
[----:B------:R-:W-:Y:S04]  /*38d80*/  STL.64 [R1+0x820], R112 ;  /* 0x0008207001007387 */ /* 0x000fe80000100a00 */
[----:B------:R1:W-:Y:S04]  /*38d90*/  STL.64 [R1+0x828], R114 ;  /* 0x0008287201007387 */ /* 0x0003e80000100a00 */
[----:B------:R-:W-:Y:S04]  /*38da0*/  STL.64 [R1+0x810], R108 ;  /* 0x0008106c01007387 */ /* 0x000fe80000100a00 */
[----:B------:R2:W-:Y:S01]  /*38db0*/  STL.64 [R1+0x818], R110 ;  /* 0x0008186e01007387 */ /* 0x0005e20000100a00 */
[C---:B-1----:R-:W-:Y:S03]  /*38dc0*/  HMMA.1688.F32.TF32 R112, R240.reuse, R62, R196 ;  /* 0x0000003ef070723c */ /* 0x042fe600000810c4 */
[----:B------:R-:W-:Y:S04]  /*38dd0*/  STL.64 [R1+0x440], R104 ;  /* 0x0004406801007387 */ /* 0x000fe80000100a00 */
[----:B------:R1:W-:Y:S01]  /*38de0*/  STL.64 [R1+0x448], R106 ;  /* 0x0004486a01007387 */ /* 0x0003e20000100a00 */
[C---:B--2---:R-:W-:Y:S03]  /*38df0*/  HMMA.1688.F32.TF32 R108, R240.reuse, R58, R136 ;  /* 0x0000003af06c723c */ /* 0x044fe60000081088 */
[----:B------:R-:W-:Y:S04]  /*38e00*/  LDS R233, [R2+0x8a100] ;  /* 0x08a1000002e97984 */ /* 0x000fe80000000800 */
[----:B------:R-:W2:Y:S01]  /*38e10*/  LDS R235, [R2+0x8b100] ;  /* 0x08b1000002eb7984 */ /* 0x000ea20000000800 */
[C---:B-1----:R-:W-:Y:S07]  /*38e20*/  HMMA.1688.F32.TF32 R104, R240.reuse, R54, R228 ;  /* 0x00000036f068723c */ /* 0x042fee00000810e4 */
        /* <DEDUP_REMOVED lines=10> */
[C---:B-1----:R-:W-:Y:S08]  /*38ed0*/  HMMA.1688.F32.TF32 R100, R240.reuse, R38, R180 ;  /* 0x00000026f064723c */ /* 0x042ff000000810b4 */
        /* <DEDUP_REMOVED lines=37> */
[----:B-1----:R-:W2:Y:S04]  /*39130*/  LDL.LU R64, [R1+0x1a0] ;  /* 0x0001a00001407983 */ /* 0x002ea80000300800 */
[----:B------:R-:W2:Y:S04]  /*39140*/  LDL.LU R65, [R1+0x1a4] ;  /* 0x0001a40001417983 */ /* 0x000ea80000300800 */
[----:B----4-:R-:W4:Y:S04]  /*39150*/  LDL.LU R66, [R1+0x1a8] ;  /* 0x0001a80001427983 */ /* 0x010f280000300800 */
        /* <DEDUP_REMOVED lines=101> */
[----:B------:R-:W-:Y:S04]  /*397b0*/  LDS R240, [R0+0x8a180] ;  /* 0x08a1800000f07984 */ /* 0x000fe80000000800 */
[----:B------:R-:W-:Y:S04]  /*397c0*/  LDS R242, [R0+0x8b180] ;  /* 0x08b1800000f27984 */ /* 0x000fe80000000800 */
[----:B------:R-:W-:Y:S04]  /*397d0*/  LDS R241, [R2+0x8a180] ;  /* 0x08a1800002f17984 */ /* 0x000fe80000000800 */
[----:B------:R-:W1:Y:S01]  /*397e0*/  LDS R243, [R2+0x8b180] ;  /* 0x08b1800002f37984 */ /* 0x000e620000000800 */
[C---:B--2---:R-:W-:Y:S08]  /*397f0*/  HMMA.1688.F32.TF32 R136, R232.reuse, R14, R136 ;  /* 0x0000000ee888723c */ /* 0x044ff00000081088 */
[C---:B---3--:R-:W-:Y:S08]  /*39800*/  HMMA.1688.F32.TF32 R196, R232.reuse, R18, R196 ;  /* 0x00000012e8c4723c */ /* 0x048ff000000810c4 */
[C---:B----4-:R-:W-:Y:S08]  /*39810*/  HMMA.1688.F32.TF32 R188, R232.reuse, R26, R188 ;  /* 0x0000001ae8bc723c */ /* 0x050ff000000810bc */
[C---:B------:R-:W-:Y:S08]  /*39820*/  HMMA.1688.F32.TF32 R184, R232.reuse, R30, R184 ;  /* 0x0000001ee8b8723c */ /* 0x040ff000000810b8 */
[C---:B------:R-:W-:Y:S08]  /*39830*/  HMMA.1688.F32.TF32 R140, R232.reuse, R34, R140 ;  /* 0x00000022e88c723c */ /* 0x040ff0000008108c */
[C---:B------:R-:W-:Y:S08]  /*39840*/  HMMA.1688.F32.TF32 R104, R232.reuse, R42, R104 ;  /* 0x0000002ae868723c */ /* 0x040ff00000081068 */
[C---:B------:R-:W-:Y:S08]  /*39850*/  HMMA.1688.F32.TF32 R108, R232.reuse, R46, R108 ;  /* 0x0000002ee86c723c */ /* 0x040ff0000008106c */
[C---:B------:R-:W-:Y:S08]  /*39860*/  HMMA.1688.F32.TF32 R112, R232.reuse, R50, R112 ;  /* 0x00000032e870723c */ /* 0x040ff00000081070 */
[C---:B------:R-:W-:Y:S08]  /*39870*/  HMMA.1688.F32.TF32 R120, R232.reuse, R58, R120 ;  /* 0x0000003ae878723c */ /* 0x040ff00000081078 */
[C---:B------:R-:W-:Y:S08]  /*39880*/  HMMA.1688.F32.TF32 R124, R232.reuse, R62, R124 ;  /* 0x0000003ee87c723c */ /* 0x040ff0000008107c */
[C---:B------:R-:W-:Y:S11]  /*39890*/  HMMA.1688.F32.TF32 R116, R232.reuse, R54, R116 ;  /* 0x00000036e874723c */ /* 0x040ff60000081074 */
[----:B------:R-:W-:Y:S04]  /*398a0*/  @!UPT UIADD3 URZ, URZ, URZ, URZ ;  /* 0x0000003f3f3ff290 */ /* 0x000fe8000fffe03f */
[----:B------:R-:W-:Y:S04]  /*398b0*/  STL.64 [R1+0x4c0], R124 ;  /* 0x0004c07c01007387 */ /* 0x000fe80000100a00 */
[----:B------:R2:W-:Y:S01]  /*398c0*/  STL.64 [R1+0x4c8], R126 ;  /* 0x0004c87e01007387 */ /* 0x0005e20000100a00 */
[C---:B------:R-:W-:Y:S03]  /*398d0*/  HMMA.1688.F32.TF32 R216, R232.reuse, R38, R216 ;  /* 0x00000026e8d8723c */ /* 0x040fe600000810d8 */
[----:B--2---:R-:W2:Y:S04]  /*398e0*/  LDL.LU.64 R126, [R1+0x2930] ;  /* 0x00293000017e7983 */ /* 0x004ea80000300a00 */
[----:B------:R-:W2:Y:S04]  /*398f0*/  LDL.LU.64 R124, [R1+0x2928] ;  /* 0x00292800017c7983 */ /* 0x000ea80000300a00 */
[----:B------:R-:W-:Y:S04]  /*39900*/  STL.64 [R1+0x4b0], R120 ;  /* 0x0004b07801007387 */ /* 0x000fe80000100a00 */
[----:B------:R3:W-:Y:S01]  /*39910*/  STL.64 [R1+0x4b8], R122 ;  /* 0x0004b87a01007387 */ /* 0x0007e20000100a00 */
[C---:B------:R-:W-:Y:S03]  /*39920*/  HMMA.1688.F32.TF32 R176, R232.reuse, R22, R176 ;  /* 0x00000016e8b0723c */ /* 0x040fe600000810b0 */
[----:B---3--:R-:W3:Y:S04]  /*39930*/  LDL.LU.64 R122, [R1+0x2920] ;  /* 0x00292000017a7983 */ /* 0x008ee80000300a00 */
[----:B------:R-:W3:Y:S04]  /*39940*/  LDL.LU.64 R120, [R1+0x2918] ;  /* 0x0029180001787983 */ /* 0x000ee80000300a00 */
[----:B------:R-:W-:Y:S04]  /*39950*/  STL.64 [R1+0x4a0], R116 ;  /* 0x0004a07401007387 */ /* 0x000fe80000100a00 */
[----:B------:R4:W-:Y:S04]  /*39960*/  STL.64 [R1+0x4a8], R118 ;  /* 0x0004a87601007387 */ /* 0x0009e80000100a00 */
[----:B----4-:R-:W4:Y:S04]  /*39970*/  LDL.LU.64 R118, [R1+0x2910] ;  /* 0x0029100001767983 */ /* 0x010f280000300a00 */
[----:B------:R-:W4:Y:S04]  /*39980*/  LDL.LU.64 R116, [R1+0x2908] ;  /* 0x0029080001747983 */ /* 0x000f280000300a00 */
        /* <DEDUP_REMOVED lines=38> */
[----:B------:R1:W-:Y:S02]  /*39bf0*/  STL.64 [R1+0x798], R138 ;  /* 0x0007988a01007387 */ /* 0x0003e40000100a00 */
[C---:B-1----:R-:W-:Y:S08]  /*39c00*/  HMMA.1688.F32.TF32 R136, R232.reuse, R238, R100 ;  /* 0x000000eee888723c */ /* 0x042ff00000081064 */
[----:B------:R-:W-:Y:S01]  /*39c10*/  HMMA.1688.F32.TF32 R100, R232, R6, R144 ;  /* 0x00000006e864723c */ /* 0x000fe20000081090 */
[----:B------:R-:W-:Y:S04]  /*39c20*/  STL.64 [R1+0x780], R228 ;  /* 0x000780e401007387 */ /* 0x000fe80000100a00 */
[----:B------:R-:W-:Y:S04]  /*39c30*/  STL.64 [R1+0x788], R230 ;  /* 0x000788e601007387 */ /* 0x000fe80000100a00 */
[----:B------:R-:W-:Y:S04]  /*39c40*/  LDS R232, [R0+0x8a200] ;  /* 0x08a2000000e87984 */ /* 0x000fe80000000800 */
[----:B------:R-:W-:Y:S04]  /*39c50*/  LDS R234, [R0+0x8b200] ;  /* 0x08b2000000ea7984 */ /* 0x000fe80000000800 */
[----:B------:R-:W-:Y:S04]  /*39c60*/  STL.64 [R1+0x770], R136 ;  /* 0x0007708801007387 */ /* 0x000fe80000100a00 */
[----:B------:R1:W-:Y:S04]  /*39c70*/  STL.64 [R1+0x778], R138 ;  /* 0x0007788a01007387 */ /* 0x0003e80000100a00 */
[----:B------:R-:W-:Y:S04]  /*39c80*/  STL.64 [R1+0x330], R100 ;  /* 0x0003306401007387 */ /* 0x000fe80000100a00 */
[----:B------:R3:W-:Y:S01]  /*39c90*/  STL.64 [R1+0x338], R102 ;  /* 0x0003386601007387 */ /* 0x0007e20000100a00 */
[C---:B-1----:R-:W-:Y:S03]  /*39ca0*/  HMMA.1688.F32.TF32 R136, R240.reuse, R62, R96 ;  /* 0x0000003ef088723c */ /* 0x042fe60000081060 */
[----:B------:R-:W-:Y:S04]  /*39cb0*/  LDS R233, [R2+0x8a200] ;  /* 0x08a2000002e97984 */ /* 0x000fe80000000800 */
[----:B------:R-:W1:Y:S01]  /*39cc0*/  LDS R235, [R2+0x8b200] ;  /* 0x08b2000002eb7984 */ /* 0x000e620000000800 */
[C---:B---3--:R-:W-:Y:S08]  /*39cd0*/  HMMA.1688.F32.TF32 R100, R240.reuse, R58, R180 ;  /* 0x0000003af064723c */ /* 0x048ff000000810b4 */
        /* <DEDUP_REMOVED lines=21> */
[----:B------:R3:W-:Y:S04]  /*39e30*/  STL.64 [R1+0x2c0], R80 ;  /* 0x0002c05001007387 */ /* 0x0007e80000100a00 */
[----:B------:R1:W-:Y:S04]  /*39e40*/  STL.64 [R1+0x2c8], R82 ;  /* 0x0002c85201007387 */ /* 0x0003e80000100a00 */
[----:B------:R-:W-:Y:S04]  /*39e50*/  STL.64 [R1+0x2b0], R76 ;  /* 0x0002b04c01007387 */ /* 0x000fe80000100a00 */
[----:B------:R-:W-:Y:S04]  /*39e60*/  STL.64 [R1+0x2b8], R78 ;  /* 0x0002b84e01007387 */ /* 0x000fe80000100a00 */
[----:B------:R-:W-:Y:S04]  /*39e70*/  STL.64 [R1+0x2a0], R72 ;  /* 0x0002a04801007387 */ /* 0x000fe80000100a00 */
[----:B------:R-:W-:Y:S04]  /*39e80*/  STL.64 [R1+0x2a8], R74 ;  /* 0x0002a84a01007387 */ /* 0x000fe80000100a00 */
[----:B---3--:R-:W3:Y:S04]  /*39e90*/  LDL.LU R80, [R1+0x40] ;  /* 0x0000400001507983 */ /* 0x008ee80000300800 */
[----:B------:R-:W-:Y:S04]  /*39ea0*/  STL.64 [R1+0x290], R68 ;  /* 0x0002904401007387 */ /* 0x000fe80000100a00 */
[----:B------:R-:W-:Y:S04]  /*39eb0*/  STL.64 [R1+0x298], R70 ;  /* 0x0002984601007387 */ /* 0x000fe80000100a00 */
[----:B------:R1:W-:Y:S04]  /*39ec0*/  STL.64 [R1+0x280], R64 ;  /* 0x0002804001007387 */ /* 0x0003e80000100a00 */
[----:B------:R4:W-:Y:S04]  /*39ed0*/  STL.64 [R1+0x288], R66 ;  /* 0x0002884201007387 */ /* 0x0009e80000100a00 */
[----:B------:R-:W3:Y:S04]  /*39ee0*/  LDL.LU R81, [R1+0x44] ;  /* 0x0000440001517983 */ /* 0x000ee80000300800 */
[----:B-1----:R-:W3:Y:S04]  /*39ef0*/  LDL.LU R82, [R1+0x48] ;  /* 0x0000480001527983 */ /* 0x002ee80000300800 */
        /* <DEDUP_REMOVED lines=15> */
[----:B----4-:R-:W2:Y:S04]  /*39ff0*/  LDL.LU R66, [R1+0x158] ;  /* 0x0001580001427983 */ /* 0x010ea80000300800 */
        /* <DEDUP_REMOVED lines=41> */
[C---:B----4-:R-:W-:Y:S08]  /*3a290*/  HMMA.1688.F32.TF32 R228, R240.reuse, R14, R228 ;  /* 0x0000000ef0e4723c */ /* 0x050ff000000810e4 */
[C---:B--2---:R-:W-:Y:S08]  /*3a2a0*/  HMMA.1688.F32.TF32 R136, R240.reuse, R18, R136 ;  /* 0x00000012f088723c */ /* 0x044ff00000081088 */
[C---:B---3--:R-:W-:Y:S11]  /*3a2b0*/  HMMA.1688.F32.TF32 R68, R240.reuse, R10, R68 ;  /* 0x0000000af044723c */ /* 0x048ff60000081044 */
[----:B------:R-:W-:Y:S04]  /*3a2c0*/  @!UPT UIADD3 URZ, URZ, URZ, URZ ;  /* 0x0000003f3f3ff290 */ /* 0x000fe8000fffe03f */
[----:B------:R-:W-:Y:S04]  /*3a2d0*/  STL.64 [R1+0x270], R136 ;  /* 0x0002708801007387 */ /* 0x000fe80000100a00 */
[----:B------:R1:W-:Y:S04]  /*3a2e0*/  STL.64 [R1+0x278], R138 ;  /* 0x0002788a01007387 */ /* 0x0003e80000100a00 */
[----:B-1----:R-:W2:Y:S04]  /*3a2f0*/  LDL.LU.64 R138, [R1+0x2870] ;  /* 0x00287000018a7983 */ /* 0x002ea80000300a00 */
[----:B------:R-:W2:Y:S04]  /*3a300*/  LDL.LU.64 R136, [R1+0x2868] ;  /* 0x0028680001887983 */ /* 0x000ea80000300a00 */
[----:B------:R-:W-:Y:S04]  /*3a310*/  STL.64 [R1+0x760], R228 ;  /* 0x000760e401007387 */ /* 0x000fe80000100a00 */
[----:B------:R1:W-:Y:S04]  /*3a320*/  STL.64 [R1+0x768], R230 ;  /* 0x000768e601007387 */ /* 0x0003e80000100a00 */
[----:B-1----:R-:W3:Y:S04]  /*3a330*/  LDL.LU.64 R230, [R1+0x2860] ;  /* 0x0028600001e67983 */ /* 0x002ee80000300a00 */
[----:B------:R-:W3:Y:S04]  /*3a340*/  LDL.LU.64 R228, [R1+0x2858] ;  /* 0x0028580001e47983 */ /* 0x000ee80000300a00 */
[----:B------:R-:W-:Y:S04]  /*3a350*/  STL.64 [R1+0x370], R68 ;  /* 0x0003704401007387 */ /* 0x000fe80000100a00 */
[----:B------:R1:W-:Y:S02]  /*3a360*/  STL.64 [R1+0x378], R70 ;  /* 0x0003784601007387 */ /* 0x0003e40000100a00 */
[C---:B-1----:R-:W-:Y:S08]  /*3a370*/  HMMA.1688.F32.TF32 R68, R240.reuse, R238, R64 ;  /* 0x000000eef044723c */ /* 0x042ff00000081040 */
[----:B------:R-:W-:Y:S01]  /*3a380*/  HMMA.1688.F32.TF32 R64, R240, R6, R248 ;  /* 0x00000006f040723c */ /* 0x000fe200000810f8 */
[----:B------:R-:W4:Y:S04]  /*3a390*/  LDL.LU R248, [R1] ;  /* 0x0000000001f87983 */ /* 0x000f280000300800 */
[----:B------:R-:W-:Y:S03]  /*3a3a0*/  LDS R240, [R0+0x8a280] ;  /* 0x08a2800000f07984 */ /* 0x000fe60000000800 */
[C---:B------:R-:W-:Y:S01]  /*3a3b0*/  HMMA.1688.F32.TF32 R100, R232.reuse, R62, R100 ;  /* 0x0000003ee864723c */ /* 0x040fe20000081064 */
[----:B------:R-:W-:Y:S04]  /*3a3c0*/  LDS R242, [R0+0x8b280] ;  /* 0x08b2800000f27984 */ /* 0x000fe80000000800 */
[----:B------:R-:W-:Y:S04]  /*3a3d0*/  LDS R241, [R2+0x8a280] ;  /* 0x08a2800002f17984 */ /* 0x000fe80000000800 */
[----:B------:R-:W-:Y:S04]  /*3a3e0*/  STL.64 [R1+0x360], R68 ;  /* 0x0003604401007387 */ /* 0x000fe80000100a00 */
[----:B------:R-:W-:Y:S04]  /*3a3f0*/  STL.64 [R1+0x368], R70 ;  /* 0x0003684601007387 */ /* 0x000fe80000100a00 */
[----:B------:R1:W-:Y:S04]  /*3a400*/  STL.64 [R1+0x250], R64 ;  /* 0x0002504001007387 */ /* 0x0003e80000100a00 */
[----:B------:R1:W-:Y:S04]  /*3a410*/  STL.64 [R1+0x258], R66 ;  /* 0x0002584201007387 */ /* 0x0003e80000100a00 */
[----:B------:R-:W4:Y:S04]  /*3a420*/  LDL.LU R249, [R1+0x4] ;  /* 0x0000040001f97983 */ /* 0x000f280000300800 */
[----:B------:R-:W4:Y:S04]  /*3a430*/  LDL.LU R250, [R1+0x8] ;  /* 0x0000080001fa7983 */ /* 0x000f280000300800 */
[----:B------:R-:W4:Y:S04]  /*3a440*/  LDL.LU R251, [R1+0xc] ;  /* 0x00000c0001fb7983 */ /* 0x000f280000300800 */
[----:B-1----:R-:W2:Y:S04]  /*3a450*/  LDL.LU R64, [R1+0x10] ;  /* 0x0000100001407983 */ /* 0x002ea80000300800 */
[----:B------:R-:W2:Y:S04]  /*3a460*/  LDL.LU R65, [R1+0x14] ;  /* 0x0000140001417983 */ /* 0x000ea80000300800 */
[----:B------:R-:W2:Y:S04]  /*3a470*/  LDL.LU R66, [R1+0x18] ;  /* 0x0000180001427983 */ /* 0x000ea80000300800 */
[----:B------:R-:W2:Y:S04]  /*3a480*/  LDL.LU R67, [R1+0x1c] ;  /* 0x00001c0001437983 */ /* 0x000ea80000300800 */
[----:B------:R-:W3:Y:S04]  /*3a490*/  LDL.LU R68, [R1+0x20] ;  /* 0x0000200001447983 */ /* 0x000ee80000300800 */
[----:B------:R-:W3:Y:S04]  /*3a4a0*/  LDL.LU R69, [R1+0x24] ;  /* 0x0000240001457983 */ /* 0x000ee80000300800 */
[----:B------:R-:W3:Y:S04]  /*3a4b0*/  LDL.LU R70, [R1+0x28] ;  /* 0x0000280001467983 */ /* 0x000ee80000300800 */
[----:B------:R-:W3:Y:S01]  /*3a4c0*/  LDL.LU R71, [R1+0x2c] ;  /* 0x00002c0001477983 */ /* 0x000ee20000300800 */
[C---:B------:R-:W-:Y:S08]  /*3a4d0*/  HMMA.1688.F32.TF32 R144, R232.reuse, R58, R144 ;  /* 0x0000003ae890723c */ /* 0x040ff00000081090 */
[C---:B------:R-:W-:Y:S08]  /*3a4e0*/  HMMA.1688.F32.TF32 R96, R232.reuse, R54, R96 ;  /* 0x00000036e860723c */ /* 0x040ff00000081060 */
[C---:B------:R-:W-:Y:S01]  /*3a4f0*/  HMMA.1688.F32.TF32 R180, R232.reuse, R50, R180 ;  /* 0x00000032e8b4723c */ /* 0x040fe200000810b4 */
[----:B------:R-:W-:Y:S07]  /*3a500*/  STL.64 [R1+0x350], R100 ;  /* 0x0003506401007387 */ /* 0x000fee0000100a00 */
[C---:B------:R-:W-:Y:S01]  /*3a510*/  HMMA.1688.F32.TF32 R92, R232.reuse, R46, R92 ;  /* 0x0000002ee85c723c */ /* 0x040fe2000008105c */
[----:B------:R1:W-:Y:S04]  /*3a520*/  STL.64 [R1+0x358], R102 ;  /* 0x0003586601007387 */ /* 0x0003e80000100a00 */
[----:B------:R-:W2:Y:S03]  /*3a530*/  LDS R243, [R2+0x8b280] ;  /* 0x08b2800002f37984 */ /* 0x000ea60000000800 */
[C---:B------:R-:W-:Y:S01]  /*3a540*/  HMMA.1688.F32.TF32 R72, R232.reuse, R42, R72 ;  /* 0x0000002ae848723c */ /* 0x040fe20000081048 */
[----:B-1----:R-:W3:Y:S07]  /*3a550*/  LDL.LU.64 R102, [R1+0x2850] ;  /* 0x0028500001667983 */ /* 0x002eee0000300a00 */
[C---:B------:R-:W-:Y:S01]  /*3a560*/  HMMA.1688.F32.TF32 R88, R232.reuse, R38, R88 ;  /* 0x00000026e858723c */ /* 0x040fe20000081058 */
[----:B------:R-:W3:Y:S04]  /*3a570*/  LDL.LU.64 R100, [R1+0x2848] ;  /* 0x0028480001647983 */ /* 0x000ee80000300a00 */
[----:B------:R-:W-:Y:S04]  /*3a580*/  STL.64 [R1+0x750], R144 ;  /* 0x0007509001007387 */ /* 0x000fe80000100a00 */
[----:B------:R1:W-:Y:S04]  /*3a590*/  STL.64 [R1+0x758], R146 ;  /* 0x0007589201007387 */ /* 0x0003e80000100a00 */
[----:B-1----:R-:W3:Y:S04]  /*3a5a0*/  LDL.LU.64 R146, [R1+0x2840] ;  /* 0x0028400001927983 */ /* 0x002ee80000300a00 */
        /* <DEDUP_REMOVED lines=14> */
[----:B------:R1:W-:Y:S01]  /*3a690*/  STL.64 [R1+0x718], R74 ;  /* 0x0007184a01007387 */ /* 0x0003e20000100a00 */
[C---:B------:R-:W-:Y:S03]  /*3a6a0*/  HMMA.1688.F32.TF32 R76, R232.reuse, R26, R76 ;  /* 0x0000001ae84c723c */ /* 0x040fe6000008104c */
[----:B-1----:R-:W3:Y:S04]  /*3a6b0*/  LDL.LU.64 R74, [R1+0x2800] ;  /* 0x00280000014a7983 */ /* 0x002ee80000300a00 */
[----:B------:R-:W3:Y:S04]  /*3a6c0*/  LDL.LU.64 R72, [R1+0x27f8] ;  /* 0x0027f80001487983 */ /* 0x000ee80000300a00 */
[----:B------:R-:W-:Y:S04]  /*3a6d0*/  STL.64 [R1+0x700], R88 ;  /* 0x0007005801007387 */ /* 0x000fe80000100a00 */
[----:B------:R1:W-:Y:S02]  /*3a6e0*/  STL.64 [R1+0x708], R90 ;  /* 0x0007085a01007387 */ /* 0x0003e40000100a00 */
[C---:B-1----:R-:W-:Y:S08]  /*3a6f0*/  HMMA.1688.F32.TF32 R88, R232.reuse, R34, R84 ;  /* 0x00000022e858723c */ /* 0x042ff00000081054 */
[C---:B------:R-:W-:Y:S11]  /*3a700*/  HMMA.1688.F32.TF32 R84, R232.reuse, R30, R80 ;  /* 0x0000001ee854723c */ /* 0x040ff60000081050 */
[----:B------:R-:W-:Y:S04]  /*3a710*/  @!UPT UIADD3 URZ, URZ, URZ, URZ ;  /* 0x0000003f3f3ff290 */ /* 0x000fe8000fffe03f */
[----:B------:R-:W-:Y:S04]  /*3a720*/  STL.64 [R1+0x6f0], R88 ;  /* 0x0006f05801007387 */ /* 0x000fe80000100a00 */
[----:B------:R-:W-:Y:S04]  /*3a730*/  STL.64 [R1+0x6f8], R90 ;  /* 0x0006f85a01007387 */ /* 0x000fe80000100a00 */
[----:B------:R-:W3:Y:S04]  /*3a740*/  LDL.LU R80, [R1+0xf0] ;  /* 0x0000f00001507983 */ /* 0x000ee80000300800 */
[----:B------:R1:W-:Y:S04]  /*3a750*/  STL.64 [R1+0x6e0], R84 ;  /* 0x0006e05401007387 */ /* 0x0003e80000100a00 */
[----:B------:R1:W-:Y:S04]  /*3a760*/  STL.64 [R1+0x6e8], R86 ;  /* 0x0006e85601007387 */ /* 0x0003e80000100a00 */
[----:B------:R1:W-:Y:S04]  /*3a770*/  STL.64 [R1+0x6d0], R76 ;  /* 0x0006d04c01007387 */ /* 0x0003e80000100a00 */
[----:B------:R1:W-:Y:S04]  /*3a780*/  STL.64 [R1+0x6d8], R78 ;  /* 0x0006d84e01007387 */ /* 0x0003e80000100a00 */
[----:B------:R-:W3:Y:S04]  /*3a790*/  LDL.LU R81, [R1+0xf4] ;  /* 0x0000f40001517983 */ /* 0x000ee80000300800 */
[----:B------:R-:W3:Y:S04]  /*3a7a0*/  LDL.LU R82, [R1+0xf8] ;  /* 0x0000f80001527983 */ /* 0x000ee80000300800 */
[----:B------:R-:W3:Y:S04]  /*3a7b0*/  LDL.LU R83, [R1+0xfc] ;  /* 0x0000fc0001537983 */ /* 0x000ee80000300800 */
[----:B-1----:R-:W3:Y:S04]  /*3a7c0*/  LDL.LU R84, [R1+0x100] ;  /* 0x0001000001547983 */ /* 0x002ee80000300800 */
[----:B------:R-:W3:Y:S04]  /*3a7d0*/  LDL.LU R85, [R1+0x104] ;  /* 0x0001040001557983 */ /* 0x000ee80000300800 */
[----:B------:R-:W3:Y:S04]  /*3a7e0*/  LDL.LU R86, [R1+0x108] ;  /* 0x0001080001567983 */ /* 0x000ee80000300800 */
[----:B------:R-:W3:Y:S04]  /*3a7f0*/  LDL.LU R87, [R1+0x10c] ;  /* 0x00010c0001577983 */ /* 0x000ee80000300800 */
[----:B------:R-:W3:Y:S04]  /*3a800*/  LDL.LU R88, [R1+0x110] ;  /* 0x0001100001587983 */ /* 0x000ee80000300800 */
[----:B------:R-:W3:Y:S01]  /*3a810*/  LDL.LU R89, [R1+0x114] ;  /* 0x0001140001597983 */ /* 0x000ee20000300800 */
[C---:B----4-:R-:W-:Y:S03]  /*3a820*/  HMMA.1688.F32.TF32 R248, R232.reuse, R14, R248 ;  /* 0x0000000ee8f8723c */ /* 0x050fe600000810f8 */
[----:B------:R-:W4:Y:S04]  /*3a830*/  LDL.LU R90, [R1+0x118] ;  /* 0x00011800015a7983 */ /* 0x000f280000300800 */
[----:B------:R-:W4:Y:S04]  /*3a840*/  LDL.LU R91, [R1+0x11c] ;  /* 0x00011c00015b7983 */ /* 0x000f280000300800 */
[----:B------:R-:W4:Y:S04]  /*3a850*/  LDL.LU R76, [R1+0xe0] ;  /* 0x0000e000014c7983 */ /* 0x000f280000300800 */
[----:B------:R-:W4:Y:S01]  /*3a860*/  LDL.LU R77, [R1+0xe4] ;  /* 0x0000e400014d7983 */ /* 0x000f220000300800 */
[C---:B--2---:R-:W-:Y:S03]  /*3a870*/  HMMA.1688.F32.TF32 R64, R232.reuse, R18, R64 ;  /* 0x00000012e840723c */ /* 0x044fe60000081040 */
[----:B------:R-:W2:Y:S04]  /*3a880*/  LDL.LU R78, [R1+0xe8] ;  /* 0x0000e800014e7983 */ /* 0x000ea80000300800 */
[----:B------:R-:W2:Y:S01]  /*3a890*/  LDL.LU R79, [R1+0xec] ;  /* 0x0000ec00014f7983 */ /* 0x000ea20000300800 */
[C---:B---3--:R-:W-:Y:S11]  /*3a8a0*/  HMMA.1688.F32.TF32 R68, R232.reuse, R22, R68 ;  /* 0x00000016e844723c */ /* 0x048ff60000081044 */
[----:B------:R-:W-:Y:S11]  /*3a8b0*/  @!UPT UIADD3 URZ, URZ, URZ, URZ ;  /* 0x0000003f3f3ff290 */ /* 0x000ff6000fffe03f */
[----:B------:R-:W-:Y:S01]  /*3a8c0*/  @!UPT UIADD3 URZ, URZ, URZ, URZ ;  /* 0x0000003f3f3ff290 */ /* 0x000fe2000fffe03f */
[----:B------:R-:W-:Y:S04]  /*3a8d0*/  STL.64 [R1+0x6c0], R68 ;  /* 0x0006c04401007387 */ /* 0x000fe80000100a00 */
[----:B------:R1:W-:Y:S04]  /*3a8e0*/  STL.64 [R1+0x6c8], R70 ;  /* 0x0006c84601007387 */ /* 0x0003e80000100a00 */
[----:B-1----:R-:W3:Y:S04]  /*3a8f0*/  LDL.LU.64 R70, [R1+0x27f0] ;  /* 0x0027f00001467983 */ /* 0x002ee80000300a00 */
[----:B------:R-:W3:Y:S04]  /*3a900*/  LDL.LU.64 R68, [R1+0x27e8] ;  /* 0x0027e80001447983 */ /* 0x000ee80000300a00 */
[----:B------:R-:W-:Y:S04]  /*3a910*/  STL.64 [R1+0x6b0], R64 ;  /* 0x0006b04001007387 */ /* 0x000fe80000100a00 */
[----:B------:R1:W-:Y:S04]  /*3a920*/  STL.64 [R1+0x6b8], R66 ;  /* 0x0006b84201007387 */ /* 0x0003e80000100a00 */
[----:B-1----:R-:W2:Y:S04]  /*3a930*/  LDL.LU.64 R66, [R1+0x27e0] ;  /* 0x0027e00001427983 */ /* 0x002ea80000300a00 */
[----:B------:R-:W2:Y:S04]  /*3a940*/  LDL.LU.64 R64, [R1+0x27d8] ;  /* 0x0027d80001407983 */ /* 0x000ea80000300a00 */
[----:B------:R-:W-:Y:S04]  /*3a950*/  STL.64 [R1+0x6a0], R248 ;  /* 0x0006a0f801007387 */ /* 0x000fe80000100a00 */
[----:B------:R1:W-:Y:S04]  /*3a960*/  STL.64 [R1+0x6a8], R250 ;  /* 0x0006a8fa01007387 */ /* 0x0003e80000100a00 */
[----:B-1----:R-:W3:Y:S04]  /*3a970*/  LDL.LU.64 R250, [R1+0x27d0] ;  /* 0x0027d00001fa7983 */ /* 0x002ee80000300a00 */
[----:B------:R-:W3:Y:S01]  /*3a980*/  LDL.LU.64 R248, [R1+0x27c8] ;  /* 0x0027c80001f87983 */ /* 0x000ee20000300a00 */
[C---:B--2---:R-:W-:Y:S08]  /*3a990*/  HMMA.1688.F32.TF32 R64, R232.reuse, R238, R64 ;  /* 0x000000eee840723c */ /* 0x044ff00000081040 */
[----:B---3--:R-:W-:Y:S11]  /*3a9a0*/  HMMA.1688.F32.TF32 R248, R232, R10, R248 ;  /* 0x0000000ae8f8723c */ /* 0x008ff600000810f8 */
[----:B------:R-:W-:Y:S11]  /*3a9b0*/  @!UPT UIADD3 URZ, URZ, URZ, URZ ;  /* 0x0000003f3f3ff290 */ /* 0x000ff6000fffe03f */
[----:B------:R-:W-:Y:S01]  /*3a9c0*/  @!UPT UIADD3 URZ, URZ, URZ, URZ ;  /* 0x0000003f3f3ff290 */ /* 0x000fe2000fffe03f */
[----:B------:R1:W-:Y:S04]  /*3a9d0*/  STL.64 [R1+0x690], R248 ;  /* 0x000690f801007387 */ /* 0x0003e80000100a00 */
[----:B------:R2:W-:Y:S01]  /*3a9e0*/  STL.64 [R1+0x698], R250 ;  /* 0x000698fa01007387 */ /* 0x0005e20000100a00 */
[----:B-1----:R-:W-:-:S03]  /*3a9f0*/  IMAD.MOV.U32 R248, RZ, RZ, R252 ;  /* 0x000000fffff87224 */ /* 0x002fc600078e00fc */
[----:B------:R-:W3:Y:S01]  /*3aa00*/  LDL.LU R252, [R1+0x27c0] ;  /* 0x0027c00001fc7983 */ /* 0x000ee20000300800 */
[----:B------:R-:W-:Y:S02]  /*3aa10*/  IMAD.MOV.U32 R249, RZ, RZ, R72 ;  /* 0x000000fffff97224 */ /* 0x000fe400078e0048 */
[----:B--2---:R-:W-:Y:S01]  /*3aa20*/  IMAD.MOV.U32 R250, RZ, RZ, R73 ;  /* 0x000000fffffa7224 */ /* 0x004fe200078e0049 */
[----:B------:R-:W2:Y:S01]  /*3aa30*/  LDL.LU R72, [R1+0x27bc] ;  /* 0x0027bc0001487983 */ /* 0x000ea20000300800 */
[----:B------:R-:W-:-:S03]  /*3aa40*/  IMAD.MOV.U32 R251, RZ, RZ, R74 ;  /* 0x000000fffffb7224 */ /* 0x000fc600078e004a */
[----:B------:R-:W2:Y:S04]  /*3aa50*/  LDL.LU R73, [R1+0x27b8] ;  /* 0x0027b80001497983 */ /* 0x000ea80000300800 */
[----:B------:R-:W2:Y:S04]  /*3aa60*/  LDL.LU R74, [R1+0x27b4] ;  /* 0x0027b400014a7983 */ /* 0x000ea80000300800 */
[----:B------:R-:W-:Y:S04]  /*3aa70*/  STL.64 [R1+0x680], R64 ;  /* 0x0006804001007387 */ /* 0x000fe80000100a00 */
[----:B------:R1:W-:Y:S02]  /*3aa80*/  STL.64 [R1+0x688], R66 ;  /* 0x0006884201007387 */ /* 0x0003e40000100a00 */
[----:B-1----:R-:W-:Y:S07]  /*3aa90*/  HMMA.1688.F32.TF32 R64, R232, R6, R68 ;  /* 0x00000006e840723c */ /* 0x002fee0000081044 */
[----:B------:R-:W-:-:S02]  /*3aaa0*/  IMAD.MOV.U32 R232, RZ, RZ, R75 ;  /* 0x000000ffffe87224 */ /* 0x000fc400078e004b */
[----:B------:R-:W2:Y:S01]  /*3aab0*/  LDL.LU R75, [R1+0x27b0] ;  /* 0x0027b000014b7983 */ /* 0x000ea20000300800 */
[C---:B----4-:R-:W-:Y:S08]  /*3aac0*/  HMMA.1688.F32.TF32 R88, R240.reuse, R58, R88 ;  /* 0x0000003af058723c */ /* 0x050ff00000081058 */
[C---:B------:R-:W-:Y:S05]  /*3aad0*/  HMMA.1688.F32.TF32 R84, R240.reuse, R54, R84 ;  /* 0x00000036f054723c */ /* 0x040fea0000081054 */
[----:B------:R-:W-:Y:S04]  /*3aae0*/  STL.64 [R1+0x580], R64 ;  /* 0x0005804001007387 */ /* 0x000fe80000100a00 */
[----:B------:R-:W-:Y:S04]  /*3aaf0*/  STL.64 [R1+0x588], R66 ;  /* 0x0005884201007387 */ /* 0x000fe80000100a00 */
[----:B------:R-:W4:Y:S04]  /*3ab00*/  LDL.LU R233, [R1+0xc4] ;  /* 0x0000c40001e97983 */ /* 0x000f280000300800 */
[----:B------:R-:W4:Y:S04]  /*3ab10*/  LDL.LU R234, [R1+0xc8] ;  /* 0x0000c80001ea7983 */ /* 0x000f280000300800 */
[----:B------:R-:W4:Y:S01]  /*3ab20*/  LDL.LU R235, [R1+0xcc] ;  /* 0x0000cc0001eb7983 */ /* 0x000f220000300800 */
[C---:B------:R-:W-:Y:S03]  /*3ab30*/  HMMA.1688.F32.TF32 R80, R240.reuse, R50, R80 ;  /* 0x00000032f050723c */ /* 0x040fe60000081050 */
[----:B------:R-:W-:Y:S04]  /*3ab40*/  LDS R64, [R0+0x8a300] ;  /* 0x08a3000000407984 */ /* 0x000fe80000000800 */
[----:B------:R-:W-:Y:S01]  /*3ab50*/  LDS R66, [R0+0x8b300] ;  /* 0x08b3000000427984 */ /* 0x000fe20000000800 */
[C---:B------:R-:W-:Y:S03]  /*3ab60*/  HMMA.1688.F32.TF32 R76, R240.reuse, R46, R76 ;  /* 0x0000002ef04c723c */ /* 0x040fe6000008104c */
[----:B------:R-:W-:Y:S04]  /*3ab70*/  LDS R65, [R2+0x8a300] ;  /* 0x08a3000002417984 */ /* 0x000fe80000000800 */
[----:B------:R-:W1:Y:S01]  /*3ab80*/  LDS R67, [R2+0x8b300] ;  /* 0x08b3000002437984 */ /* 0x000e620000000800 */
[C---:B--2---:R-:W-:Y:S03]  /*3ab90*/  HMMA.1688.F32.TF32 R68, R240.reuse, R62, R72 ;  /* 0x0000003ef044723c */ /* 0x044fe60000081048 */
[----:B------:R-:W2:Y:S11]  /*3aba0*/  LDL.LU R72, [R1+0xd0] ;  /* 0x0000d00001487983 */ /* 0x000eb60000300800 */
[----:B------:R-:W-:Y:S09]  /*3abb0*/  @!UPT UIADD3 URZ, URZ, URZ, URZ ;  /* 0x0000003f3f3ff290 */ /* 0x000ff2000fffe03f */
[----:B------:R-:W-:Y:S04]  /*3abc0*/  STL.64 [R1+0x570], R68 ;  /* 0x0005704401007387 */ /* 0x000fe80000100a00 */
[----:B------:R-:W-:Y:S04]  /*3abd0*/  STL.64 [R1+0x578], R70 ;  /* 0x0005784601007387 */ /* 0x000fe80000100a00 */
[----:B------:R-:W2:Y:S04]  /*3abe0*/  LDL.LU R73, [R1+0xd4] ;  /* 0x0000d40001497983 */ /* 0x000ea80000300800 */
[----:B------:R-:W2:Y:S04]  /*3abf0*/  LDL.LU R74, [R1+0xd8] ;  /* 0x0000d800014a7983 */ /* 0x000ea80000300800 */
[----:B------:R-:W-:Y:S04]  /*3ac00*/  STL.64 [R1+0x530], R88 ;  /* 0x0005305801007387 */ /* 0x000fe80000100a00 */
[----:B------:R1:W-:Y:S01]  /*3ac10*/  STL.64 [R1+0x538], R90 ;  /* 0x0005385a01007387 */ /* 0x0003e20000100a00 */
[----:B---3--:R-:W-:Y:S01]  /*3ac20*/  IMAD.MOV.U32 R75, RZ, RZ, R252 ;  /* 0x000000ffff4b7224 */ /* 0x008fe200078e00fc */
[C---:B----4-:R-:W-:Y:S02]  /*3ac30*/  HMMA.1688.F32.TF32 R232, R240.reuse, R38, R232 ;  /* 0x00000026f0e8723c */ /* 0x050fe400000810e8 */
[----:B------:R-:W-:Y:S04]  /*3ac40*/  LDS R68, [R0+0x8a380] ;  /* 0x08a3800000447984 */ /* 0x000fe80000000800 */
[----:B------:R-:W-:Y:S04]  /*3ac50*/  LDS R70, [R0+0x8b380] ;  /* 0x08b3800000467984 */ /* 0x000fe80000000800 */
[----:B-1----:R-:W3:Y:S04]  /*3ac60*/  LDL.LU.64 R90, [R1+0x27a8] ;  /* 0x0027a800015a7983 */ /* 0x002ee80000300a00 */
[----:B------:R-:W3:Y:S04]  /*3ac70*/  LDL.LU.64 R88, [R1+0x27a0] ;  /* 0x0027a00001587983 */ /* 0x000ee80000300a00 */
[----:B------:R-:W-:Y:S04]  /*3ac80*/  STL.64 [R1+0x520], R84 ;  /* 0x0005205401007387 */ /* 0x000fe80000100a00 */
[----:B------:R1:W-:Y:S01]  /*3ac90*/  STL.64 [R1+0x528], R86 ;  /* 0x0005285601007387 */ /* 0x0003e20000100a00 */
[C---:B------:R-:W-:Y:S03]  /*3aca0*/  HMMA.1688.F32.TF32 R92, R240.reuse, R14, R92 ;  /* 0x0000000ef05c723c */ /* 0x040fe6000008105c */
[----:B------:R-:W-:Y:S04]  /*3acb0*/  LDS R69, [R2+0x8a380] ;  /* 0x08a3800002457984 */ /* 0x000fe80000000800 */
[----:B------:R-:W4:Y:S04]  /*3acc0*/  LDS R71, [R2+0x8b380] ;  /* 0x08b3800002477984 */ /* 0x000f280000000800 */
[----:B-1----:R-:W3:Y:S04]  /*3acd0*/  LDL.LU.64 R86, [R1+0x2798] ;  /* 0x0027980001567983 */ /* 0x002ee80000300a00 */
[----:B------:R-:W3:Y:S04]  /*3ace0*/  LDL.LU.64 R84, [R1+0x2790] ;  /* 0x0027900001547983 */ /* 0x000ee80000300a00 */
[----:B------:R-:W-:Y:S04]  /*3acf0*/  STL.64 [R1+0x510], R80 ;  /* 0x0005105001007387 */ /* 0x000fe80000100a00 */
[----:B------:R1:W-:Y:S04]  /*3ad00*/  STL.64 [R1+0x518], R82 ;  /* 0x0005185201007387 */ /* 0x0003e80000100a00 */
[----:B-1----:R-:W4:Y:S04]  /*3ad10*/  LDL.LU.64 R82, [R1+0x2788] ;  /* 0x0027880001527983 */ /* 0x002f280000300a00 */
[----:B------:R-:W4:Y:S04]  /*3ad20*/  LDL.LU.64 R80, [R1+0x2780] ;  /* 0x0027800001507983 */ /* 0x000f280000300a00 */
[----:B------:R-:W-:Y:S04]  /*3ad30*/  STL.64 [R1+0x500], R76 ;  /* 0x0005004c01007387 */ /* 0x000fe80000100a00 */
[----:B------:R1:W-:Y:S04]  /*3ad40*/  STL.64 [R1+0x508], R78 ;  /* 0x0005084e01007387 */ /* 0x0003e80000100a00 */
[----:B-1----:R-:W4:Y:S04]  /*3ad50*/  LDL.LU.64 R78, [R1+0x2778] ;  /* 0x00277800014e7983 */ /* 0x002f280000300a00 */
[----:B------:R-:W4:Y:S01]  /*3ad60*/  LDL.LU.64 R76, [R1+0x2770] ;  /* 0x00277000014c7983 */ /* 0x000f220000300a00 */
[C---:B------:R-:W-:Y:S08]  /*3ad70*/  HMMA.1688.F32.TF32 R144, R240.reuse, R6, R144 ;  /* 0x00000006f090723c */ /* 0x040ff00000081090 */
[C---:B--2---:R-:W-:Y:S11]  /*3ad80*/  HMMA.1688.F32.TF32 R72, R240.reuse, R42, R72 ;  /* 0x0000002af048723c */ /* 0x044ff60000081048 */
[----:B------:R-:W-:Y:S11]  /*3ad90*/  @!UPT UIADD3 URZ, URZ, URZ, URZ ;  /* 0x0000003f3f3ff290 */ /* 0x000ff6000fffe03f */
[----:B------:R-:W-:Y:S01]  /*3ada0*/  @!UPT UIADD3 URZ, URZ, URZ, URZ ;  /* 0x0000003f3f3ff290 */ /* 0x000fe2000fffe03f */
[----:B------:R-:W-:Y:S04]  /*3adb0*/  STL.64 [R1+0x4f0], R72 ;  /* 0x0004f04801007387 */ /* 0x000fe80000100a00 */
[----:B------:R1:W-:Y:S02]  /*3adc0*/  STL.64 [R1+0x4f8], R74 ;  /* 0x0004f84a01007387 */ /* 0x0003e40000100a00 */
[C---:B-1----:R-:W-:Y:S08]  /*3add0*/  HMMA.1688.F32.TF32 R72, R240.reuse, R34, R248 ;  /* 0x00000022f048723c */ /* 0x042ff000000810f8 */
[C---:B---3--:R-:W-:Y:S08]  /*3ade0*/  HMMA.1688.F32.TF32 R84, R240.reuse, R22, R84 ;  /* 0x00000016f054723c */ /* 0x048ff00000081054 */
[C---:B------:R-:W-:Y:S07]  /*3adf0*/  HMMA.1688.F32.TF32 R88, R240.reuse, R18, R88 ;  /* 0x00000012f058723c */ /* 0x040fee0000081058 */
[----:B------:R-:W-:Y:S01]  /*3ae00*/  STL.64 [R1+0x4d0], R72 ;  /* 0x0004d04801007387 */ /* 0x000fe20000100a00 */
[C---:B----4-:R-:W-:Y:S03]  /*3ae10*/  HMMA.1688.F32.TF32 R80, R240.reuse, R26, R80 ;  /* 0x0000001af050723c */ /* 0x050fe60000081050 */
[----:B------:R-:W-:Y:S05]  /*3ae20*/  STL.64 [R1+0x4e0], R232 ;  /* 0x0004e0e801007387 */ /* 0x000fea0000100a00 */
[----:B------:R-:W-:Y:S01]  /*3ae30*/  HMMA.1688.F32.TF32 R76, R240, R30, R76 ;  /* 0x0000001ef04c723c */ /* 0x000fe2000008104c */
[----:B------:R-:W-:Y:S04]  /*3ae40*/  STL.64 [R1+0x4e8], R234 ;  /* 0x0004e8ea01007387 */ /* 0x000fe80000100a00 */
[----:B------:R1:W-:Y:S01]  /*3ae50*/  STL [R1+0x4d8], R74 ;  /* 0x0004d84a01007387 */ /* 0x0003e20000100800 */
[----:B------:R-:W-:-:S02]  /*3ae60*/  IMAD.MOV.U32 R252, RZ, RZ, R75 ;  /* 0x000000fffffc7224 */ /* 0x000fc400078e004b */
[C---:B-1----:R-:W-:Y:S11]  /*3ae70*/  HMMA.1688.F32.TF32 R72, R240.reuse, R238, R96 ;  /* 0x000000eef048723c */ /* 0x042ff60000081060 */
[----:B------:R-:W-:Y:S04]  /*3ae80*/  @!UPT UIADD3 URZ, URZ, URZ, URZ ;  /* 0x0000003f3f3ff290 */ /* 0x000fe8000fffe03f */
[----:B------:R-:W-:Y:S04]  /*3ae90*/  STL [R1+0x26d0], R76 ;  /* 0x0026d04c01007387 */ /* 0x000fe80000100800 */
[----:B------:R-:W-:Y:S04]  /*3aea0*/  STL [R1+0x26cc], R77 ;  /* 0x0026cc4d01007387 */ /* 0x000fe80000100800 */
[----:B------:R-:W-:Y:S04]  /*3aeb0*/  STL [R1+0x26c8], R78 ;  /* 0x0026c84e01007387 */ /* 0x000fe80000100800 */
[----:B------:R1:W-:Y:S02]  /*3aec0*/  STL [R1+0x26c4], R79 ;  /* 0x0026c44f01007387 */ /* 0x0003e40000100800 */
[----:B-1----:R-:W-:Y:S02]  /*3aed0*/  HMMA.1688.F32.TF32 R76, R240, R10, R180 ;  /* 0x0000000af04c723c */ /* 0x002fe400000810b4 */
[----:B------:R1:W-:Y:S04]  /*3aee0*/  STL [R1+0x26dc], R80 ;  /* 0x0026dc5001007387 */ /* 0x0003e80000100800 */
        /* <DEDUP_REMOVED lines=12> */
[----:B------:R-:W-:Y:S01]  /*3afb0*/  STL [R1+0x26f8], R93 ;  /* 0x0026f85d01007387 */ /* 0x000fe20000100800 */
[----:B-1----:R-:W-:-:S03]  /*3afc0*/  IMAD.MOV.U32 R80, RZ, RZ, R72 ;  /* 0x000000ffff507224 */ /* 0x002fc600078e0048 */
[----:B------:R-:W-:Y:S01]  /*3afd0*/  STL [R1+0x26f4], R94 ;  /* 0x0026f45e01007387 */ /* 0x000fe20000100800 */
[----:B--2---:R-:W-:-:S03]  /*3afe0*/  IMAD.MOV.U32 R81, RZ, RZ, R73 ;  /* 0x000000ffff517224 */ /* 0x004fc600078e0049 */
[----:B------:R-:W-:Y:S01]  /*3aff0*/  STL [R1+0x26b0], R95 ;  /* 0x0026b05f01007387 */ /* 0x000fe20000100800 */
[----:B---3--:R-:W-:-:S03]  /*3b000*/  IMAD.MOV.U32 R82, RZ, RZ, R74 ;  /* 0x000000ffff527224 */ /* 0x008fc600078e004a */
[----:B------:R1:W-:Y:S01]  /*3b010*/  STL.64 [R1+0x670], R76 ;  /* 0x0006704c01007387 */ /* 0x0003e20000100a00 */
[----:B------:R-:W-:Y:S01]  /*3b020*/  HMMA.1688.F32.TF32 R140, R64, R34, R140 ;  /* 0x00000022408c723c */ /* 0x000fe2000008108c */
[----:B------:R-:W-:Y:S02]  /*3b030*/  IMAD.MOV.U32 R250, RZ, RZ, R13 ;  /* 0x000000fffffa7224 */ /* 0x000fe400078e000d */
[----:B------:R-:W-:Y:S01]  /*3b040*/  IMAD.MOV.U32 R251, RZ, RZ, R12 ;  /* 0x000000fffffb7224 */ /* 0x000fe200078e000c */
[----:B------:R-:W-:Y:S04]  /*3b050*/  LDS R240, [R0+0x8c000] ;  /* 0x08c0000000f07984 */ /* 0x000fe80000000800 */
[----:B------:R-:W-:Y:S01]  /*3b060*/  HMMA.1688.F32.TF32 R232, R68, R10, R164 ;  /* 0x0000000a44e8723c */ /* 0x000fe200000810a4 */
[----:B------:R-:W-:Y:S01]  /*3b070*/  IMAD.MOV.U32 R248, RZ, RZ, R17 ;  /* 0x000000fffff87224 */ /* 0x000fe200078e0011 */
[----:B------:R-:W-:Y:S01]  /*3b080*/  LDS R242, [R0+0x8d000] ;  /* 0x08d0000000f27984 */ /* 0x000fe20000000800 */
[----:B-1----:R-:W-:-:S02]  /*3b090*/  IMAD.MOV.U32 R76, RZ, RZ, R75 ;  /* 0x000000ffff4c7224 */ /* 0x002fc400078e004b */
[----:B------:R-:W-:Y:S01]  /*3b0a0*/  IMAD.MOV.U32 R249, RZ, RZ, R16 ;  /* 0x000000fffff97224 */ /* 0x000fe200078e0010 */
[----:B------:R-:W-:Y:S02]  /*3b0b0*/  LDS R241, [R2+0x8c000] ;  /* 0x08c0000002f17984 */ /* 0x000fe40000000800 */
[C---:B------:R-:W-:Y:S02]  /*3b0c0*/  HMMA.1688.F32.TF32 R72, R64.reuse, R62, R100 ;  /* 0x0000003e4048723c */ /* 0x040fe40000081064 */
[----:B------:R-:W-:Y:S11]  /*3b0d0*/  LDS R243, [R2+0x8d000] ;  /* 0x08d0000002f37984 */ /* 0x000ff60000000800 */
[----:B------:R-:W-:Y:S11]  /*3b0e0*/  @!UPT UIADD3 URZ, URZ, URZ, URZ ;  /* 0x0000003f3f3ff290 */ /* 0x000ff6000fffe03f */
[----:B------:R-:W-:Y:S02]  /*3b0f0*/  IMAD.MOV.U32 R86, RZ, RZ, R72 ;  /* 0x000000ffff567224 */ /* 0x000fe400078e0048 */
[----:B------:R-:W-:Y:S02]  /*3b100*/  IMAD.MOV.U32 R87, RZ, RZ, R73 ;  /* 0x000000ffff577224 */ /* 0x000fe400078e0049 */
[----:B------:R-:W-:Y:S02]  /*3b110*/  IMAD.MOV.U32 R91, RZ, RZ, R74 ;  /* 0x000000ffff5b7224 */ /* 0x000fe400078e004a */
[----:B------:R-:W-:Y:S02]  /*3b120*/  IMAD.MOV.U32 R95, RZ, RZ, R75 ;  /* 0x000000ffff5f7224 */ /* 0x000fe400078e004b */
[C---:B------:R-:W-:Y:S01]  /*3b130*/  HMMA.1688.F32.TF32 R72, R64.reuse, R58, R228 ;  /* 0x0000003a4048723c */ /* 0x040fe200000810e4 */
[----:B------:R1:W-:Y:S11]  /*3b140*/  STL.64 [R1+0x678], R78 ;  /* 0x0006784e01007387 */ /* 0x0003f60000100a00 */
[----:B------:R-:W-:Y:S11]  /*3b150*/  @!UPT UIADD3 URZ, URZ, URZ, URZ ;  /* 0x0000003f3f3ff290 */ /* 0x000ff6000fffe03f */
[----:B------:R-:W-:Y:S01]  /*3b160*/  @!UPT UIADD3 URZ, URZ, URZ, URZ ;  /* 0x0000003f3f3ff290 */ /* 0x000fe2000fffe03f */
[----:B------:R-:W-:Y:S02]  /*3b170*/  IMAD.MOV.U32 R77, RZ, RZ, R72 ;  /* 0x000000ffff4d7224 */ /* 0x000fe400078e0048 */
[----:B-1----:R-:W-:Y:S02]  /*3b180*/  IMAD.MOV.U32 R78, RZ, RZ, R73 ;  /* 0x000000ffff4e7224 */ /* 0x002fe400078e0049 */
[----:B------:R-:W-:Y:S02]  /*3b190*/  IMAD.MOV.U32 R79, RZ, RZ, R74 ;  /* 0x000000ffff4f7224 */ /* 0x000fe400078e004a */
[----:B------:R-:W-:Y:S02]  /*3b1a0*/  IMAD.MOV.U32 R83, RZ, RZ, R75 ;  /* 0x000000ffff537224 */ /* 0x000fe400078e004b */
[C---:B------:R-:W-:Y:S11]  /*3b1b0*/  HMMA.1688.F32.TF32 R72, R64.reuse, R54, R136 ;  /* 0x000000364048723c */ /* 0x040ff60000081088 */
[----:B------:R-:W-:Y:S11]  /*3b1c0*/  @!UPT UIADD3 URZ, URZ, URZ, URZ ;  /* 0x0000003f3f3ff290 */ /* 0x000ff6000fffe03f */
[----:B------:R-:W-:Y:S02]  /*3b1d0*/  @!UPT UIADD3 URZ, URZ, URZ, URZ ;  /* 0x0000003f3f3ff290 */ /* 0x000fe4000fffe03f */
[----:B------:R-:W-:Y:S02]  /*3b1e0*/  IMAD.MOV.U32 R99, RZ, RZ, R72 ;  /* 0x000000ffff637224 */ /* 0x000fe400078e0048 */
[----:B------:R-:W-:Y:S02]  /*3b1f0*/  IMAD.MOV.U32 R98, RZ, RZ, R73 ;  /* 0x000000ffff627224 */ /* 0x000fe400078e0049 */
        /* <DEDUP_REMOVED lines=9> */
[C---:B------:R-:W-:Y:S01]  /*3b290*/  HMMA.1688.F32.TF32 R72, R64.reuse, R46, R176 ;  /* 0x0000002e4048723c */ /* 0x040fe200000810b0 */
[----:B------:R-:W-:Y:S04]  /*3b2a0*/  STL.64 [R1+0x2708], R146 ;  /* 0x0027089201007387 */ /* 0x000fe80000100a00 */
[----:B------:R-:W-:Y:S03]  /*3b2b0*/  STL.64 [R1+0x2700], R144 ;  /* 0x0027009001007387 */ /* 0x000fe60000100a00 */
[C---:B------:R-:W-:Y:S11]  /*3b2c0*/  HMMA.1688.F32.TF32 R136, R64.reuse, R38, R184 ;  /* 0x000000264088723c */ /* 0x040ff600000810b8 */
[----:B------:R-:W-:Y:S05]  /*3b2d0*/  @!UPT UIADD3 URZ, URZ, URZ, URZ ;  /* 0x0000003f3f3ff290 */ /* 0x000fea000fffe03f */
[----:B------:R-:W-:Y:S02]  /*3b2e0*/  IMAD.MOV.U32 R89, RZ, RZ, R72 ;  /* 0x000000ffff597224 */ /* 0x000fe400078e0048 */
[----:B------:R-:W-:Y:S02]  /*3b2f0*/  IMAD.MOV.U32 R90, RZ, RZ, R73 ;  /* 0x000000ffff5a7224 */ /* 0x000fe400078e0049 */
[----:B------:R-:W-:Y:S02]  /*3b300*/  IMAD.MOV.U32 R84, RZ, RZ, R74 ;  /* 0x000000ffff547224 */ /* 0x000fe400078e004a */
[----:B------:R-:W-:Y:S02]  /*3b310*/  IMAD.MOV.U32 R85, RZ, RZ, R75 ;  /* 0x000000ffff557224 */ /* 0x000fe400078e004b */
[C---:B------:R-:W-:Y:S01]  /*3b320*/  HMMA.1688.F32.TF32 R72, R64.reuse, R42, R188 ;  /* 0x0000002a4048723c */ /* 0x040fe200000810bc */
[----:B------:R-:W-:Y:S04]  /*3b330*/  STL.64 [R1+0x2728], R82 ;  /* 0x0027285201007387 */ /* 0x000fe80000100a00 */
[----:B------:R-:W-:Y:S04]  /*3b340*/  STL.64 [R1+0x2720], R80 ;  /* 0x0027205001007387 */ /* 0x000fe80000100a00 */
[----:B------:R-:W-:Y:S04]  /*3b350*/  STL.64 [R1+0x2718], R78 ;  /* 0x0027184e01007387 */ /* 0x000fe80000100a00 */
[----:B------:R1:W-:Y:S04]  /*3b360*/  STL.64 [R1+0x2710], R76 ;  /* 0x0027104c01007387 */ /* 0x0003e80000100a00 */
[----:B------:R-:W-:Y:S07]  /*3b370*/  STL.64 [R1+0x2738], R98 ;  /* 0x0027386201007387 */ /* 0x000fee0000100a00 */
[----:B------:R-:W-:Y:S01]  /*3b380*/  IMAD.MOV.U32 R92, RZ, RZ, R72 ;  /* 0x000000ffff5c7224 */ /* 0x000fe200078e0048 */
[----:B-1----:R-:W-:Y:S01]  /*3b390*/  HMMA.1688.F32.TF32 R76, R64, R30, R216 ;  /* 0x0000001e404c723c */ /* 0x002fe200000810d8 */
[----:B------:R-:W-:-:S02]  /*3b3a0*/  IMAD.MOV.U32 R93, RZ, RZ, R73 ;  /* 0x000000ffff5d7224 */ /* 0x000fc400078e0049 */
[----:B------:R-:W-:Y:S02]  /*3b3b0*/  IMAD.MOV.U32 R94, RZ, RZ, R74 ;  /* 0x000000ffff5e7224 */ /* 0x000fe400078e004a */
[----:B------:R-:W-:-:S03]  /*3b3c0*/  IMAD.MOV.U32 R88, RZ, RZ, R75 ;  /* 0x000000ffff587224 */ /* 0x000fc600078e004b */
        /* <DEDUP_REMOVED lines=8> */
[----:B------:R-:W-:Y:S04]  /*3b450*/  STL [R1+0x2694], R136 ;  /* 0x0026948801007387 */ /* 0x000fe80000100800 */
[----:B------:R-:W-:Y:S04]  /*3b460*/  STL [R1+0x2690], R137 ;  /* 0x0026908901007387 */ /* 0x000fe80000100800 */
[----:B------:R-:W-:Y:S04]  /*3b470*/  STL [R1+0x268c], R138 ;  /* 0x00268c8a01007387 */ /* 0x000fe80000100800 */
[----:B------:R-:W-:Y:S04]  /*3b480*/  STL [R1+0x2688], R139 ;  /* 0x0026888b01007387 */ /* 0x000fe80000100800 */
[----:B------:R-:W-:Y:S04]  /*3b490*/  STL [R1+0x26a0], R140 ;  /* 0x0026a08c01007387 */ /* 0x000fe80000100800 */
[----:B------:R-:W-:Y:S01]  /*3b4a0*/  STL [R1+0x269c], R141 ;  /* 0x00269c8d01007387 */ /* 0x000fe20000100800 */
[C---:B------:R-:W-:Y:S03]  /*3b4b0*/  HMMA.1688.F32.TF32 R80, R64.reuse, R22, R108 ;  /* 0x000000164050723c */ /* 0x040fe6000008106c */
[----:B------:R-:W-:Y:S04]  /*3b4c0*/  STL [R1+0x2698], R142 ;  /* 0x0026988e01007387 */ /* 0x000fe80000100800 */
[----:B------:R-:W-:Y:S04]  /*3b4d0*/  STL [R1+0x2684], R143 ;  /* 0x0026848f01007387 */ /* 0x000fe80000100800 */
[----:B------:R-:W-:Y:S04]  /*3b4e0*/  STL.64 [R1+0x5f0], R76 ;  /* 0x0005f04c01007387 */ /* 0x000fe80000100a00 */
[----:B------:R1:W-:Y:S04]  /*3b4f0*/  STL.64 [R1+0x5f8], R78 ;  /* 0x0005f84e01007387 */ /* 0x0003e80000100a00 */
[----:B------:R-:W-:Y:S04]  /*3b500*/  STL.64 [R1+0x5e0], R72 ;  /* 0x0005e04801007387 */ /* 0x000fe80000100a00 */
[----:B------:R2:W-:Y:S01]  /*3b510*/  STL.64 [R1+0x5e8], R74 ;  /* 0x0005e84a01007387 */ /* 0x0005e20000100a00 */
[C---:B-1----:R-:W-:Y:S08]  /*3b520*/  HMMA.1688.F32.TF32 R76, R64.reuse, R18, R112 ;  /* 0x00000012404c723c */ /* 0x042ff00000081070 */
[----:B--2---:R-:W-:Y:S01]  /*3b530*/  HMMA.1688.F32.TF32 R72, R64, R14, R116 ;  /* 0x0000000e4048723c */ /* 0x004fe20000081074 */
[----:B------:R-:W-:Y:S04]  /*3b540*/  STL.64 [R1+0x5d0], R80 ;  /* 0x0005d05001007387 */ /* 0x000fe80000100a00 */
[----:B------:R-:W-:Y:S10]  /*3b550*/  STL.64 [R1+0x5d8], R82 ;  /* 0x0005d85201007387 */ /* 0x000ff40000100a00 */
[----:B------:R-:W-:Y:S04]  /*3b560*/  STL.64 [R1+0x5c0], R76 ;  /* 0x0005c04c01007387 */ /* 0x000fe80000100a00 */
[----:B------:R-:W-:Y:S04]  /*3b570*/  STL.64 [R1+0x5c8], R78 ;  /* 0x0005c84e01007387 */ /* 0x000fe80000100a00 */
[----:B------:R1:W-:Y:S01]  /*3b580*/  STL [R1+0x5b0], R72 ;  /* 0x0005b04801007387 */ /* 0x0003e20000100800 */
[----:B------:R-:W-:-:S02]  /*3b590*/  IMAD.MOV.U32 R140, RZ, RZ, R73 ;  /* 0x000000ffff8c7224 */ /* 0x000fc400078e0049 */
[----:B------:R-:W-:Y:S02]  /*3b5a0*/  IMAD.MOV.U32 R141, RZ, RZ, R74 ;  /* 0x000000ffff8d7224 */ /* 0x000fe400078e004a */
[----:B------:R-:W-:Y:S02]  /*3b5b0*/  IMAD.MOV.U32 R142, RZ, RZ, R75 ;  /* 0x000000ffff8e7224 */ /* 0x000fe400078e004b */
[----:B-1----:R-:W-:Y:S08]  /*3b5c0*/  HMMA.1688.F32.TF32 R72, R64, R10, R120 ;  /* 0x0000000a4048723c */ /* 0x002ff00000081078 */
[----:B------:R-:W-:Y:S11]  /*3b5d0*/  HMMA.1688.F32.TF32 R48, R68, R50, R204 ;  /* 0x000000324430723c */ /* 0x000ff600000810cc */
[----:B------:R-:W-:Y:S05]  /*3b5e0*/  @!UPT UIADD3 URZ, URZ, URZ, URZ ;  /* 0x0000003f3f3ff290 */ /* 0x000fea000fffe03f */
[----:B------:R-:W-:Y:S02]  /*3b5f0*/  IMAD.MOV.U32 R136, RZ, RZ, R72 ;  /* 0x000000ffff887224 */ /* 0x000fe400078e0048 */
[----:B------:R-:W-:Y:S02]  /*3b600*/  IMAD.MOV.U32 R137, RZ, RZ, R73 ;  /* 0x000000ffff897224 */ /* 0x000fe400078e0049 */
[----:B------:R-:W-:Y:S02]  /*3b610*/  IMAD.MOV.U32 R138, RZ, RZ, R74 ;  /* 0x000000ffff8a7224 */ /* 0x000fe400078e004a */
[----:B------:R-:W-:Y:S02]  /*3b620*/  IMAD.MOV.U32 R139, RZ, RZ, R75 ;  /* 0x000000ffff8b7224 */ /* 0x000fe400078e004b */
[----:B------:R-:W-:Y:S01]  /*3b630*/  HMMA.1688.F32.TF32 R72, R64, R238, R124 ;  /* 0x000000ee4048723c */ /* 0x000fe2000008107c */
[----:B------:R-:W-:Y:S04]  /*3b640*/  STL [R1+0x26ac], R142 ;  /* 0x0026ac8e01007387 */ /* 0x000fe80000100800 */
[----:B------:R-:W-:Y:S04]  /*3b650*/  STL [R1+0x26a8], R141 ;  /* 0x0026a88d01007387 */ /* 0x000fe80000100800 */
[----:B------:R-:W-:Y:S11]  /*3b660*/  STL [R1+0x26a4], R140 ;  /* 0x0026a48c01007387 */ /* 0x000ff60000100800 */
[----:B------:R-:W-:Y:S03]  /*3b670*/  @!UPT UIADD3 URZ, URZ, URZ, URZ ;  /* 0x0000003f3f3ff290 */ /* 0x000fe6000fffe03f */
[----:B------:R-:W-:Y:S04]  /*3b680*/  STL [R1+0x590], R72 ;  /* 0x0005904801007387 */ /* 0x000fe80000100800 */
[----:B------:R-:W-:Y:S04]  /*3b690*/  STL [R1+0x564], R49 ;  /* 0x0005643101007387 */ /* 0x000fe80000100800 */
[----:B------:R-:W-:Y:S04]  /*3b6a0*/  STL.64 [R1+0x568], R50 ;  /* 0x0005683201007387 */ /* 0x000fe80000100a00 */
[----:B------:R-:W2:Y:S01]  /*3b6b0*/  LDL R83, [R1+0xa20] ;  /* 0x000a200001537983 */ /* 0x000ea20000100800 */
[C---:B------:R-:W-:Y:S08]  /*3b6c0*/  HMMA.1688.F32.TF32 R28, R68.reuse, R30, R148 ;  /* 0x0000001e441c723c */ /* 0x040ff00000081094 */
[C---:B------:R-:W-:Y:S08]  /*3b6d0*/  HMMA.1688.F32.TF32 R216, R68.reuse, R26, R152 ;  /* 0x0000001a44d8723c */ /* 0x040ff00000081098 */
[C---:B------:R-:W-:Y:S01]  /*3b6e0*/  HMMA.1688.F32.TF32 R40, R68.reuse, R42, R208 ;  /* 0x0000002a4428723c */ /* 0x040fe200000810d0 */
[----:B------:R-:W-:Y:S01]  /*3b6f0*/  IMAD.MOV.U32 R144, RZ, RZ, R9 ;  /* 0x000000ffff907224 */ /* 0x000fe200078e0009 */
[----:B------:R-:W-:Y:S06]  /*3b700*/  LDS R72, [R0+0x8c080] ;  /* 0x08c0800000487984 */ /* 0x000fec0000000800 */
[----:B------:R-:W-:Y:S01]  /*3b710*/  HMMA.1688.F32.TF32 R208, R68, R34, R220 ;  /* 0x0000002244d0723c */ /* 0x000fe200000810dc */
[----:B------:R-:W-:-:S07]  /*3b720*/  IMAD.MOV.U32 R145, RZ, RZ, R8 ;  /* 0x000000ffff917224 */ /* 0x000fce00078e0008 */
[C---:B------:R-:W-:Y:S08]  /*3b730*/  HMMA.1688.F32.TF32 R220, R68.reuse, R22, R212 ;  /* 0x0000001644dc723c */ /* 0x040ff000000810d4 */
[C---:B------:R-:W-:Y:S08]  /*3b740*/  HMMA.1688.F32.TF32 R180, R68.reuse, R58, R224 ;  /* 0x0000003a44b4723c */ /* 0x040ff000000810e0 */
[C---:B------:R-:W-:Y:S08]  /*3b750*/  HMMA.1688.F32.TF32 R224, R68.reuse, R18, R156 ;  /* 0x0000001244e0723c */ /* 0x040ff0000008109c */
[----:B------:R-:W-:Y:S01]  /*3b760*/  HMMA.1688.F32.TF32 R228, R68, R14, R160 ;  /* 0x0000000e44e4723c */ /* 0x000fe200000810a0 */
[----:B------:R-:W-:-:S02]  /*3b770*/  IMAD.MOV.U32 R151, RZ, RZ, R28 ;  /* 0x000000ffff977224 */ /* 0x000fc400078e001c */
[----:B------:R-:W-:Y:S02]  /*3b780*/  IMAD.MOV.U32 R150, RZ, RZ, R29 ;  /* 0x000000ffff967224 */ /* 0x000fe400078e001d */
[----:B------:R-:W-:Y:S02]  /*3b790*/  IMAD.MOV.U32 R149, RZ, RZ, R30 ;  /* 0x000000ffff957224 */ /* 0x000fe400078e001e */
[----:B------:R-:W-:Y:S01]  /*3b7a0*/  IMAD.MOV.U32 R148, RZ, RZ, R31 ;  /* 0x000000ffff947224 */ /* 0x000fe200078e001f */
[----:B------:R-:W-:Y:S01]  /*3b7b0*/  HMMA.1688.F32.TF32 R236, R68, R238, R168 ;  /* 0x000000ee44ec723c */ /* 0x000fe200000810a8 */
[----:B------:R-:W-:Y:S01]  /*3b7c0*/  IMAD.MOV.U32 R146, RZ, RZ, R5 ;  /* 0x000000ffff927224 */ /* 0x000fe200078e0005 */
[----:B------:R-:W-:Y:S01]  /*3b7d0*/  STL [R1+0x25d8], R216 ;  /* 0x0025d8d801007387 */ /* 0x000fe20000100800 */
[----:B------:R-:W-:-:S03]  /*3b7e0*/  IMAD.MOV.U32 R147, RZ, RZ, R4 ;  /* 0x000000ffff937224 */ /* 0x000fc600078e0004 */
[----:B------:R-:W-:Y:S02]  /*3b7f0*/  STL [R1+0x25d4], R217 ;  /* 0x0025d4d901007387 */ /* 0x000fe40000100800 */
[----:B------:R-:W-:Y:S02]  /*3b800*/  HMMA.1688.F32.TF32 R184, R64, R6, R128 ;  /* 0x0000000640b8723c */ /* 0x000fe40000081080 */
[----:B------:R-:W-:Y:S04]  /*3b810*/  STL [R1+0x25d0], R218 ;  /* 0x0025d0da01007387 */ /* 0x000fe80000100800 */
[----:B------:R-:W-:Y:S02]  /*3b820*/  STL [R1+0x25cc], R219 ;  /* 0x0025ccdb01007387 */ /* 0x000fe40000100800 */
[C---:B------:R-:W-:Y:S02]  /*3b830*/  HMMA.1688.F32.TF32 R204, R68.reuse, R38, R200 ;  /* 0x0000002644cc723c */ /* 0x040fe400000810c8 */
[----:B------:R-:W-:Y:S06]  /*3b840*/  STL [R1+0x25e4], R220 ;  /* 0x0025e4dc01007387 */ /* 0x000fec0000100800 */
[----:B------:R-:W-:Y:S01]  /*3b850*/  HMMA.1688.F32.TF32 R4, R68, R6, R244 ;  /* 0x000000064404723c */ /* 0x000fe200000810f4 */
[----:B------:R-:W-:Y:S01]  /*3b860*/  STL [R1+0x25e0], R221 ;  /* 0x0025e0dd01007387 */ /* 0x000fe20000100800 */
[----:B------:R-:W-:-:S06]  /*3b870*/  IMAD.MOV.U32 R143, RZ, RZ, R48 ;  /* 0x000000ffff8f7224 */ /* 0x000fcc00078e0030 */
[----:B------:R-:W-:Y:S01]  /*3b880*/  HMMA.1688.F32.TF32 R196, R68, R46, R192 ;  /* 0x0000002e44c4723c */ /* 0x000fe200000810c0 */
[----:B------:R-:W-:Y:S06]  /*3b890*/  STL [R1+0x25dc], R222 ;  /* 0x0025dcde01007387 */ /* 0x000fec0000100800 */
[----:B------:R-:W-:Y:S02]  /*3b8a0*/  IMAD.MOV.U32 R195, RZ, RZ, R40 ;  /* 0x000000ffffc37224 */ /* 0x000fe400078e0028 */
[----:B------:R-:W-:Y:S02]  /*3b8b0*/  IMAD.MOV.U32 R194, RZ, RZ, R41 ;  /* 0x000000ffffc27224 */ /* 0x000fe400078e0029 */
[----:B------:R-:W-:-:S02]  /*3b8c0*/  IMAD.MOV.U32 R193, RZ, RZ, R42 ;  /* 0x000000ffffc17224 */ /* 0x000fc400078e002a */
[----:B------:R-:W-:Y:S01]  /*3b8d0*/  IMAD.MOV.U32 R192, RZ, RZ, R43 ;  /* 0x000000ffffc07224 */ /* 0x000fe200078e002b */
[----:B------:R-:W-:Y:S01]  /*3b8e0*/  STL [R1+0x25c8], R223 ;  /* 0x0025c8df01007387 */ /* 0x000fe20000100800 */
[----:B------:R-:W-:Y:S03]  /*3b8f0*/  HMMA.1688.F32.TF32 R188, R68, R54, R172 ;  /* 0x0000003644bc723c */ /* 0x000fe600000810ac */
        /* <DEDUP_REMOVED lines=20> */
[----:B--2---:R-:W1:Y:S04]  /*3ba40*/  LDSM.16.M88.4 R8, [R83+0x80] ;  /* 0x000080005308783b */ /* 0x004e680000000200 */
[----:B------:R-:W2:Y:S04]  /*3ba50*/  LDSM.16.M88.4 R12, [R83+0x4080] ;  /* 0x00408000530c783b */ /* 0x000ea80000000200 */
[----:B------:R-:W3:Y:S04]  /*3ba60*/  LDSM.16.M88.4 R16, [R83+0x8080] ;  /* 0x008080005310783b */ /* 0x000ee80000000200 */
[----:B------:R-:W4:Y:S04]  /*3ba70*/  LDSM.16.M88.4 R20, [R83+0xc080] ;  /* 0x00c080005314783b */ /* 0x000f280000000200 */
[----:B------:R-:W2:Y:S04]  /*3ba80*/  LDSM.16.M88.4 R24, [R83+0x10080] ;  /* 0x010080005318783b */ /* 0x000ea80000000200 */
[----:B------:R-:W3:Y:S04]  /*3ba90*/  LDSM.16.M88.4 R28, [R83+0x14080] ;  /* 0x01408000531c783b */ /* 0x000ee80000000200 */
[----:B------:R-:W3:Y:S04]  /*3baa0*/  LDSM.16.M88.4 R32, [R83+0x18080] ;  /* 0x018080005320783b */ /* 0x000ee80000000200 */
[----:B------:R-:W4:Y:S04]  /*3bab0*/  LDSM.16.M88.4 R36, [R83+0x1c080] ;  /* 0x01c080005324783b */ /* 0x000f280000000200 */
[----:B------:R-:W4:Y:S04]  /*3bac0*/  LDSM.16.M88.4 R40, [R83+0x20080] ;  /* 0x020080005328783b */ /* 0x000f280000000200 */
[----:B------:R-:W4:Y:S04]  /*3bad0*/  LDSM.16.M88.4 R44, [R83+0x24080] ;  /* 0x02408000532c783b */ /* 0x000f280000000200 */
[----:B------:R-:W4:Y:S04]  /*3bae0*/  LDSM.16.M88.4 R48, [R83+0x28080] ;  /* 0x028080005330783b */ /* 0x000f280000000200 */
[----:B------:R-:W4:Y:S04]  /*3baf0*/  LDSM.16.M88.4 R52, [R83+0x2c080] ;  /* 0x02c080005334783b */ /* 0x000f280000000200 */
[----:B-1----:R-:W-:Y:S04]  /*3bb00*/  STL [R1+0x25bc], R10 ;  /* 0x0025bc0a01007387 */ /* 0x002fe80000100800 */
[----:B------:R-:W-:Y:S04]  /*3bb10*/  STL [R1+0x25b8], R11 ;  /* 0x0025b80b01007387 */ /* 0x000fe80000100800 */
[----:B--2---:R-:W-:Y:S04]  /*3bb20*/  STL [R1+0x2634], R14 ;  /* 0x0026340e01007387 */ /* 0x004fe80000100800 */
[----:B------:R-:W-:Y:S04]  /*3bb30*/  STL [R1+0x2630], R15 ;  /* 0x0026300f01007387 */ /* 0x000fe80000100800 */
[----:B---3--:R-:W-:Y:S04]  /*3bb40*/  STL [R1+0x263c], R18 ;  /* 0x00263c1201007387 */ /* 0x008fe80000100800 */
[----:B------:R-:W-:Y:S04]  /*3bb50*/  STL [R1+0x2638], R19 ;  /* 0x0026381301007387 */ /* 0x000fe80000100800 */
[----:B----4-:R-:W-:Y:S04]  /*3bb60*/  STL [R1+0x2644], R22 ;  /* 0x0026441601007387 */ /* 0x010fe80000100800 */
        /* <DEDUP_REMOVED lines=14> */
[----:B------:R-:W-:Y:S03]  /*3bc50*/  HMMA.1688.F32.TF32 R4, R240, R8, R144 ;  /* 0x00000008f004723c */ /* 0x000fe60000081090 */
[----:B------:R-:W-:Y:S04]  /*3bc60*/  STL [R1+0x2678], R51 ;  /* 0x0026783301007387 */ /* 0x000fe80000100800 */
[----:B------:R-:W-:Y:S04]  /*3bc70*/  STL [R1+0x2680], R55 ;  /* 0x0026803701007387 */ /* 0x000fe80000100800 */
[----:B------:R-:W2:Y:S04]  /*3bc80*/  LDL.LU R84, [R1+0x8d0] ;  /* 0x0008d00001547983 */ /* 0x000ea80000300800 */
[----:B------:R-:W2:Y:S04]  /*3bc90*/  LDL.LU R85, [R1+0x8d4] ;  /* 0x0008d40001557983 */ /* 0x000ea80000300800 */
[----:B------:R-:W2:Y:S04]  /*3bca0*/  LDL.LU R86, [R1+0x8d8] ;  /* 0x0008d80001567983 */ /* 0x000ea80000300800 */
[----:B------:R-:W2:Y:S04]  /*3bcb0*/  LDL.LU R87, [R1+0x8dc] ;  /* 0x0008dc0001577983 */ /* 0x000ea80000300800 */
[----:B------:R-:W3:Y:S04]  /*3bcc0*/  LDL.LU R100, [R1+0x8c0] ;  /* 0x0008c00001647983 */ /* 0x000ee80000300800 */
[----:B------:R-:W-:Y:S04]  /*3bcd0*/  STL.64 [R1+0xd0], R4 ;  /* 0x0000d00401007387 */ /* 0x000fe80000100a00 */
[----:B------:R-:W-:Y:S04]  /*3bce0*/  STL.64 [R1+0xd8], R6 ;  /* 0x0000d80601007387 */ /* 0x000fe80000100a00 */
        /* <DEDUP_REMOVED lines=11> */
[----:B------:R-:W-:Y:S03]  /*3bda0*/  HMMA.1688.F32.TF32 R176, R68, R62, R132 ;  /* 0x0000003e44b0723c */ /* 0x000fe60000081084 */
[----:B------:R-:W4:Y:S04]  /*3bdb0*/  LDL.LU R80, [R1+0x890] ;  /* 0x0008900001507983 */ /* 0x000f280000300800 */
[----:B------:R-:W4:Y:S04]  /*3bdc0*/  LDL.LU R81, [R1+0x894] ;  /* 0x0008940001517983 */ /* 0x000f280000300800 */
[----:B------:R-:W1:Y:S04]  /*3bdd0*/  LDSM.16.M88.4 R56, [R83+0x30080] ;  /* 0x030080005338783b */ /* 0x000e680000000200 */
[----:B------:R-:W1:Y:S04]  /*3bde0*/  LDSM.16.M88.4 R60, [R83+0x34080] ;  /* 0x03408000533c783b */ /* 0x000e680000000200 */
[----:B------:R-:W-:Y:S04]  /*3bdf0*/  LDSM.16.M88.4 R64, [R83+0x38080] ;  /* 0x038080005340783b */ /* 0x000fe80000000200 */
[----:B------:R1:W-:Y:S04]  /*3be00*/  LDSM.16.M88.4 R244, [R83+0x3c080] ;  /* 0x03c0800053f4783b */ /* 0x0003e80000000200 */
[----:B------:R-:W4:Y:S04]  /*3be10*/  LDL.LU R82, [R1+0x898] ;  /* 0x0008980001527983 */ /* 0x000f280000300800 */
[----:B-1----:R-:W4:Y:S04]  /*3be20*/  LDL.LU R83, [R1+0x89c] ;  /* 0x00089c0001537983 */ /* 0x002f280000300800 */
[----:B------:R-:W4:Y:S04]  /*3be30*/  LDL.LU R144, [R1+0x880] ;  /* 0x0008800001907983 */ /* 0x000f280000300800 */
[----:B------:R-:W4:Y:S04]  /*3be40*/  LDL.LU R145, [R1+0x884] ;  /* 0x0008840001917983 */ /* 0x000f280000300800 */
[----:B------:R-:W4:Y:S04]  /*3be50*/  LDL.LU R146, [R1+0x888] ;  /* 0x0008880001927983 */ /* 0x000f280000300800 */
[----:B------:R-:W4:Y:S01]  /*3be60*/  LDL.LU R147, [R1+0x88c] ;  /* 0x00088c0001937983 */ /* 0x000f220000300800 */
[C---:B------:R-:W-:Y:S03]  /*3be70*/  HMMA.1688.F32.TF32 R4, R240.reuse, R12, R248 ;  /* 0x0000000cf004723c */ /* 0x040fe600000810f8 */
[----:B------:R-:W4:Y:S04]  /*3be80*/  LDL.LU R248, [R1+0x870] ;  /* 0x0008700001f87983 */ /* 0x000f280000300800 */
[----:B------:R-:W4:Y:S04]  /*3be90*/  LDL.LU R249, [R1+0x874] ;  /* 0x0008740001f97983 */ /* 0x000f280000300800 */
[----:B------:R-:W4:Y:S11]  /*3bea0*/  LDL.LU R250, [R1+0x878] ;  /* 0x0008780001fa7983 */ /* 0x000f360000300800 */
[----:B------:R-:W-:Y:S02]  /*3beb0*/  @!UPT UIADD3 URZ, URZ, URZ, URZ ;  /* 0x0000003f3f3ff290 */ /* 0x000fe4000fffe03f */
[----:B------:R-:W-:Y:S02]  /*3bec0*/  IMAD.MOV.U32 R228, RZ, RZ, R4 ;  /* 0x000000ffffe47224 */ /* 0x000fe400078e0004 */
[----:B------:R-:W-:Y:S02]  /*3bed0*/  IMAD.MOV.U32 R229, RZ, RZ, R5 ;  /* 0x000000ffffe57224 */ /* 0x000fe400078e0005 */
[----:B------:R-:W-:Y:S02]  /*3bee0*/  IMAD.MOV.U32 R230, RZ, RZ, R6 ;  /* 0x000000ffffe67224 */ /* 0x000fe400078e0006 */
[----:B------:R-:W-:Y:S02]  /*3bef0*/  IMAD.MOV.U32 R224, RZ, RZ, R7 ;  /* 0x000000ffffe07224 */ /* 0x000fe400078e0007 */
[----:B------:R-:W-:Y:S01]  /*3bf00*/  IMAD.MOV.U32 R251, RZ, RZ, R3 ;  /* 0x000000fffffb7224 */ /* 0x000fe200078e0003 */
[C---:B--2---:R-:W-:Y:S11]  /*3bf10*/  HMMA.1688.F32.TF32 R4, R240.reuse, R16, R84 ;  /* 0x00000010f004723c */ /* 0x044ff60000081054 */
[----:B------:R-:W-:Y:S11]  /*3bf20*/  @!UPT UIADD3 URZ, URZ, URZ, URZ ;  /* 0x0000003f3f3ff290 */ /* 0x000ff6000fffe03f */
[----:B------:R-:W-:Y:S02]  /*3bf30*/  @!UPT UIADD3 URZ, URZ, URZ, URZ ;  /* 0x0000003f3f3ff290 */ /* 0x000fe4000fffe03f */
[----:B------:R-:W-:Y:S02]  /*3bf40*/  IMAD.MOV.U32 R225, RZ, RZ, R4 ;  /* 0x000000ffffe17224 */ /* 0x000fe400078e0004 */
[----:B------:R-:W-:Y:S02]  /*3bf50*/  IMAD.MOV.U32 R226, RZ, RZ, R5 ;  /* 0x000000ffffe27224 */ /* 0x000fe400078e0005 */
[----:B------:R-:W-:Y:S02]  /*3bf60*/  IMAD.MOV.U32 R227, RZ, RZ, R6 ;  /* 0x000000ffffe37224 */ /* 0x000fe400078e0006 */
[----:B------:R-:W-:Y:S02]  /*3bf70*/  IMAD.MOV.U32 R220, RZ, RZ, R7 ;  /* 0x000000ffffdc7224 */ /* 0x000fe400078e0007 */
[C---:B---3--:R-:W-:Y:S11]  /*3bf80*/  HMMA.1688.F32.TF32 R4, R240.reuse, R20, R100 ;  /* 0x00000014f004723c */ /* 0x048ff60000081064 */
[----:B------:R-:W-:Y:S11]  /*3bf90*/  @!UPT UIADD3 URZ, URZ, URZ, URZ ;  /* 0x0000003f3f3ff290 */ /* 0x000ff6000fffe03f */
[----:B------:R-:W-:Y:S02]  /*3bfa0*/  @!UPT UIADD3 URZ, URZ, URZ, URZ ;  /* 0x0000003f3f3ff290 */ /* 0x000fe4000fffe03f */
[----:B------:R-:W-:Y:S02]  /*3bfb0*/  IMAD.MOV.U32 R218, RZ, RZ, R4 ;  /* 0x000000ffffda7224 */ /* 0x000fe400078e0004 */
[----:B------:R-:W-:Y:S02]  /*3bfc0*/  IMAD.MOV.U32 R219, RZ, RZ, R5 ;  /* 0x000000ffffdb7224 */ /* 0x000fe400078e0005 */
[----:B------:R-:W-:Y:S02]  /*3bfd0*/  IMAD.MOV.U32 R223, RZ, RZ, R6 ;  /* 0x000000ffffdf7224 */ /* 0x000fe400078e0006 */
[----:B------:R-:W-:Y:S02]  /*3bfe0*/  IMAD.MOV.U32 R231, RZ, RZ, R7 ;  /* 0x000000ffffe77224 */ /* 0x000fe400078e0007 */
[C---:B----4-:R-:W-:Y:S11]  /*3bff0*/  HMMA.1688.F32.TF32 R4, R240.reuse, R24, R96 ;  /* 0x00000018f004723c */ /* 0x050ff60000081060 */
        /* <DEDUP_REMOVED lines=46> */
[C---:B------:R-:W-:Y:S01]  /*3c2e0*/  HMMA.1688.F32.TF32 R68, R240.reuse, R36, R144 ;  /* 0x00000024f044723c */ /* 0x040fe20000081090 */
[----:B------:R-:W-:Y:S11]  /*3c2f0*/  IMAD.MOV.U32 R235, RZ, RZ, R7 ;  /* 0x000000ffffeb7224 */ /* 0x000ff600078e0007 */
[----:B------:R-:W-:Y:S11]  /*3c300*/  @!UPT UIADD3 URZ, URZ, URZ, URZ ;  /* 0x0000003f3f3ff290 */ /* 0x000ff6000fffe03f */
[----:B------:R-:W-:Y:S01]  /*3c310*/  @!UPT UIADD3 URZ, URZ, URZ, URZ ;  /* 0x0000003f3f3ff290 */ /* 0x000fe2000fffe03f */
[----:B------:R-:W-:Y:S02]  /*3c320*/  IMAD.MOV.U32 R7, RZ, RZ, R68 ;  /* 0x000000ffff077224 */ /* 0x000fe400078e0044 */
[----:B------:R-:W-:Y:S02]  /*3c330*/  IMAD.MOV.U32 R236, RZ, RZ, R69 ;  /* 0x000000ffffec7224 */ /* 0x000fe400078e0045 */
[----:B------:R-:W-:Y:S02]  /*3c340*/  IMAD.MOV.U32 R237, RZ, RZ, R70 ;  /* 0x000000ffffed7224 */ /* 0x000fe400078e0046 */
[----:B------:R-:W-:Y:S02]  /*3c350*/  IMAD.MOV.U32 R238, RZ, RZ, R71 ;  /* 0x000000ffffee7224 */ /* 0x000fe400078e0047 */
        /* <DEDUP_REMOVED lines=22> */
[----:B------:R-:W-:Y:S01]  /*3c4c0*/  LDS R73, [R2+0x8c080] ;  /* 0x08c0800002497984 */ /* 0x000fe20000000800 */
[----:B------:R-:W-:-:S03]  /*3c4d0*/  IMAD.MOV.U32 R140, RZ, RZ, R75 ;  /* 0x000000ffff8c7224 */ /* 0x000fc600078e004b */
[----:B------:R-:W-:Y:S04]  /*3c4e0*/  LDS R74, [R0+0x8d080] ;  /* 0x08d08000004a7984 */ /* 0x000fe80000000800 */
[----:B------:R-:W1:Y:S01]  /*3c4f0*/  LDS R75, [R2+0x8d080] ;  /* 0x08d08000024b7984 */ /* 0x000e620000000800 */
        /* <DEDUP_REMOVED lines=28> */
[----:B------:R-:W-:Y:S11]  /*3c6c0*/  HMMA.1688.F32.TF32 R68, R240, R60, R84 ;  /* 0x0000003cf044723c */ /* 0x000ff60000081054 */
[----:B------:R-:W-:Y:S11]  /*3c6d0*/  @!UPT UIADD3 URZ, URZ, URZ, URZ ;  /* 0x0000003f3f3ff290 */ /* 0x000ff6000fffe03f */
[----:B------:R-:W-:Y:S02]  /*3c6e0*/  @!UPT UIADD3 URZ, URZ, URZ, URZ ;  /* 0x0000003f3f3ff290 */ /* 0x000fe4000fffe03f */
[----:B------:R-:W-:Y:S02]  /*3c6f0*/  IMAD.MOV.U32 R55, RZ, RZ, R68 ;  /* 0x000000ffff377224 */ /* 0x000fe400078e0044 */
[----:B------:R-:W-:Y:S02]  /*3c700*/  IMAD.MOV.U32 R50, RZ, RZ, R69 ;  /* 0x000000ffff327224 */ /* 0x000fe400078e0045 */
[----:B------:R-:W-:Y:S02]  /*3c710*/  IMAD.MOV.U32 R51, RZ, RZ, R70 ;  /* 0x000000ffff337224 */ /* 0x000fe400078e0046 */
[----:B------:R-:W-:Y:S02]  /*3c720*/  IMAD.MOV.U32 R46, RZ, RZ, R71 ;  /* 0x000000ffff2e7224 */ /* 0x000fe400078e0047 */
[C---:B-1----:R-:W-:Y:S08]  /*3c730*/  HMMA.1688.F32.TF32 R68, R72.reuse, R8, R96 ;  /* 0x000000084844723c */ /* 0x042ff00000081060 */
[C---:B------:R-:W-:Y:S08]  /*3c740*/  HMMA.1688.F32.TF32 R84, R72.reuse, R12, R76 ;  /* 0x0000000c4854723c */ /* 0x040ff0000008104c */
[C---:B------:R-:W-:Y:S07]  /*3c750*/  HMMA.1688.F32.TF32 R76, R72.reuse, R16, R80 ;  /* 0x00000010484c723c */ /* 0x040fee0000081050 */
[----:B------:R-:W-:Y:S04]  /*3c760*/  STL.64 [R1+0x1d0], R68 ;  /* 0x0001d04401007387 */ /* 0x000fe80000100a00 */
[----:B------:R1:W-:Y:S02]  /*3c770*/  STL.64 [R1+0x1d8], R70 ;  /* 0x0001d84601007387 */ /* 0x0003e40000100a00 */
[----:B-1----:R-:W-:Y:S02]  /*3c780*/  HMMA.1688.F32.TF32 R68, R72, R20, R144 ;  /* 0x000000144844723c */ /* 0x002fe40000081090 */
[----:B------:R-:W-:Y:S04]  /*3c790*/  STL.64 [R1+0x1c0], R84 ;  /* 0x0001c05401007387 */ /* 0x000fe80000100a00 */
[----:B------:R-:W-:Y:S04]  /*3c7a0*/  STL.64 [R1+0x1c8], R86 ;  /* 0x0001c85601007387 */ /* 0x000fe80000100a00 */
[----:B------:R-:W2:Y:S04]  /*3c7b0*/  LDL.LU R80, [R1+0x7c0] ;  /* 0x0007c00001507983 */ /* 0x000ea80000300800 */
[----:B------:R1:W-:Y:S04]  /*3c7c0*/  STL.64 [R1+0x1b0], R76 ;  /* 0x0001b04c01007387 */ /* 0x0003e80000100a00 */
[----:B------:R3:W-:Y:S05]  /*3c7d0*/  STL.64 [R1+0x1b8], R78 ;  /* 0x0001b84e01007387 */ /* 0x0007ea0000100a00 */
[----:B------:R-:W-:Y:S04]  /*3c7e0*/  STL.64 [R1+0x1a0], R68 ;  /* 0x0001a04401007387 */ /* 0x000fe80000100a00 */
[----:B------:R4:W-:Y:S04]  /*3c7f0*/  STL.64 [R1+0x1a8], R70 ;  /* 0x0001a84601007387 */ /* 0x0009e80000100a00 */
[----:B------:R-:W2:Y:S04]  /*3c800*/  LDL.LU R81, [R1+0x7c4] ;  /* 0x0007c40001517983 */ /* 0x000ea80000300800 */
[----:B------:R-:W2:Y:S04]  /*3c810*/  LDL.LU R82, [R1+0x7c8] ;  /* 0x0007c80001527983 */ /* 0x000ea80000300800 */
[----:B------:R-:W2:Y:S04]  /*3c820*/  LDL.LU R83, [R1+0x7cc] ;  /* 0x0007cc0001537983 */ /* 0x000ea80000300800 */
[----:B-1----:R-:W2:Y:S04]  /*3c830*/  LDL.LU R76, [R1+0x7d0] ;  /* 0x0007d000014c7983 */ /* 0x002ea80000300800 */
[----:B------:R-:W2:Y:S04]  /*3c840*/  LDL.LU R77, [R1+0x7d4] ;  /* 0x0007d400014d7983 */ /* 0x000ea80000300800 */
[----:B---3--:R-:W2:Y:S04]  /*3c850*/  LDL.LU R78, [R1+0x7d8] ;  /* 0x0007d800014e7983 */ /* 0x008ea80000300800 */
[----:B------:R-:W2:Y:S04]  /*3c860*/  LDL.LU R79, [R1+0x7dc] ;  /* 0x0007dc00014f7983 */ /* 0x000ea80000300800 */
[----:B------:R-:W3:Y:S04]  /*3c870*/  LDL.LU R96, [R1+0x450] ;  /* 0x0004500001607983 */ /* 0x000ee80000300800 */
[----:B------:R-:W3:Y:S04]  /*3c880*/  LDL.LU R97, [R1+0x454] ;  /* 0x0004540001617983 */ /* 0x000ee80000300800 */
        /* <DEDUP_REMOVED lines=74> */
[C---:B------:R-:W-:Y:S08]  /*3cd30*/  HMMA.1688.F32.TF32 R248, R240.reuse, R64, R248 ;  /* 0x00000040f0f8723c */ /* 0x040ff000000810f8 */
[-C--:B------:R-:W-:Y:S01]  /*3cd40*/  HMMA.1688.F32.TF32 R240, R240, R244.reuse, R100 ;  /* 0x000000f4f0f0723c */ /* 0x080fe20000081064 */
        /* <DEDUP_REMOVED lines=10> */
[C---:B----4-:R-:W-:Y:S08]  /*3cdf0*/  HMMA.1688.F32.TF32 R164, R72.reuse, R28, R164 ;  /* 0x0000001c48a4723c */ /* 0x050ff000000810a4 */
[C---:B------:R-:W-:Y:S08]  /*3ce00*/  HMMA.1688.F32.TF32 R168, R72.reuse, R24, R168 ;  /* 0x0000001848a8723c */ /* 0x040ff000000810a8 */
[C---:B------:R-:W-:Y:S11]  /*3ce10*/  HMMA.1688.F32.TF32 R68, R72.reuse, R32, R160 ;  /* 0x000000204844723c */ /* 0x040ff600000810a0 */
[----:B------:R-:W-:Y:S04]  /*3ce20*/  @!UPT UIADD3 URZ, URZ, URZ, URZ ;  /* 0x0000003f3f3ff290 */ /* 0x000fe8000fffe03f */
[----:B------:R-:W-:Y:S01]  /*3ce30*/  STL.64 [R1+0x190], R168 ;  /* 0x000190a801007387 */ /* 0x000fe20000100a00 */
[C---:B------:R-:W-:Y:S03]  /*3ce40*/  HMMA.1688.F32.TF32 R156, R72.reuse, R36, R156 ;  /* 0x00000024489c723c */ /* 0x040fe6000008109c */
[----:B------:R-:W-:Y:S04]  /*3ce50*/  STL.64 [R1+0x198], R170 ;  /* 0x000198aa01007387 */ /* 0x000fe80000100a00 */
[----:B------:R-:W-:Y:S01]  /*3ce60*/  STL.64 [R1+0x180], R164 ;  /* 0x000180a401007387 */ /* 0x000fe20000100a00 */
[C---:B------:R-:W-:Y:S03]  /*3ce70*/  HMMA.1688.F32.TF32 R160, R72.reuse, R40, R212 ;  /* 0x0000002848a0723c */ /* 0x040fe600000810d4 */
[----:B------:R-:W-:Y:S04]  /*3ce80*/  STL.64 [R1+0x188], R166 ;  /* 0x000188a601007387 */ /* 0x000fe80000100a00 */
[----:B------:R-:W-:Y:S04]  /*3ce90*/  STL.64 [R1+0x170], R68 ;  /* 0x0001704401007387 */ /* 0x000fe80000100a00 */
[----:B------:R1:W-:Y:S02]  /*3cea0*/  STL.64 [R1+0x178], R70 ;  /* 0x0001784601007387 */ /* 0x0003e40000100a00 */
[C---:B-1----:R-:W-:Y:S02]  /*3ceb0*/  HMMA.1688.F32.TF32 R68, R72.reuse, R44, R152 ;  /* 0x0000002c4844723c */ /* 0x042fe40000081098 */
[----:B------:R-:W-:Y:S04]  /*3cec0*/  STL.64 [R1+0x160], R156 ;  /* 0x0001609c01007387 */ /* 0x000fe80000100a00 */
[----:B------:R1:W-:Y:S04]  /*3ced0*/  STL.64 [R1+0x168], R158 ;  /* 0x0001689e01007387 */ /* 0x0003e80000100a00 */
[----:B------:R-:W-:Y:S04]  /*3cee0*/  STL.64 [R1+0x150], R160 ;  /* 0x000150a001007387 */ /* 0x000fe80000100a00 */
[----:B------:R-:W-:Y:S01]  /*3cef0*/  STL.64 [R1+0x158], R162 ;  /* 0x000158a201007387 */ /* 0x000fe20000100a00 */
[C---:B------:R-:W-:Y:S08]  /*3cf00*/  HMMA.1688.F32.TF32 R152, R72.reuse, R52, R172 ;  /* 0x000000344898723c */ /* 0x040ff000000810ac */
[----:B------:R-:W-:Y:S04]  /*3cf10*/  STL.64 [R1+0x140], R68 ;  /* 0x0001404401007387 */ /* 0x000fe80000100a00 */
[----:B------:R-:W-:Y:S04]  /*3cf20*/  STL.64 [R1+0x148], R70 ;  /* 0x0001484601007387 */ /* 0x000fe80000100a00 */
[----:B------:R-:W-:Y:S04]  /*3cf30*/  LDS R68, [R0+0x8c100] ;  /* 0x08c1000000447984 */ /* 0x000fe80000000800 */
[----:B------:R-:W-:Y:S04]  /*3cf40*/  LDS R70, [R0+0x8d100] ;  /* 0x08d1000000467984 */ /* 0x000fe80000000800 */
[----:B------:R-:W-:Y:S04]  /*3cf50*/  LDS R69, [R2+0x8c100] ;  /* 0x08c1000002457984 */ /* 0x000fe80000000800 */
[----:B------:R-:W2:Y:S01]  /*3cf60*/  LDS R71, [R2+0x8d100] ;  /* 0x08d1000002477984 */ /* 0x000ea20000000800 */
[C---:B-1----:R-:W-:Y:S08]  /*3cf70*/  HMMA.1688.F32.TF32 R156, R72.reuse, R48, R200 ;  /* 0x00000030489c723c */ /* 0x042ff000000810c8 */
[C---:B------:R-:W-:Y:S08]  /*3cf80*/  HMMA.1688.F32.TF32 R132, R72.reuse, R56, R132 ;  /* 0x000000384884723c */ /* 0x040ff00000081084 */
[----:B------:R-:W-:Y:S01]  /*3cf90*/  HMMA.1688.F32.TF32 R124, R72, R64, R124 ;  /* 0x00000040487c723c */ /* 0x000fe2000008107c */
[----:B------:R-:W-:Y:S04]  /*3cfa0*/  LDS R72, [R0+0x8c180] ;  /* 0x08c1800000487984 */ /* 0x000fe80000000800 */
        /* <DEDUP_REMOVED lines=12> */
[----:B------:R1:W-:Y:S01]  /*3d070*/  STL.64 [R1+0xe8], R122 ;  /* 0x0000e87a01007387 */ /* 0x0003e20000100a00 */
[C---:B--2---:R-:W-:Y:S03]  /*3d080*/  HMMA.1688.F32.TF32 R92, R68.reuse, R24, R92 ;  /* 0x00000018445c723c */ /* 0x044fe6000008105c */
[----:B------:R-:W-:Y:S04]  /*3d090*/  LDS R73, [R2+0x8c180] ;  /* 0x08c1800002497984 */ /* 0x000fe80000000800 */
[----:B------:R-:W2:Y:S01]  /*3d0a0*/  LDS R75, [R2+0x8d180] ;  /* 0x08d18000024b7984 */ /* 0x000ea20000000800 */
[C---:B-1----:R-:W-:Y:S08]  /*3d0b0*/  HMMA.1688.F32.TF32 R120, R68.reuse, R8, R116 ;  /* 0x000000084478723c */ /* 0x042ff00000081074 */
[C---:B------:R-:W-:Y:S08]  /*3d0c0*/  HMMA.1688.F32.TF32 R116, R68.reuse, R12, R112 ;  /* 0x0000000c4474723c */ /* 0x040ff00000081070 */
[C---:B------:R-:W-:Y:S08]  /*3d0d0*/  HMMA.1688.F32.TF32 R112, R68.reuse, R16, R108 ;  /* 0x000000104470723c */ /* 0x040ff0000008106c */
[C---:B------:R-:W-:Y:S08]  /*3d0e0*/  HMMA.1688.F32.TF32 R108, R68.reuse, R20, R104 ;  /* 0x00000014446c723c */ /* 0x040ff00000081068 */
[C---:B------:R-:W-:Y:S08]  /*3d0f0*/  HMMA.1688.F32.TF32 R104, R68.reuse, R28, R84 ;  /* 0x0000001c4468723c */ /* 0x040ff00000081054 */
        /* <DEDUP_REMOVED lines=10> */
[C---:B------:R-:W-:Y:S03]  /*3d1a0*/  HMMA.1688.F32.TF32 R76, R68.reuse, R40, R76 ;  /* 0x00000028444c723c */ /* 0x040fe6000008104c */
[----:B------:R1:W-:Y:S04]  /*3d1b0*/  STL.64 [R1+0x488], R94 ;  /* 0x0004885e01007387 */ /* 0x0003e80000100a00 */
[----:B------:R-:W-:Y:S04]  /*3d1c0*/  STL.64 [R1+0x470], R104 ;  /* 0x0004706801007387 */ /* 0x000fe80000100a00 */
[----:B------:R-:W-:Y:S01]  /*3d1d0*/  STL.64 [R1+0x478], R106 ;  /* 0x0004786a01007387 */ /* 0x000fe20000100a00 */
[C---:B-1----:R-:W-:Y:S03]  /*3d1e0*/  HMMA.1688.F32.TF32 R92, R68.reuse, R36, R96 ;  /* 0x00000024445c723c */ /* 0x042fe60000081060 */
[----:B------:R-:W-:Y:S04]  /*3d1f0*/  STL.64 [R1+0x460], R84 ;  /* 0x0004605401007387 */ /* 0x000fe80000100a00 */
[----:B------:R1:W-:Y:S02]  /*3d200*/  STL.64 [R1+0x468], R86 ;  /* 0x0004685601007387 */ /* 0x0003e40000100a00 */
[C---:B-1----:R-:W-:Y:S08]  /*3d210*/  HMMA.1688.F32.TF32 R84, R68.reuse, R44, R80 ;  /* 0x0000002c4454723c */ /* 0x042ff00000081050 */
[----:B------:R-:W-:Y:S06]  /*3d220*/  HMMA.1688.F32.TF32 R80, R68, R48, R144 ;  /* 0x000000304450723c */ /* 0x000fec0000081090 */
[----:B------:R-:W-:Y:S04]  /*3d230*/  STL.64 [R1+0x450], R92 ;  /* 0x0004505c01007387 */ /* 0x000fe80000100a00 */
[----:B------:R-:W-:Y:S04]  /*3d240*/  STL.64 [R1+0x458], R94 ;  /* 0x0004585e01007387 */ /* 0x000fe80000100a00 */
[----:B------:R1:W-:Y:S04]  /*3d250*/  STL.64 [R1+0x260], R76 ;  /* 0x0002604c01007387 */ /* 0x0003e80000100a00 */
[----:B------:R3:W-:Y:S04]  /*3d260*/  STL.64 [R1+0x268], R78 ;  /* 0x0002684e01007387 */ /* 0x0007e80000100a00 */
[----:B-1----:R-:W4:Y:S04]  /*3d270*/  LDL.LU R76, [R1+0x250] ;  /* 0x00025000014c7983 */ /* 0x002f280000300800 */
[----:B------:R1:W-:Y:S04]  /*3d280*/  STL.64 [R1+0x240], R84 ;  /* 0x0002405401007387 */ /* 0x0003e80000100a00 */
[----:B------:R1:W-:Y:S04]  /*3d290*/  STL.64 [R1+0x248], R86 ;  /* 0x0002485601007387 */ /* 0x0003e80000100a00 */
[----:B------:R1:W-:Y:S04]  /*3d2a0*/  STL.64 [R1+0x230], R80 ;  /* 0x0002305001007387 */ /* 0x0003e80000100a00 */
[----:B------:R1:W-:Y:S04]  /*3d2b0*/  STL.64 [R1+0x238], R82 ;  /* 0x0002385201007387 */ /* 0x0003e80000100a00 */
[----:B------:R-:W4:Y:S04]  /*3d2c0*/  LDL.LU R77, [R1+0x254] ;  /* 0x00025400014d7983 */ /* 0x000f280000300800 */
[----:B---3--:R-:W4:Y:S04]  /*3d2d0*/  LDL.LU R78, [R1+0x258] ;  /* 0x00025800014e7983 */ /* 0x008f280000300800 */
[----:B------:R-:W4:Y:S04]  /*3d2e0*/  LDL.LU R79, [R1+0x25c] ;  /* 0x00025c00014f7983 */ /* 0x000f280000300800 */
        /* <DEDUP_REMOVED lines=48> */
[----:B-1----:R-:W4:Y:S04]  /*3d5f0*/  LDL.LU R84, [R1+0x790] ;  /* 0x0007900001547983 */ /* 0x002f280000300800 */
        /* <DEDUP_REMOVED lines=40> */
[----:B---3--:R-:W-:Y:S08]  /*3d880*/  HMMA.1688.F32.TF32 R124, R72, R36, R124 ;  /* 0x00000024487c723c */ /* 0x008ff0000008107c */
[C---:B----4-:R-:W-:Y:S08]  /*3d890*/  HMMA.1688.F32.TF32 R84, R68.reuse, R56, R84 ;  /* 0x000000384454723c */ /* 0x050ff00000081054 */
[C---:B------:R-:W-:Y:S08]  /*3d8a0*/  HMMA.1688.F32.TF32 R92, R68.reuse, R52, R92 ;  /* 0x00000034445c723c */ /* 0x040ff0000008105c */
[C---:B------:R-:W-:Y:S11]  /*3d8b0*/  HMMA.1688.F32.TF32 R168, R68.reuse, R60, R168 ;  /* 0x0000003c44a8723c */ /* 0x040ff600000810a8 */
[----:B------:R-:W-:Y:S04]  /*3d8c0*/  @!UPT UIADD3 URZ, URZ, URZ, URZ ;  /* 0x0000003f3f3ff290 */ /* 0x000fe8000fffe03f */
[----:B------:R-:W-:Y:S04]  /*3d8d0*/  STL.64 [R1+0x220], R92 ;  /* 0x0002205c01007387 */ /* 0x000fe80000100a00 */
[----:B------:R1:W-:Y:S04]  /*3d8e0*/  STL.64 [R1+0x228], R94 ;  /* 0x0002285e01007387 */ /* 0x0003e80000100a00 */
[----:B-1----:R-:W2:Y:S04]  /*3d8f0*/  LDL.LU.64 R94, [R1+0x2768] ;  /* 0x00276800015e7983 */ /* 0x002ea80000300a00 */
[----:B------:R-:W3:Y:S04]  /*3d900*/  LDL.LU.64 R92, [R1+0x2760] ;  /* 0x00276000015c7983 */ /* 0x000ee80000300a00 */
[----:B------:R-:W-:Y:S04]  /*3d910*/  STL.64 [R1+0x210], R84 ;  /* 0x0002105401007387 */ /* 0x000fe80000100a00 */
[----:B------:R1:W-:Y:S04]  /*3d920*/  STL.64 [R1+0x218], R86 ;  /* 0x0002185601007387 */ /* 0x0003e80000100a00 */
[----:B-1----:R-:W4:Y:S04]  /*3d930*/  LDL.LU.64 R86, [R1+0x2758] ;  /* 0x0027580001567983 */ /* 0x002f280000300a00 */
[----:B------:R-:W2:Y:S04]  /*3d940*/  LDL.LU.64 R84, [R1+0x2750] ;  /* 0x0027500001547983 */ /* 0x000ea80000300a00 */
[----:B------:R-:W-:Y:S04]  /*3d950*/  STL.64 [R1+0x200], R168 ;  /* 0x000200a801007387 */ /* 0x000fe80000100a00 */
[----:B------:R1:W-:Y:S02]  /*3d960*/  STL.64 [R1+0x208], R170 ;  /* 0x000208aa01007387 */ /* 0x0003e40000100a00 */
[C---:B-1----:R-:W-:Y:S08]  /*3d970*/  HMMA.1688.F32.TF32 R168, R68.reuse, R64, R164 ;  /* 0x0000004044a8723c */ /* 0x042ff000000810a4 */
[----:B------:R-:W-:Y:S08]  /*3d980*/  HMMA.1688.F32.TF32 R164, R68, R244, R160 ;  /* 0x000000f444a4723c */ /* 0x000ff000000810a0 */
[C---:B------:R-:W-:Y:S07]  /*3d990*/  HMMA.1688.F32.TF32 R68, R72.reuse, R8, R156 ;  /* 0x000000084844723c */ /* 0x040fee000008109c */
        /* <DEDUP_REMOVED lines=17> */
[C---:B-1----:R-:W-:Y:S02]  /*3dab0*/  HMMA.1688.F32.TF32 R68, R72.reuse, R32, R128 ;  /* 0x000000204844723c */ /* 0x042fe40000081080 */
[----:B------:R-:W-:Y:S04]  /*3dac0*/  STL.64 [R1+0x400], R152 ;  /* 0x0004009801007387 */ /* 0x000fe80000100a00 */
[----:B------:R-:W-:Y:S04]  /*3dad0*/  STL.64 [R1+0x408], R154 ;  /* 0x0004089a01007387 */ /* 0x000fe80000100a00 */
[----:B------:R-:W-:Y:S04]  /*3dae0*/  STL.64 [R1+0x3f0], R132 ;  /* 0x0003f08401007387 */ /* 0x000fe80000100a00 */
[----:B------:R-:W-:Y:S09]  /*3daf0*/  STL.64 [R1+0x3f8], R134 ;  /* 0x0003f88601007387 */ /* 0x000ff20000100a00 */
[----:B------:R-:W-:Y:S04]  /*3db00*/  STL.64 [R1+0x3e0], R68 ;  /* 0x0003e04401007387 */ /* 0x000fe80000100a00 */
[----:B------:R1:W-:Y:S02]  /*3db10*/  STL.64 [R1+0x3e8], R70 ;  /* 0x0003e84601007387 */ /* 0x0003e40000100a00 */
[C---:B-1----:R-:W-:Y:S02]  /*3db20*/  HMMA.1688.F32.TF32 R68, R72.reuse, R44, R116 ;  /* 0x0000002c4844723c */ /* 0x042fe40000081074 */
[----:B------:R-:W-:Y:S04]  /*3db30*/  STL.64 [R1+0x3d0], R124 ;  /* 0x0003d07c01007387 */ /* 0x000fe80000100a00 */
[----:B------:R-:W-:Y:S04]  /*3db40*/  STL.64 [R1+0x3d8], R126 ;  /* 0x0003d87e01007387 */ /* 0x000fe80000100a00 */
        /* <DEDUP_REMOVED lines=8> */
[----:B------:R-:W1:Y:S01]  /*3dbd0*/  LDS R71, [R2+0x8d200] ;  /* 0x08d2000002477984 */ /* 0x000e620000000800 */
[C---:B------:R-:W-:Y:S08]  /*3dbe0*/  HMMA.1688.F32.TF32 R108, R72.reuse, R52, R108 ;  /* 0x00000034486c723c */ /* 0x040ff0000008106c */
[C---:B------:R-:W-:Y:S08]  /*3dbf0*/  HMMA.1688.F32.TF32 R104, R72.reuse, R56, R104 ;  /* 0x000000384868723c */ /* 0x040ff00000081068 */
[C---:B------:R-:W-:Y:S08]  /*3dc00*/  HMMA.1688.F32.TF32 R100, R72.reuse, R60, R100 ;  /* 0x0000003c4864723c */ /* 0x040ff00000081064 */
[C---:B------:R-:W-:Y:S08]  /*3dc10*/  HMMA.1688.F32.TF32 R96, R72.reuse, R64, R96 ;  /* 0x000000404860723c */ /* 0x040ff00000081060 */
[----:B------:R-:W-:Y:S01]  /*3dc20*/  HMMA.1688.F32.TF32 R72, R72, R244, R76 ;  /* 0x000000f44848723c */ /* 0x000fe2000008104c */
[----:B------:R-:W-:Y:S04]  /*3dc30*/  STL.64 [R1+0x3a0], R112 ;  /* 0x0003a07001007387 */ /* 0x000fe80000100a00 */
[----:B------:R-:W-:Y:S04]  /*3dc40*/  STL.64 [R1+0x3a8], R114 ;  /* 0x0003a87201007387 */ /* 0x000fe80000100a00 */
[----:B------:R-:W-:Y:S04]  /*3dc50*/  STL.64 [R1+0x390], R108 ;  /* 0x0003906c01007387 */ /* 0x000fe80000100a00 */
[----:B------:R-:W-:Y:S04]  /*3dc60*/  STL.64 [R1+0x398], R110 ;  /* 0x0003986e01007387 */ /* 0x000fe80000100a00 */
[----:B------:R-:W-:Y:S04]  /*3dc70*/  STL.64 [R1+0x380], R104 ;  /* 0x0003806801007387 */ /* 0x000fe80000100a00 */
[----:B------:R-:W-:Y:S04]  /*3dc80*/  STL.64 [R1+0x388], R106 ;  /* 0x0003886a01007387 */ /* 0x000fe80000100a00 */
[----:B------:R-:W-:Y:S01]  /*3dc90*/  STL.64 [R1+0x370], R100 ;  /* 0x0003706401007387 */ /* 0x000fe20000100a00 */
[C---:B-1----:R-:W-:Y:S03]  /*3dca0*/  HMMA.1688.F32.TF32 R76, R68.reuse, R8, R80 ;  /* 0x00000008444c723c */ /* 0x042fe60000081050 */
[----:B------:R-:W-:Y:S04]  /*3dcb0*/  STL.64 [R1+0x378], R102 ;  /* 0x0003786601007387 */ /* 0x000fe80000100a00 */
[----:B------:R-:W-:Y:S04]  /*3dcc0*/  STL.64 [R1+0x360], R96 ;  /* 0x0003606001007387 */ /* 0x000fe80000100a00 */
[----:B------:R-:W-:Y:S04]  /*3dcd0*/  STL.64 [R1+0x368], R98 ;  /* 0x0003686201007387 */ /* 0x000fe80000100a00 */
[----:B------:R-:W-:Y:S04]  /*3dce0*/  STL.64 [R1+0x250], R72 ;  /* 0x0002504801007387 */ /* 0x000fe80000100a00 */
[----:B------:R1:W-:Y:S04]  /*3dcf0*/  STL.64 [R1+0x258], R74 ;  /* 0x0002584a01007387 */ /* 0x0003e80000100a00 */
[----:B------:R-:W2:Y:S04]  /*3dd00*/  LDL.LU R116, [R1+0x4f0] ;  /* 0x0004f00001747983 */ /* 0x000ea80000300800 */
[----:B------:R-:W-:Y:S01]  /*3dd10*/  LDS R104, [R0+0x8c280] ;  /* 0x08c2800000687984 */ /* 0x000fe20000000800 */
[C---:B-1----:R-:W-:Y:S03]  /*3dd20*/  HMMA.1688.F32.TF32 R72, R68.reuse, R12, R144 ;  /* 0x0000000c4448723c */ /* 0x042fe60000081090 */
[----:B------:R1:W-:Y:S04]  /*3dd30*/  STL.64 [R1+0x350], R76 ;  /* 0x0003504c01007387 */ /* 0x0003e80000100a00 */
[----:B------:R1:W-:Y:S04]  /*3dd40*/  STL.64 [R1+0x358], R78 ;  /* 0x0003584e01007387 */ /* 0x0003e80000100a00 */
[----:B------:R-:W-:Y:S04]  /*3dd50*/  LDS R106, [R0+0x8d280] ;  /* 0x08d28000006a7984 */ /* 0x000fe80000000800 */
[----:B------:R-:W-:Y:S04]  /*3dd60*/  LDS R105, [R2+0x8c280] ;  /* 0x08c2800002697984 */ /* 0x000fe80000000800 */
[----:B------:R-:W1:Y:S04]  /*3dd70*/  LDS R107, [R2+0x8d280] ;  /* 0x08d28000026b7984 */ /* 0x000e680000000800 */
        /* <DEDUP_REMOVED lines=41> */
[----:B-1----:R-:W2:Y:S04]  /*3e010*/  LDL.LU R76, [R1+0x700] ;  /* 0x00070000014c7983 */ /* 0x002ea80000300800 */
        /* <DEDUP_REMOVED lines=45> */
[C---:B----4-:R-:W-:Y:S11]  /*3e2f0*/  HMMA.1688.F32.TF32 R108, R68.reuse, R24, R108 ;  /* 0x00000018446c723c */ /* 0x050ff6000008106c */
        /* <DEDUP_REMOVED lines=9> */
[----:B------:R1:W-:Y:S04]  /*3e390*/  STL.64 [R1+0x310], R108 ;  /* 0x0003106c01007387 */ /* 0x0003e80000100a00 */
[----:B------:R1:W-:Y:S04]  /*3e3a0*/  STL.64 [R1+0x318], R110 ;  /* 0x0003186e01007387 */ /* 0x0003e80000100a00 */
[----:B-1----:R-:W2:Y:S04]  /*3e3b0*/  LDL.LU R108, [R1+0x4d0] ;  /* 0x0004d000016c7983 */ /* 0x002ea80000300800 */
[----:B------:R-:W2:Y:S04]  /*3e3c0*/  LDL.LU R109, [R1+0x4d4] ;  /* 0x0004d400016d7983 */ /* 0x000ea80000300800 */
[----:B------:R-:W2:Y:S01]  /*3e3d0*/  LDL.LU R110, [R1+0x4d8] ;  /* 0x0004d800016e7983 */ /* 0x000ea20000300800 */
[C---:B------:R-:W-:Y:S08]  /*3e3e0*/  HMMA.1688.F32.TF32 R80, R68.reuse, R28, R80 ;  /* 0x0000001c4450723c */ /* 0x040ff00000081050 */
[C---:B------:R-:W-:Y:S11]  /*3e3f0*/  HMMA.1688.F32.TF32 R76, R68.reuse, R32, R76 ;  /* 0x00000020444c723c */ /* 0x040ff6000008104c */
[----:B------:R-:W-:Y:S04]  /*3e400*/  @!UPT UIADD3 URZ, URZ, URZ, URZ ;  /* 0x0000003f3f3ff290 */ /* 0x000fe8000fffe03f */
[----:B------:R-:W-:Y:S04]  /*3e410*/  STL.64 [R1+0x300], R80 ;  /* 0x0003005001007387 */ /* 0x000fe80000100a00 */
[----:B------:R1:W-:Y:S04]  /*3e420*/  STL.64 [R1+0x308], R82 ;  /* 0x0003085201007387 */ /* 0x0003e80000100a00 */
[----:B-1----:R-:W2:Y:S04]  /*3e430*/  LDL.LU.64 R82, [R1+0x2728] ;  /* 0x0027280001527983 */ /* 0x002ea80000300a00 */
[----:B------:R-:W2:Y:S04]  /*3e440*/  LDL.LU.64 R80, [R1+0x2720] ;  /* 0x0027200001507983 */ /* 0x000ea80000300a00 */
[----:B------:R-:W-:Y:S04]  /*3e450*/  STL.64 [R1+0x2f0], R76 ;  /* 0x0002f04c01007387 */ /* 0x000fe80000100a00 */
[----:B------:R1:W-:Y:S04]  /*3e460*/  STL.64 [R1+0x2f8], R78 ;  /* 0x0002f84e01007387 */ /* 0x0003e80000100a00 */
[----:B-1----:R-:W2:Y:S04]  /*3e470*/  LDL.LU.64 R78, [R1+0x2718] ;  /* 0x00271800014e7983 */ /* 0x002ea80000300a00 */
[----:B------:R-:W2:Y:S01]  /*3e480*/  LDL.LU.64 R76, [R1+0x2710] ;  /* 0x00271000014c7983 */ /* 0x000ea20000300a00 */
[C---:B------:R-:W-:Y:S08]  /*3e490*/  HMMA.1688.F32.TF32 R144, R68.reuse, R36, R144 ;  /* 0x000000244490723c */ /* 0x040ff00000081090 */
[C---:B------:R-:W-:Y:S08]  /*3e4a0*/  HMMA.1688.F32.TF32 R72, R68.reuse, R40, R72 ;  /* 0x000000284448723c */ /* 0x040ff00000081048 */
[C---:B------:R-:W-:Y:S07]  /*3e4b0*/  HMMA.1688.F32.TF32 R168, R68.reuse, R44, R168 ;  /* 0x0000002c44a8723c */ /* 0x040fee00000810a8 */
[----:B------:R-:W-:Y:S01]  /*3e4c0*/  STL.64 [R1+0x2e0], R144 ;  /* 0x0002e09001007387 */ /* 0x000fe20000100a00 */
[C---:B------:R-:W-:Y:S03]  /*3e4d0*/  HMMA.1688.F32.TF32 R164, R68.reuse, R48, R164 ;  /* 0x0000003044a4723c */ /* 0x040fe600000810a4 */
[----:B------:R1:W-:Y:S04]  /*3e4e0*/  STL.64 [R1+0x2e8], R146 ;  /* 0x0002e89201007387 */ /* 0x0003e80000100a00 */
[----:B-1----:R-:W3:Y:S04]  /*3e4f0*/  LDL.LU.64 R146, [R1+0x2708] ;  /* 0x0027080001927983 */ /* 0x002ee80000300a00 */
[----:B------:R-:W3:Y:S04]  /*3e500*/  LDL.LU.64 R144, [R1+0x2700] ;  /* 0x0027000001907983 */ /* 0x000ee80000300a00 */
        /* <DEDUP_REMOVED lines=11> */
[C---:B-1----:R-:W-:Y:S08]  /*3e5c0*/  HMMA.1688.F32.TF32 R72, R68.reuse, R64, R152 ;  /* 0x000000404448723c */ /* 0x042ff00000081098 */
[----:B------:R-:W-:Y:S01]  /*3e5d0*/  HMMA.1688.F32.TF32 R68, R68, R244, R200 ;  /* 0x000000f44444723c */ /* 0x000fe200000810c8 */
[----:B------:R-:W-:Y:S04]  /*3e5e0*/  STL.64 [R1+0x290], R160 ;  /* 0x000290a001007387 */ /* 0x000fe80000100a00 */
[----:B------:R-:W-:Y:S04]  /*3e5f0*/  STL.64 [R1+0x298], R162 ;  /* 0x000298a201007387 */ /* 0x000fe80000100a00 */
[----:B------:R-:W-:Y:S04]  /*3e600*/  STL.64 [R1+0x280], R156 ;  /* 0x0002809c01007387 */ /* 0x000fe80000100a00 */
[----:B------:R-:W-:Y:S10]  /*3e610*/  STL.64 [R1+0x288], R158 ;  /* 0x0002889e01007387 */ /* 0x000ff40000100a00 */
[----:B------:R-:W-:Y:S04]  /*3e620*/  STL.64 [R1+0x2478], R70 ;  /* 0x0024784601007387 */ /* 0x000fe80000100a00 */
[----:B------:R-:W-:Y:S04]  /*3e630*/  STL.64 [R1+0x270], R72 ;  /* 0x0002704801007387 */ /* 0x000fe80000100a00 */
[----:B------:R1:W-:Y:S02]  /*3e640*/  STL.64 [R1+0x278], R74 ;  /* 0x0002784a01007387 */ /* 0x0003e40000100a00 */
[C---:B-1----:R-:W-:Y:S02]  /*3e650*/  HMMA.1688.F32.TF32 R72, R104.reuse, R8, R172 ;  /* 0x000000086848723c */ /* 0x042fe400000810ac */
[----:B------:R1:W-:Y:S06]  /*3e660*/  STL.64 [R1+0x2470], R68 ;  /* 0x0024704401007387 */ /* 0x0003ec0000100a00 */
[C---:B------:R-:W-:Y:S01]  /*3e670*/  HMMA.1688.F32.TF32 R124, R104.reuse, R20, R124 ;  /* 0x00000014687c723c */ /* 0x040fe2000008107c */
[----:B------:R-:W-:Y:S01]  /*3e680*/  IMAD.MOV.U32 R111, RZ, RZ, R252 ;  /* 0x000000ffff6f7224 */ /* 0x000fe200078e00fc */
[----:B------:R-:W-:Y:S04]  /*3e690*/  LDS R172, [R0+0x8c300] ;  /* 0x08c3000000ac7984 */ /* 0x000fe80000000800 */
[----:B------:R-:W-:Y:S02]  /*3e6a0*/  LDS R174, [R0+0x8d300] ;  /* 0x08d3000000ae7984 */ /* 0x000fe40000000800 */
[C---:B-1----:R-:W-:Y:S02]  /*3e6b0*/  HMMA.1688.F32.TF32 R68, R104.reuse, R16, R128 ;  /* 0x000000106844723c */ /* 0x042fe40000081080 */
[----:B------:R-:W-:Y:S04]  /*3e6c0*/  LDS R173, [R2+0x8c300] ;  /* 0x08c3000002ad7984 */ /* 0x000fe80000000800 */
[----:B------:R-:W1:Y:S04]  /*3e6d0*/  LDS R175, [R2+0x8d300] ;  /* 0x08d3000002af7984 */ /* 0x000e680000000800 */
[----:B------:R-:W-:Y:S04]  /*3e6e0*/  STL.64 [R1+0x2488], R74 ;  /* 0x0024884a01007387 */ /* 0x000fe80000100a00 */
[----:B------:R4:W-:Y:S02]  /*3e6f0*/  STL.64 [R1+0x2480], R72 ;  /* 0x0024804801007387 */ /* 0x0009e40000100a00 */
[C---:B----4-:R-:W-:Y:S11]  /*3e700*/  HMMA.1688.F32.TF32 R72, R104.reuse, R12, R132 ;  /* 0x0000000c6848723c */ /* 0x050ff60000081084 */
[----:B------:R-:W-:Y:S11]  /*3e710*/  @!UPT UIADD3 URZ, URZ, URZ, URZ ;  /* 0x0000003f3f3ff290 */ /* 0x000ff6000fffe03f */
[----:B------:R-:W-:Y:S01]  /*3e720*/  @!UPT UIADD3 URZ, URZ, URZ, URZ ;  /* 0x0000003f3f3ff290 */ /* 0x000fe2000fffe03f */
[----:B------:R-:W-:Y:S04]  /*3e730*/  STL.64 [R1+0x530], R72 ;  /* 0x0005304801007387 */ /* 0x000fe80000100a00 */
[----:B------:R4:W-:Y:S04]  /*3e740*/  STL.64 [R1+0x538], R74 ;  /* 0x0005384a01007387 */ /* 0x0009e80000100a00 */
[----:B------:R-:W-:Y:S04]  /*3e750*/  STL.64 [R1+0x520], R68 ;  /* 0x0005204401007387 */ /* 0x000fe80000100a00 */
[----:B------:R1:W-:Y:S01]  /*3e760*/  STL.64 [R1+0x528], R70 ;  /* 0x0005284601007387 */ /* 0x0003e20000100a00 */
[C---:B----4-:R-:W-:Y:S08]  /*3e770*/  HMMA.1688.F32.TF32 R72, R104.reuse, R24, R120 ;  /* 0x000000186848723c */ /* 0x050ff00000081078 */
[C---:B-1----:R-:W-:Y:S01]  /*3e780*/  HMMA.1688.F32.TF32 R68, R104.reuse, R28, R116 ;  /* 0x0000001c6844723c */ /* 0x042fe20000081074 */
[----:B------:R-:W-:Y:S04]  /*3e790*/  STL.64 [R1+0x510], R124 ;  /* 0x0005107c01007387 */ /* 0x000fe80000100a00 */
[----:B------:R-:W-:Y:S11]  /*3e7a0*/  STL.64 [R1+0x518], R126 ;  /* 0x0005187e01007387 */ /* 0x000ff60000100a00 */
[----:B------:R-:W-:Y:S07]  /*3e7b0*/  @!UPT UIADD3 URZ, URZ, URZ, URZ ;  /* 0x0000003f3f3ff290 */ /* 0x000fee000fffe03f */
[----:B------:R-:W-:Y:S04]  /*3e7c0*/  STL.64 [R1+0x4f0], R68 ;  /* 0x0004f04401007387 */ /* 0x000fe80000100a00 */
[----:B------:R-:W-:Y:S04]  /*3e7d0*/  STL.64 [R1+0x500], R72 ;  /* 0x0005004801007387 */ /* 0x000fe80000100a00 */
[----:B------:R1:W-:Y:S02]  /*3e7e0*/  STL.64 [R1+0x508], R74 ;  /* 0x0005084a01007387 */ /* 0x0003e40000100a00 */
[C---:B-1----:R-:W-:Y:S02]  /*3e7f0*/  HMMA.1688.F32.TF32 R72, R104.reuse, R32, R112 ;  /* 0x000000206848723c */ /* 0x042fe40000081070 */
[----:B------:R1:W-:Y:S01]  /*3e800*/  STL [R1+0x4f8], R70 ;  /* 0x0004f84601007387 */ /* 0x0003e20000100800 */
[----:B------:R-:W-:Y:S11]  /*3e810*/  IMAD.MOV.U32 R252, RZ, RZ, R71 ;  /* 0x000000fffffc7224 */ /* 0x000ff600078e0047 */
[----:B------:R-:W-:Y:S10]  /*3e820*/  @!UPT UIADD3 URZ, URZ, URZ, URZ ;  /* 0x0000003f3f3ff290 */ /* 0x000ff4000fffe03f */
[----:B------:R-:W-:Y:S02]  /*3e830*/  IMAD.MOV.U32 R71, RZ, RZ, R72 ;  /* 0x000000ffff477224 */ /* 0x000fe400078e0048 */
[----:B-1----:R-:W-:Y:S02]  /*3e840*/  IMAD.MOV.U32 R70, RZ, RZ, R73 ;  /* 0x000000ffff467224 */ /* 0x002fe400078e0049 */
[----:B------:R-:W-:Y:S02]  /*3e850*/  IMAD.MOV.U32 R69, RZ, RZ, R74 ;  /* 0x000000ffff457224 */ /* 0x000fe400078e004a */
[----:B------:R-:W-:Y:S02]  /*3e860*/  IMAD.MOV.U32 R68, RZ, RZ, R75 ;  /* 0x000000ffff447224 */ /* 0x000fe400078e004b */
[----:B--2---:R-:W-:Y:S01]  /*3e870*/  HMMA.1688.F32.TF32 R72, R104, R36, R108 ;  /* 0x000000246848723c */ /* 0x004fe2000008106c */
[----:B------:R1:W-:Y:S01]  /*3e880*/  STL [R1+0x2540], R252 ;  /* 0x002540fc01007387 */ /* 0x0003e20000100800 */
[----:B------:R-:W-:-:S03]  /*3e890*/  IMAD.MOV.U32 R132, RZ, RZ, R92 ;  /* 0x000000ffff847224 */ /* 0x000fc600078e005c */
[----:B------:R-:W-:Y:S01]  /*3e8a0*/  STL.64 [R1+0x2550], R70 ;  /* 0x0025504601007387 */ /* 0x000fe20000100a00 */
[----:B------:R-:W-:-:S03]  /*3e8b0*/  IMAD.MOV.U32 R133, RZ, RZ, R93 ;  /* 0x000000ffff857224 */ /* 0x000fc600078e005d */
[----:B------:R-:W-:Y:S01]  /*3e8c0*/  STL.64 [R1+0x2548], R68 ;  /* 0x0025484401007387 */ /* 0x000fe20000100a00 */
[----:B------:R-:W-:Y:S02]  /*3e8d0*/  IMAD.MOV.U32 R134, RZ, RZ, R94 ;  /* 0x000000ffff867224 */ /* 0x000fe400078e005e */
        /* <DEDUP_REMOVED lines=8> */
[----:B------:R2:W-:Y:S04]  /*3e960*/  STL.64 [R1+0x4d0], R72 ;  /* 0x0004d04801007387 */ /* 0x0005e80000100a00 */
[----:B------:R4:W-:Y:S04]  /*3e970*/  STL [R1+0x4d8], R74 ;  /* 0x0004d84a01007387 */ /* 0x0009e80000100800 */
[----:B------:R-:W2:Y:S04]  /*3e980*/  LDL.LU R92, [R1+0x26fc] ;  /* 0x0026fc00015c7983 */ /* 0x000ea80000300800 */
[----:B------:R-:W2:Y:S04]  /*3e990*/  LDL.LU R93, [R1+0x26f8] ;  /* 0x0026f800015d7983 */ /* 0x000ea80000300800 */
[----:B------:R-:W2:Y:S04]  /*3e9a0*/  LDL.LU R94, [R1+0x26f4] ;  /* 0x0026f400015e7983 */ /* 0x000ea80000300800 */
[----:B------:R-:W2:Y:S01]  /*3e9b0*/  LDL.LU R88, [R1+0x26f0] ;  /* 0x0026f00001587983 */ /* 0x000ea20000300800 */
[----:B------:R-:W-:-:S03]  /*3e9c0*/  IMAD.MOV.U32 R123, RZ, RZ, R96 ;  /* 0x000000ffff7b7224 */ /* 0x000fc600078e0060 */
[----:B------:R-:W2:Y:S01]  /*3e9d0*/  LDL.LU R89, [R1+0x26ec] ;  /* 0x0026ec0001597983 */ /* 0x000ea20000300800 */
[----:B------:R-:W-:-:S03]  /*3e9e0*/  IMAD.MOV.U32 R122, RZ, RZ, R97 ;  /* 0x000000ffff7a7224 */ /* 0x000fc600078e0061 */
[----:B------:R-:W2:Y:S01]  /*3e9f0*/  LDL.LU R90, [R1+0x26e8] ;  /* 0x0026e800015a7983 */ /* 0x000ea20000300800 */
[----:B------:R-:W-:-:S03]  /*3ea00*/  IMAD.MOV.U32 R121, RZ, RZ, R98 ;  /* 0x000000ffff797224 */ /* 0x000fc600078e0062 */
[----:B------:R-:W2:Y:S01]  /*3ea10*/  LDL.LU R84, [R1+0x26e4] ;  /* 0x0026e40001547983 */ /* 0x000ea20000300800 */
[----:B---3--:R-:W-:-:S03]  /*3ea20*/  IMAD.MOV.U32 R127, RZ, RZ, R100 ;  /* 0x000000ffff7f7224 */ /* 0x008fc600078e0064 */
[----:B------:R-:W2:Y:S01]  /*3ea30*/  LDL.LU R85, [R1+0x26e0] ;  /* 0x0026e00001557983 */ /* 0x000ea20000300800 */
[----:B------:R-:W-:-:S03]  /*3ea40*/  IMAD.MOV.U32 R120, RZ, RZ, R99 ;  /* 0x000000ffff787224 */ /* 0x000fc600078e0063 */
[----:B------:R-:W3:Y:S01]  /*3ea50*/  LDL.LU R96, [R1+0x670] ;  /* 0x0006700001607983 */ /* 0x000ee20000300800 */
[----:B------:R-:W-:-:S03]  /*3ea60*/  IMAD.MOV.U32 R126, RZ, RZ, R101 ;  /* 0x000000ffff7e7224 */ /* 0x000fc600078e0065 */
[----:B------:R-:W3:Y:S01]  /*3ea70*/  LDL.LU R97, [R1+0x674] ;  /* 0x0006740001617983 */ /* 0x000ee20000300800 */
[----:B------:R-:W-:-:S03]  /*3ea80*/  IMAD.MOV.U32 R100, RZ, RZ, R80 ;  /* 0x000000ffff647224 */ /* 0x000fc600078e0050 */
[----:B------:R-:W3:Y:S01]  /*3ea90*/  LDL.LU R98, [R1+0x678] ;  /* 0x0006780001627983 */ /* 0x000ee20000300800 */
[----:B------:R-:W-:Y:S02]  /*3eaa0*/  IMAD.MOV.U32 R125, RZ, RZ, R102 ;  /* 0x000000ffff7d7224 */ /* 0x000fe400078e0066 */
[----:B------:R-:W-:Y:S01]  /*3eab0*/  IMAD.MOV.U32 R101, RZ, RZ, R81 ;  /* 0x000000ffff657224 */ /* 0x000fe200078e0051 */
[----:B------:R-:W3:Y:S01]  /*3eac0*/  LDL.LU R99, [R1+0x67c] ;  /* 0x00067c0001637983 */ /* 0x000ee20000300800 */
[----:B------:R-:W-:Y:S02]  /*3ead0*/  IMAD.MOV.U32 R124, RZ, RZ, R103 ;  /* 0x000000ffff7c7224 */ /* 0x000fe400078e0067 */
[----:B------:R-:W-:Y:S01]  /*3eae0*/  IMAD.MOV.U32 R102, RZ, RZ, R82 ;  /* 0x000000ffff667224 */ /* 0x000fe200078e0052 */
[----:B------:R-:W2:Y:S01]  /*3eaf0*/  LDL.LU R80, [R1+0x26dc] ;  /* 0x0026dc0001507983 */ /* 0x000ea20000300800 */
[----:B------:R-:W-:-:S03]  /*3eb00*/  IMAD.MOV.U32 R103, RZ, RZ, R76 ;  /* 0x000000ffff677224 */ /* 0x000fc600078e004c */
        /* <DEDUP_REMOVED lines=12> */
[----:B------:R-:W4:Y:S01]  /*3ebd0*/  LDL.LU R83, [R1+0x26c0] ;  /* 0x0026c00001537983 */ /* 0x000f220000300800 */
[----:B------:R-:W-:-:S03]  /*3ebe0*/  IMAD.MOV.U32 R114, RZ, RZ, R91 ;  /* 0x000000ffff727224 */ /* 0x000fc600078e005b */
[----:B------:R-:W4:Y:S01]  /*3ebf0*/  LDL.LU R86, [R1+0x26bc] ;  /* 0x0026bc0001567983 */ /* 0x000f220000300800 */
[----:B------:R-:W-:-:S03]  /*3ec00*/  IMAD.MOV.U32 R115, RZ, RZ, R95 ;  /* 0x000000ffff737224 */ /* 0x000fc600078e005f */
[----:B------:R-:W4:Y:S04]  /*3ec10*/  LDL.LU R87, [R1+0x26b8] ;  /* 0x0026b80001577983 */ /* 0x000f280000300800 */
[----:B------:R-:W4:Y:S04]  /*3ec20*/  LDL.LU R91, [R1+0x26b4] ;  /* 0x0026b400015b7983 */ /* 0x000f280000300800 */
[----:B------:R-:W4:Y:S01]  /*3ec30*/  LDL.LU R95, [R1+0x26b0] ;  /* 0x0026b000015f7983 */ /* 0x000f220000300800 */
[----:B------:R-:W-:Y:S01]  /*3ec40*/  HMMA.1688.F32.TF32 R100, R104, R64, R100 ;  /* 0x000000406864723c */ /* 0x000fe20000081064 */
[----:B------:R-:W-:-:S02]  /*3ec50*/  IMAD.MOV.U32 R169, RZ, RZ, R142 ;  /* 0x000000ffffa97224 */ /* 0x000fc400078e008e */
[----:B------:R-:W-:Y:S01]  /*3ec60*/  IMAD.MOV.U32 R170, RZ, RZ, R141 ;  /* 0x000000ffffaa7224 */ /* 0x000fe200078e008d */
[----:B------:R-:W-:Y:S04]  /*3ec70*/  LDS R111, [R2+0x8d380] ;  /* 0x08d38000026f7984 */ /* 0x000fe80000000800 */
[C---:B------:R-:W-:Y:S08]  /*3ec80*/  HMMA.1688.F32.TF32 R112, R172.reuse, R8, R112 ;  /* 0x00000008ac70723c */ /* 0x040ff00000081070 */
[C---:B------:R-:W-:Y:S08]  /*3ec90*/  HMMA.1688.F32.TF32 R116, R172.reuse, R12, R116 ;  /* 0x0000000cac74723c */ /* 0x040ff00000081074 */
[C---:B------:R-:W-:Y:S08]  /*3eca0*/  HMMA.1688.F32.TF32 R120, R172.reuse, R16, R120 ;  /* 0x00000010ac78723c */ /* 0x040ff00000081078 */
[C---:B------:R-:W-:Y:S08]  /*3ecb0*/  HMMA.1688.F32.TF32 R124, R172.reuse, R20, R124 ;  /* 0x00000014ac7c723c */ /* 0x040ff0000008107c */
[----:B------:R-:W-:Y:S01]  /*3ecc0*/  HMMA.1688.F32.TF32 R128, R172, R24, R128 ;  /* 0x00000018ac80723c */ /* 0x000fe20000081080 */
[----:B------:R-:W-:-:S07]  /*3ecd0*/  IMAD.MOV.U32 R171, RZ, RZ, R140 ;  /* 0x000000ffffab7224 */ /* 0x000fce00078e008c */
[C---:B---3--:R-:W-:Y:S08]  /*3ece0*/  HMMA.1688.F32.TF32 R96, R104.reuse, R60, R96 ;  /* 0x0000003c6860723c */ /* 0x048ff00000081060 */
[C---:B--2---:R-:W-:Y:S08]  /*3ecf0*/  HMMA.1688.F32.TF32 R76, R104.reuse, R40, R76 ;  /* 0x00000028684c723c */ /* 0x044ff0000008104c */
[C---:B----4-:R-:W-:Y:S08]  /*3ed00*/  HMMA.1688.F32.TF32 R80, R104.reuse, R44, R80 ;  /* 0x0000002c6850723c */ /* 0x050ff00000081050 */
[C---:B------:R-:W-:Y:S08]  /*3ed10*/  HMMA.1688.F32.TF32 R84, R104.reuse, R48, R84 ;  /* 0x000000306854723c */ /* 0x040ff00000081054 */
[C---:B------:R-:W-:Y:S08]  /*3ed20*/  HMMA.1688.F32.TF32 R88, R104.reuse, R52, R88 ;  /* 0x000000346858723c */ /* 0x040ff00000081058 */
[C---:B------:R-:W-:Y:S08]  /*3ed30*/  HMMA.1688.F32.TF32 R92, R104.reuse, R56, R92 ;  /* 0x00000038685c723c */ /* 0x040ff0000008105c */
[----:B------:R-:W-:Y:S01]  /*3ed40*/  HMMA.1688.F32.TF32 R104, R104, R244, R144 ;  /* 0x000000f46868723c */ /* 0x000fe20000081090 */
[----:B------:R-:W-:Y:S04]  /*3ed50*/  STL.64 [R1+0x2430], R78 ;  /* 0x0024304e01007387 */ /* 0x000fe80000100a00 */
[----:B------:R2:W-:Y:S04]  /*3ed60*/  STL.64 [R1+0x2428], R76 ;  /* 0x0024284c01007387 */ /* 0x0005e80000100a00 */
        /* <DEDUP_REMOVED lines=20> */
[----:B------:R-:W-:Y:S04]  /*3eeb0*/  STL.64 [R1+0x2508], R126 ;  /* 0x0025087e01007387 */ /* 0x000fe80000100a00 */
[----:B------:R1:W-:Y:S04]  /*3eec0*/  STL.64 [R1+0x2500], R124 ;  /* 0x0025007c01007387 */ /* 0x0003e80000100a00 */
[----:B------:R-:W-:Y:S04]  /*3eed0*/  STL.64 [R1+0x2518], R130 ;  /* 0x0025188201007387 */ /* 0x000fe80000100a00 */
[----:B------:R-:W-:Y:S04]  /*3eee0*/  STL.64 [R1+0x2510], R128 ;  /* 0x0025108001007387 */ /* 0x000fe80000100a00 */
[----:B------:R-:W2:Y:S04]  /*3eef0*/  LDL.LU R168, [R1+0x590] ;  /* 0x0005900001a87983 */ /* 0x000ea80000300800 */
[----:B------:R-:W2:Y:S04]  /*3ef00*/  LDL.LU R142, [R1+0x26ac] ;  /* 0x0026ac00018e7983 */ /* 0x000ea80000300800 */
[----:B------:R-:W3:Y:S04]  /*3ef10*/  LDL.LU R141, [R1+0x26a8] ;  /* 0x0026a800018d7983 */ /* 0x000ee80000300800 */
[----:B------:R-:W4:Y:S04]  /*3ef20*/  LDL.LU R140, [R1+0x26a4] ;  /* 0x0026a400018c7983 */ /* 0x000f280000300800 */
[----:B------:R-:W4:Y:S04]  /*3ef30*/  LDL.LU R156, [R1+0x5c0] ;  /* 0x0005c000019c7983 */ /* 0x000f280000300800 */
[----:B------:R-:W4:Y:S04]  /*3ef40*/  LDL.LU R157, [R1+0x5c4] ;  /* 0x0005c400019d7983 */ /* 0x000f280000300800 */
[----:B------:R-:W4:Y:S01]  /*3ef50*/  LDL.LU R158, [R1+0x5c8] ;  /* 0x0005c800019e7983 */ /* 0x000f220000300800 */
[----:B-1----:R-:W-:-:S03]  /*3ef60*/  IMAD.MOV.U32 R252, RZ, RZ, R75 ;  /* 0x000000fffffc7224 */ /* 0x002fc600078e004b */
        /* <DEDUP_REMOVED lines=20> */
[----:B------:R-:W-:Y:S02]  /*3f0b0*/  IMAD.MOV.U32 R166, RZ, RZ, R138 ;  /* 0x000000ffffa67224 */ /* 0x000fe400078e008a */
[----:B------:R-:W-:Y:S02]  /*3f0c0*/  IMAD.MOV.U32 R167, RZ, RZ, R139 ;  /* 0x000000ffffa77224 */ /* 0x000fe400078e008b */
[----:B------:R-:W-:Y:S02]  /*3f0d0*/  IMAD.MOV.U32 R203, RZ, RZ, R192 ;  /* 0x000000ffffcb7224 */ /* 0x000fe400078e00c0 */
[----:B------:R-:W-:Y:S02]  /*3f0e0*/  IMAD.MOV.U32 R192, RZ, RZ, R143 ;  /* 0x000000ffffc07224 */ /* 0x000fe400078e008f */
[----:B--2---:R-:W-:-:S02]  /*3f0f0*/  IMAD.MOV.U32 R163, RZ, RZ, R142 ;  /* 0x000000ffffa37224 */ /* 0x004fc400078e008e */
[----:B---3--:R-:W-:Y:S02]  /*3f100*/  IMAD.MOV.U32 R162, RZ, RZ, R141 ;  /* 0x000000ffffa27224 */ /* 0x008fe400078e008d */
[----:B----4-:R-:W-:Y:S02]  /*3f110*/  IMAD.MOV.U32 R161, RZ, RZ, R140 ;  /* 0x000000ffffa17224 */ /* 0x010fe400078e008c */
[----:B------:R-:W2:Y:S04]  /*3f120*/  LDL.LU R140, [R1+0x26a0] ;  /* 0x0026a000018c7983 */ /* 0x000ea80000300800 */
[----:B------:R-:W2:Y:S04]  /*3f130*/  LDL.LU R141, [R1+0x269c] ;  /* 0x00269c00018d7983 */ /* 0x000ea80000300800 */
[----:B------:R-:W2:Y:S04]  /*3f140*/  LDL.LU R142, [R1+0x2698] ;  /* 0x00269800018e7983 */ /* 0x000ea80000300800 */
[----:B------:R-:W3:Y:S04]  /*3f150*/  LDL.LU R136, [R1+0x2694] ;  /* 0x0026940001887983 */ /* 0x000ee80000300800 */
[----:B------:R-:W3:Y:S04]  /*3f160*/  LDL.LU R137, [R1+0x2690] ;  /* 0x0026900001897983 */ /* 0x000ee80000300800 */
[----:B------:R-:W3:Y:S04]  /*3f170*/  LDL.LU R138, [R1+0x268c] ;  /* 0x00268c00018a7983 */ /* 0x000ee80000300800 */
[----:B------:R-:W3:Y:S04]  /*3f180*/  LDL.LU R139, [R1+0x2688] ;  /* 0x00268800018b7983 */ /* 0x000ee80000300800 */
[----:B------:R-:W2:Y:S01]  /*3f190*/  LDL.LU R143, [R1+0x2684] ;  /* 0x00268400018f7983 */ /* 0x000ea20000300800 */
[C---:B------:R-:W-:Y:S08]  /*3f1a0*/  HMMA.1688.F32.TF32 R132, R172.reuse, R28, R132 ;  /* 0x0000001cac84723c */ /* 0x040ff00000081084 */
[C---:B------:R-:W-:Y:S08]  /*3f1b0*/  HMMA.1688.F32.TF32 R144, R172.reuse, R40, R72 ;  /* 0x00000028ac90723c */ /* 0x040ff00000081048 */
[----:B------:R-:W-:Y:S01]  /*3f1c0*/  HMMA.1688.F32.TF32 R148, R172, R44, R148 ;  /* 0x0000002cac94723c */ /* 0x000fe20000081094 */
[----:B------:R-:W-:-:S02]  /*3f1d0*/  IMAD.MOV.U32 R202, RZ, RZ, R193 ;  /* 0x000000ffffca7224 */ /* 0x000fc400078e00c1 */
[----:B------:R-:W-:Y:S01]  /*3f1e0*/  IMAD.MOV.U32 R201, RZ, RZ, R194 ;  /* 0x000000ffffc97224 */ /* 0x000fe200078e00c2 */
[----:B------:R-:W4:Y:S04]  /*3f1f0*/  LDL.LU R193, [R1+0x564] ;  /* 0x0005640001c17983 */ /* 0x000f280000300800 */
[C---:B------:R-:W-:Y:S01]  /*3f200*/  HMMA.1688.F32.TF32 R156, R172.reuse, R52, R156 ;  /* 0x00000034ac9c723c */ /* 0x040fe2000008109c */
[----:B------:R-:W-:Y:S01]  /*3f210*/  IMAD.MOV.U32 R200, RZ, RZ, R195 ;  /* 0x000000ffffc87224 */ /* 0x000fe200078e00c3 */
[----:B------:R-:W4:Y:S04]  /*3f220*/  LDL.LU R194, [R1+0x568] ;  /* 0x0005680001c27983 */ /* 0x000f280000300800 */
[----:B------:R-:W4:Y:S02]  /*3f230*/  LDL.LU R195, [R1+0x56c] ;  /* 0x00056c0001c37983 */ /* 0x000f240000300800 */
[C---:B------:R-:W-:Y:S08]  /*3f240*/  HMMA.1688.F32.TF32 R152, R172.reuse, R48, R152 ;  /* 0x00000030ac98723c */ /* 0x040ff00000081098 */
[----:B------:R-:W-:Y:S01]  /*3f250*/  HMMA.1688.F32.TF32 R160, R172, R56, R160 ;  /* 0x00000038aca0723c */ /* 0x000fe200000810a0 */
        /* <DEDUP_REMOVED lines=53> */
[C---:B---3--:R-:W-:Y:S08]  /*3f5b0*/  HMMA.1688.F32.TF32 R136, R172.reuse, R32, R136 ;  /* 0x00000020ac88723c */ /* 0x048ff00000081088 */
[C---:B--2---:R-:W-:Y:S11]  /*3f5c0*/  HMMA.1688.F32.TF32 R140, R172.reuse, R36, R140 ;  /* 0x00000024ac8c723c */ /* 0x044ff6000008108c */
[----:B------:R-:W-:Y:S04]  /*3f5d0*/  @!UPT UIADD3 URZ, URZ, URZ, URZ ;  /* 0x0000003f3f3ff290 */ /* 0x000fe8000fffe03f */
        /* <DEDUP_REMOVED lines=75> */
[----:B------:R-:W1:Y:S01]  /*3fa90*/  LDS R187, [R2+0x8f000] ;  /* 0x08f0000002bb7984 */ /* 0x000e620000000800 */
[----:B------:R-:W-:Y:S01]  /*3faa0*/  IMAD.MOV.U32 R107, RZ, RZ, R3 ;  /* 0x000000ffff6b7224 */ /* 0x000fe200078e0003 */
[C---:B-1----:R-:W-:Y:S08]  /*3fab0*/  HMMA.1688.F32.TF32 R68, R184.reuse, R58, R68 ;  /* 0x0000003ab844723c */ /* 0x042ff00000081044 */
        /* <DEDUP_REMOVED lines=22> */
[----:B------:R-:W-:Y:S04]  /*3fc20*/  STL.64 [R1+0x40], R80 ;  /* 0x0000405001007387 */ /* 0x000fe80000100a00 */
[----:B------:R-:W-:Y:S04]  /*3fc30*/  STL.64 [R1+0x48], R82 ;  /* 0x0000485201007387 */ /* 0x000fe80000100a00 */
[----:B------:R-:W-:Y:S04]  /*3fc40*/  STL.64 [R1+0x30], R76 ;  /* 0x0000304c01007387 */ /* 0x000fe80000100a00 */
[----:B------:R1:W-:Y:S04]  /*3fc50*/  STL.64 [R1+0x38], R78 ;  /* 0x0000384e01007387 */ /* 0x0003e80000100a00 */
[----:B------:R-:W-:Y:S04]  /*3fc60*/  STL.64 [R1+0x20], R68 ;  /* 0x0000204401007387 */ /* 0x000fe80000100a00 */
[----:B------:R2:W-:Y:S01]  /*3fc70*/  STL.64 [R1+0x28], R70 ;  /* 0x0000284601007387 */ /* 0x0005e20000100a00 */
[C---:B-1----:R-:W-:Y:S08]  /*3fc80*/  HMMA.1688.F32.TF32 R76, R184.reuse, R66, R248 ;  /* 0x00000042b84c723c */ /* 0x042ff000000810f8 */
[C---:B--2---:R-:W-:Y:S01]  /*3fc90*/  HMMA.1688.F32.TF32 R68, R184.reuse, R246, R240 ;  /* 0x000000f6b844723c */ /* 0x044fe200000810f0 */
[----:B------:R1:W-:Y:S04]  /*3fca0*/  STL.64 [R1+0x10], R72 ;  /* 0x0000104801007387 */ /* 0x0003e80000100a00 */
[----:B------:R2:W-:Y:S04]  /*3fcb0*/  STL.64 [R1+0x18], R74 ;  /* 0x0000184a01007387 */ /* 0x0005e80000100a00 */
[----:B-1----:R-:W3:Y:S06]  /*3fcc0*/  LDL.LU R72, [R1+0x260] ;  /* 0x0002600001487983 */ /* 0x002eec0000300800 */
[----:B------:R-:W-:Y:S04]  /*3fcd0*/  STL.64 [R1], R76 ;  /* 0x0000004c01007387 */ /* 0x000fe80000100a00 */
[----:B------:R-:W-:Y:S04]  /*3fce0*/  STL.64 [R1+0x8], R78 ;  /* 0x0000084e01007387 */ /* 0x000fe80000100a00 */
[----:B------:R1:W-:Y:S01]  /*3fcf0*/  STL.64 [R1+0x710], R68 ;  /* 0x0007104401007387 */ /* 0x0003e20000100a00 */
[C---:B------:R-:W-:Y:S03]  /*3fd00*/  HMMA.1688.F32.TF32 R116, R184.reuse, R18, R116 ;  /* 0x00000012b874723c */ /* 0x040fe60000081074 */
[----:B------:R4:W-:Y:S04]  /*3fd10*/  STL.64 [R1+0x718], R70 ;  /* 0x0007184601007387 */ /* 0x0009e80000100a00 */
[----:B------:R-:W3:Y:S04]  /*3fd20*/  LDL.LU R73, [R1+0x264] ;  /* 0x0002640001497983 */ /* 0x000ee80000300800 */
[----:B--2---:R-:W3:Y:S04]  /*3fd30*/  LDL.LU R74, [R1+0x268] ;  /* 0x00026800014a7983 */ /* 0x004ee80000300800 */
[----:B------:R-:W3:Y:S01]  /*3fd40*/  LDL.LU R75, [R1+0x26c] ;  /* 0x00026c00014b7983 */ /* 0x000ee20000300800 */
[C---:B------:R-:W-:Y:S03]  /*3fd50*/  HMMA.1688.F32.TF32 R120, R184.reuse, R14, R120 ;  /* 0x0000000eb878723c */ /* 0x040fe60000081078 */
[----:B-1----:R-:W2:Y:S04]  /*3fd60*/  LDL.LU R68, [R1+0x450] ;  /* 0x0004500001447983 */ /* 0x002ea80000300800 */
[----:B------:R-:W2:Y:S04]  /*3fd70*/  LDL.LU R69, [R1+0x454] ;  /* 0x0004540001457983 */ /* 0x000ea80000300800 */
[----:B----4-:R-:W2:Y:S04]  /*3fd80*/  LDL.LU R70, [R1+0x458] ;  /* 0x0004580001467983 */ /* 0x010ea80000300800 */
[----:B------:R-:W2:Y:S01]  /*3fd90*/  LDL.LU R71, [R1+0x45c] ;  /* 0x00045c0001477983 */ /* 0x000ea20000300800 */
[----:B------:R-:W-:Y:S03]  /*3fda0*/  HMMA.1688.F32.TF32 R124, R184, R10, R124 ;  /* 0x0000000ab87c723c */ /* 0x000fe6000008107c */
[----:B------:R-:W4:Y:S04]  /*3fdb0*/  LDL.LU R80, [R1+0x470] ;  /* 0x0004700001507983 */ /* 0x000f280000300800 */
[----:B------:R-:W4:Y:S04]  /*3fdc0*/  LDL.LU R81, [R1+0x474] ;  /* 0x0004740001517983 */ /* 0x000f280000300800 */
[----:B------:R-:W4:Y:S01]  /*3fdd0*/  LDL.LU R82, [R1+0x478] ;  /* 0x0004780001527983 */ /* 0x000f220000300800 */
[----:B------:R-:W-:-:S03]  /*3fde0*/  IMAD.MOV.U32 R3, RZ, RZ, R87 ;  /* 0x000000ffff037224 */ /* 0x000fc600078e0057 */
        /* <DEDUP_REMOVED lines=12> */
[----:B------:R-:W-:Y:S03]  /*3feb0*/  HMMA.1688.F32.TF32 R200, R108, R28, R200 ;  /* 0x0000001c6cc8723c */ /* 0x000fe600000810c8 */
[----:B------:R-:W2:Y:S04]  /*3fec0*/  LDL.LU R99, [R1+0x4bc] ;  /* 0x0004bc0001637983 */ /* 0x000ea80000300800 */
[----:B------:R-:W2:Y:S01]  /*3fed0*/  LDL.LU R104, [R1+0xe0] ;  /* 0x0000e00001687983 */ /* 0x000ea20000300800 */
[----:B------:R-:W-:-:S03]  /*3fee0*/  IMAD.MOV.U32 R29, RZ, RZ, R116 ;  /* 0x000000ffff1d7224 */ /* 0x000fc600078e0074 */
[----:B------:R-:W2:Y:S01]  /*3fef0*/  LDL.LU R105, [R1+0xe4] ;  /* 0x0000e40001697983 */ /* 0x000ea20000300800 */
[C---:B------:R-:W-:Y:S01]  /*3ff00*/  HMMA.1688.F32.TF32 R196, R108.reuse, R24, R196 ;  /* 0x000000186cc4723c */ /* 0x040fe200000810c4 */
[----:B------:R-:W-:Y:S02]  /*3ff10*/  IMAD.MOV.U32 R28, RZ, RZ, R117 ;  /* 0x000000ffff1c7224 */ /* 0x000fe400078e0075 */
[----:B------:R-:W2:Y:S04]  /*3ff20*/  LDL.LU R106, [R1+0xe8] ;  /* 0x0000e800016a7983 */ /* 0x000ea80000300800 */
[----:B------:R-:W2:Y:S01]  /*3ff30*/  LDL.LU R107, [R1+0xec] ;  /* 0x0000ec00016b7983 */ /* 0x000ea20000300800 */
[----:B------:R-:W-:Y:S01]  /*3ff40*/  IMAD.MOV.U32 R25, RZ, RZ, R118 ;  /* 0x000000ffff197224 */ /* 0x000fe200078e0076 */
[----:B------:R-:W-:Y:S02]  /*3ff50*/  HMMA.1688.F32.TF32 R192, R108, R20, R192 ;  /* 0x000000146cc0723c */ /* 0x000fe400000810c0 */
[----:B------:R-:W2:Y:S01]  /*3ff60*/  LDL.LU R116, [R1+0x100] ;  /* 0x0001000001747983 */ /* 0x000ea20000300800 */
[----:B------:R-:W-:-:S03]  /*3ff70*/  IMAD.MOV.U32 R24, RZ, RZ, R119 ;  /* 0x000000ffff187224 */ /* 0x000fc600078e0077 */
        /* <DEDUP_REMOVED lines=16> */
[----:B------:R-:W-:-:S03]  /*40080*/  IMAD.MOV.U32 R9, RZ, RZ, R126 ;  /* 0x000000ffff097224 */ /* 0x000fc600078e007e */
[----:B------:R-:W2:Y:S01]  /*40090*/  LDL.LU R124, [R1+0x120] ;  /* 0x00012000017c7983 */ /* 0x000ea20000300800 */
[----:B------:R-:W-:-:S03]  /*400a0*/  IMAD.MOV.U32 R8, RZ, RZ, R127 ;  /* 0x000000ffff087224 */ /* 0x000fc600078e007f */
        /* <DEDUP_REMOVED lines=49> */
[----:B------:R-:W-:Y:S01]  /*403c0*/  IMAD.MOV.U32 R37, RZ, RZ, R112 ;  /* 0x000000ffff257224 */ /* 0x000fe200078e0070 */
[----:B------:R-:W-:Y:S01]  /*403d0*/  HMMA.1688.F32.TF32 R204, R108, R32, R204 ;  /* 0x000000206ccc723c */ /* 0x000fe200000810cc */
[----:B------:R-:W-:Y:S01]  /*403e0*/  IMAD.MOV.U32 R36, RZ, RZ, R113 ;  /* 0x000000ffff247224 */ /* 0x000fe200078e0071 */
[----:B------:R-:W4:Y:S04]  /*403f0*/  LDL.LU R112, [R1+0xf0] ;  /* 0x0000f00001707983 */ /* 0x000f280000300800 */
[----:B------:R-:W4:Y:S01]  /*40400*/  LDL.LU R113, [R1+0xf4] ;  /* 0x0000f40001717983 */ /* 0x000f220000300800 */
[----:B------:R-:W-:-:S02]  /*40410*/  IMAD.MOV.U32 R33, RZ, RZ, R114 ;  /* 0x000000ffff217224 */ /* 0x000fc400078e0072 */
[----:B------:R-:W-:Y:S01]  /*40420*/  IMAD.MOV.U32 R32, RZ, RZ, R115 ;  /* 0x000000ffff207224 */ /* 0x000fe200078e0073 */
        /* <DEDUP_REMOVED lines=19> */
[----:B------:R-:W-:Y:S01]  /*40560*/  LDS R187, [R2+0x8f100] ;  /* 0x08f1000002bb7984 */ /* 0x000fe20000000800 */
[C---:B------:R-:W-:Y:S08]  /*40570*/  HMMA.1688.F32.TF32 R220, R108.reuse, R48, R220 ;  /* 0x000000306cdc723c */ /* 0x040ff000000810dc */
[C---:B------:R-:W-:Y:S08]  /*40580*/  HMMA.1688.F32.TF32 R224, R108.reuse, R52, R224 ;  /* 0x000000346ce0723c */ /* 0x040ff000000810e0 */
[C---:B------:R-:W-:Y:S08]  /*40590*/  HMMA.1688.F32.TF32 R228, R108.reuse, R56, R228 ;  /* 0x000000386ce4723c */ /* 0x040ff000000810e4 */
[C---:B------:R-:W-:Y:S08]  /*405a0*/  HMMA.1688.F32.TF32 R232, R108.reuse, R60, R232 ;  /* 0x0000003c6ce8723c */ /* 0x040ff000000810e8 */
[C---:B------:R-:W-:Y:S08]  /*405b0*/  HMMA.1688.F32.TF32 R236, R108.reuse, R64, R236 ;  /* 0x000000406cec723c */ /* 0x040ff000000810ec */
[----:B------:R-:W-:Y:S01]  /*405c0*/  HMMA.1688.F32.TF32 R4, R108, R244, R4 ;  /* 0x000000f46c04723c */ /* 0x000fe20000081004 */
[----:B------:R-:W-:Y:S04]  /*405d0*/  LDS R108, [R0+0x8e080] ;  /* 0x08e08000006c7984 */ /* 0x000fe80000000800 */
[----:B------:R-:W-:Y:S04]  /*405e0*/  LDS R110, [R0+0x8f080] ;  /* 0x08f08000006e7984 */ /* 0x000fe80000000800 */
[----:B------:R-:W-:Y:S04]  /*405f0*/  LDS R109, [R2+0x8e080] ;  /* 0x08e08000026d7984 */ /* 0x000fe80000000800 */
[----:B------:R-:W2:Y:S02]  /*40600*/  LDS R111, [R2+0x8f080] ;  /* 0x08f08000026f7984 */ /* 0x000ea40000000800 */
[C---:B--2---:R-:W-:Y:S08]  /*40610*/  HMMA.1688.F32.TF32 R140, R108.reuse, R38, R140 ;  /* 0x000000266c8c723c */ /* 0x044ff0000008108c */
[C---:B---3--:R-:W-:Y:S08]  /*40620*/  HMMA.1688.F32.TF32 R148, R108.reuse, R30, R148 ;  /* 0x0000001e6c94723c */ /* 0x048ff00000081094 */
[C---:B------:R-:W-:Y:S08]  /*40630*/  HMMA.1688.F32.TF32 R136, R108.reuse, R42, R136 ;  /* 0x0000002a6c88723c */ /* 0x040ff00000081088 */
[C---:B----4-:R-:W-:Y:S08]  /*40640*/  HMMA.1688.F32.TF32 R152, R108.reuse, R26, R152 ;  /* 0x0000001a6c98723c */ /* 0x050ff00000081098 */
[C---:B------:R-:W-:Y:S08]  /*40650*/  HMMA.1688.F32.TF32 R156, R108.reuse, R14, R156 ;  /* 0x0000000e6c9c723c */ /* 0x040ff0000008109c */
        /* <DEDUP_REMOVED lines=25> */
[----:B------:R-:W-:Y:S03]  /*407f0*/  STL.64 [R1+0x180], R148 ;  /* 0x0001809401007387 */ /* 0x000fe60000100a00 */
        /* <DEDUP_REMOVED lines=22> */
[----:B------:R-:W-:Y:S04]  /*40960*/  LDS R108, [R0+0x8e180] ;  /* 0x08e18000006c7984 */ /* 0x000fe80000000800 */
[----:B------:R-:W-:Y:S01]  /*40970*/  LDS R110, [R0+0x8f180] ;  /* 0x08f18000006e7984 */ /* 0x000fe20000000800 */
[C---:B-1----:R-:W-:Y:S03]  /*40980*/  HMMA.1688.F32.TF32 R104, R184.reuse, R10, R100 ;  /* 0x0000000ab868723c */ /* 0x042fe60000081064 */
[----:B------:R-:W-:Y:S04]  /*40990*/  LDS R109, [R2+0x8e180] ;  /* 0x08e18000026d7984 */ /* 0x000fe80000000800 */
[----:B------:R-:W1:Y:S01]  /*409a0*/  LDS R111, [R2+0x8f180] ;  /* 0x08f18000026f7984 */ /* 0x000e620000000800 */
        /* <DEDUP_REMOVED lines=22> */
[----:B----4-:R-:W4:Y:S04]  /*40b10*/  LDL.LU R80, [R1+0x360] ;  /* 0x0003600001507983 */ /* 0x010f280000300800 */
[----:B------:R-:W-:Y:S04]  /*40b20*/  STL.64 [R1+0x980], R76 ;  /* 0x0009804c01007387 */ /* 0x000fe80000100a00 */
[----:B------:R-:W-:Y:S04]  /*40b30*/  STL.64 [R1+0x988], R78 ;  /* 0x0009884e01007387 */ /* 0x000fe80000100a00 */
[----:B------:R1:W-:Y:S04]  /*40b40*/  STL.64 [R1+0x970], R68 ;  /* 0x0009704401007387 */ /* 0x0003e80000100a00 */
[----:B------:R2:W-:Y:S04]  /*40b50*/  STL.64 [R1+0x978], R70 ;  /* 0x0009784601007387 */ /* 0x0005e80000100a00 */
        /* <DEDUP_REMOVED lines=45> */
[----:B--2---:R-:W3:Y:S04]  /*40e30*/  LDL.LU R70, [R1+0x1f8] ;  /* 0x0001f80001467983 */ /* 0x004ee80000300800 */
[----:B------:R-:W3:Y:S04]  /*40e40*/  LDL.LU R71, [R1+0x1fc] ;  /* 0x0001fc0001477983 */ /* 0x000ee80000300800 */
        /* <DEDUP_REMOVED lines=44> */
[C---:B---3--:R-:W-:Y:S08]  /*41110*/  HMMA.1688.F32.TF32 R68, R184.reuse, R66, R68 ;  /* 0x00000042b844723c */ /* 0x048ff00000081044 */
[C---:B--2---:R-:W-:Y:S08]  /*41120*/  HMMA.1688.F32.TF32 R140, R184.reuse, R62, R140 ;  /* 0x0000003eb88c723c */ /* 0x044ff0000008108c */
[C---:B----4-:R-:W-:Y:S08]  /*41130*/  HMMA.1688.F32.TF32 R72, R184.reuse, R46, R72 ;  /* 0x0000002eb848723c */ /* 0x050ff00000081048 */
[C---:B------:R-:W-:Y:S08]  /*41140*/  HMMA.1688.F32.TF32 R144, R184.reuse, R58, R144 ;  /* 0x0000003ab890723c */ /* 0x040ff00000081090 */
[C---:B------:R-:W-:Y:S07]  /*41150*/  HMMA.1688.F32.TF32 R152, R184.reuse, R50, R152 ;  /* 0x00000032b898723c */ /* 0x040fee0000081098 */
[----:B------:R1:W-:Y:S01]  /*41160*/  STL.64 [R1+0x260], R72 ;  /* 0x0002604801007387 */ /* 0x0003e20000100a00 */
[C---:B------:R-:W-:Y:S03]  /*41170*/  HMMA.1688.F32.TF32 R148, R184.reuse, R54, R148 ;  /* 0x00000036b894723c */ /* 0x040fe60000081094 */
[----:B------:R2:W-:Y:S04]  /*41180*/  STL.64 [R1+0x268], R74 ;  /* 0x0002684a01007387 */ /* 0x0005e80000100a00 */
[----:B-1----:R-:W3:Y:S04]  /*41190*/  LDL.LU R72, [R1+0x350] ;  /* 0x0003500001487983 */ /* 0x002ee80000300800 */
[----:B------:R-:W3:Y:S04]  /*411a0*/  LDL.LU R73, [R1+0x354] ;  /* 0x0003540001497983 */ /* 0x000ee80000300800 */
[----:B--2---:R-:W3:Y:S04]  /*411b0*/  LDL.LU R74, [R1+0x358] ;  /* 0x00035800014a7983 */ /* 0x004ee80000300800 */
[----:B------:R-:W3:Y:S04]  /*411c0*/  LDL.LU R75, [R1+0x35c] ;  /* 0x00035c00014b7983 */ /* 0x000ee80000300800 */
[----:B------:R-:W-:Y:S04]  /*411d0*/  STL.64 [R1+0x960], R152 ;  /* 0x0009609801007387 */ /* 0x000fe80000100a00 */
[----:B------:R1:W-:Y:S04]  /*411e0*/  STL.64 [R1+0x968], R154 ;  /* 0x0009689a01007387 */ /* 0x0003e80000100a00 */
[----:B-1----:R-:W2:Y:S04]  /*411f0*/  LDL.LU.64 R154, [R1+0x2590] ;  /* 0x00259000019a7983 */ /* 0x002ea80000300a00 */
[----:B------:R-:W2:Y:S04]  /*41200*/  LDL.LU.64 R152, [R1+0x2588] ;  /* 0x0025880001987983 */ /* 0x000ea80000300a00 */
[----:B------:R-:W-:Y:S04]  /*41210*/  STL.64 [R1+0x240], R148 ;  /* 0x0002409401007387 */ /* 0x000fe80000100a00 */
[----:B------:R1:W-:Y:S04]  /*41220*/  STL.64 [R1+0x248], R150 ;  /* 0x0002489601007387 */ /* 0x0003e80000100a00 */
[----:B-1----:R-:W4:Y:S04]  /*41230*/  LDL.LU.64 R150, [R1+0x2580] ;  /* 0x0025800001967983 */ /* 0x002f280000300a00 */
        /* <DEDUP_REMOVED lines=12> */
[----:B------:R-:W4:Y:S01]  /*41300*/  LDL.LU.64 R68, [R1+0x2548] ;  /* 0x0025480001447983 */ /* 0x000f220000300a00 */
[----:B------:R-:W-:Y:S03]  /*41310*/  HMMA.1688.F32.TF32 R240, R184, R246, R240 ;  /* 0x000000f6b8f0723c */ /* 0x000fe600000810f0 */
[----:B------:R-:W-:Y:S04]  /*41320*/  LDS R184, [R0+0x8e200] ;  /* 0x08e2000000b87984 */ /* 0x000fe80000000800 */
[----:B------:R-:W-:Y:S04]  /*41330*/  LDS R186, [R0+0x8f200] ;  /* 0x08f2000000ba7984 */ /* 0x000fe80000000800 */
[----:B------:R-:W-:Y:S04]  /*41340*/  LDS R185, [R2+0x8e200] ;  /* 0x08e2000002b97984 */ /* 0x000fe80000000800 */
[----:B------:R-:W3:Y:S01]  /*41350*/  LDS R187, [R2+0x8f200] ;  /* 0x08f2000002bb7984 */ /* 0x000ee20000000800 */
[C---:B------:R-:W-:Y:S07]  /*41360*/  HMMA.1688.F32.TF32 R136, R108.reuse, R14, R136 ;  /* 0x0000000e6c88723c */ /* 0x040fee0000081088 */
[----:B------:R-:W-:Y:S04]  /*41370*/  STL.64 [R1+0x200], R240 ;  /* 0x000200f001007387 */ /* 0x000fe80000100a00 */
[----:B------:R1:W-:Y:S01]  /*41380*/  STL.64 [R1+0x208], R242 ;  /* 0x000208f201007387 */ /* 0x0003e20000100a00 */
[C---:B------:R-:W-:Y:S08]  /*41390*/  HMMA.1688.F32.TF32 R132, R108.reuse, R18, R132 ;  /* 0x000000126c84723c */ /* 0x040ff00000081084 */
[C---:B-1----:R-:W-:Y:S08]  /*413a0*/  HMMA.1688.F32.TF32 R240, R108.reuse, R10, R248 ;  /* 0x0000000a6cf0723c */ /* 0x042ff000000810f8 */
[C---:B------:R-:W-:Y:S08]  /*413b0*/  HMMA.1688.F32.TF32 R128, R108.reuse, R22, R128 ;  /* 0x000000166c80723c */ /* 0x040ff00000081080 */
[C---:B------:R-:W-:Y:S08]  /*413c0*/  HMMA.1688.F32.TF32 R124, R108.reuse, R26, R124 ;  /* 0x0000001a6c7c723c */ /* 0x040ff0000008107c */
[C---:B------:R-:W-:Y:S08]  /*413d0*/  HMMA.1688.F32.TF32 R120, R108.reuse, R30, R120 ;  /* 0x0000001e6c78723c */ /* 0x040ff00000081078 */
[C---:B------:R-:W-:Y:S08]  /*413e0*/  HMMA.1688.F32.TF32 R116, R108.reuse, R34, R116 ;  /* 0x000000226c74723c */ /* 0x040ff00000081074 */
[C---:B------:R-:W-:Y:S01]  /*413f0*/  HMMA.1688.F32.TF32 R112, R108.reuse, R38, R112 ;  /* 0x000000266c70723c */ /* 0x040fe20000081070 */
[----:B------:R2:W-:Y:S07]  /*41400*/  STL.64 [R1+0x700], R240 ;  /* 0x000700f001007387 */ /* 0x0005ee0000100a00 */
[C---:B------:R-:W-:Y:S01]  /*41410*/  HMMA.1688.F32.TF32 R104, R108.reuse, R42, R104 ;  /* 0x0000002a6c68723c */ /* 0x040fe20000081068 */
[----:B------:R4:W-:Y:S07]  /*41420*/  STL.64 [R1+0x708], R242 ;  /* 0x000708f201007387 */ /* 0x0009ee0000100a00 */
        /* <DEDUP_REMOVED lines=9> */
[C---:B------:R-:W-:Y:S01]  /*414c0*/  HMMA.1688.F32.TF32 R84, R108.reuse, R62, R84 ;  /* 0x0000003e6c54723c */ /* 0x040fe20000081054 */
[----:B------:R-:W-:Y:S04]  /*414d0*/  STL.64 [R1+0x6d8], R130 ;  /* 0x0006d88201007387 */ /* 0x000fe80000100a00 */
[----:B------:R-:W-:Y:S03]  /*414e0*/  STL.64 [R1+0x6c0], R124 ;  /* 0x0006c07c01007387 */ /* 0x000fe60000100a00 */
        /* <DEDUP_REMOVED lines=11> */
[----:B---3--:R-:W-:Y:S03]  /*415a0*/  HMMA.1688.F32.TF32 R72, R184, R10, R72 ;  /* 0x0000000ab848723c */ /* 0x008fe60000081048 */
        /* <DEDUP_REMOVED lines=15> */
[----:B------:R3:W-:Y:S01]  /*416a0*/  STL.64 [R1+0x928], R74 ;  /* 0x0009284a01007387 */ /* 0x0007e20000100a00 */
[----:B------:R-:W-:-:S03]  /*416b0*/  IMAD.MOV.U32 R251, RZ, RZ, R252 ;  /* 0x000000fffffb7224 */ /* 0x000fc600078e00fc */
[----:B------:R-:W-:Y:S04]  /*416c0*/  LDS R108, [R0+0x8e280] ;  /* 0x08e28000006c7984 */ /* 0x000fe80000000800 */
[----:B------:R-:W-:Y:S04]  /*416d0*/  LDS R110, [R0+0x8f280] ;  /* 0x08f28000006e7984 */ /* 0x000fe80000000800 */
[----:B------:R-:W-:Y:S04]  /*416e0*/  LDS R109, [R2+0x8e280] ;  /* 0x08e28000026d7984 */ /* 0x000fe80000000800 */
[----:B------:R-:W1:Y:S01]  /*416f0*/  LDS R111, [R2+0x8f280] ;  /* 0x08f28000026f7984 */ /* 0x000e620000000800 */
[----:B--2---:R-:W-:-:S02]  /*41700*/  IMAD.MOV.U32 R241, RZ, RZ, R70 ;  /* 0x000000fffff17224 */ /* 0x004fc400078e0046 */
[----:B----4-:R-:W-:Y:S02]  /*41710*/  IMAD.MOV.U32 R243, RZ, RZ, R68 ;  /* 0x000000fffff37224 */ /* 0x010fe400078e0044 */
[----:B------:R-:W-:Y:S01]  /*41720*/  IMAD.MOV.U32 R242, RZ, RZ, R69 ;  /* 0x000000fffff27224 */ /* 0x000fe200078e0045 */
[----:B------:R-:W2:Y:S01]  /*41730*/  LDL.LU R68, [R1+0x270] ;  /* 0x0002700001447983 */ /* 0x000ea20000300800 */
[----:B------:R-:W-:-:S03]  /*41740*/  IMAD.MOV.U32 R240, RZ, RZ, R71 ;  /* 0x000000fffff07224 */ /* 0x000fc600078e0047 */
        /* <DEDUP_REMOVED lines=60> */
[C---:B--2---:R-:W-:Y:S08]  /*41b10*/  HMMA.1688.F32.TF32 R68, R184.reuse, R66, R68 ;  /* 0x00000042b844723c */ /* 0x044ff00000081044 */
[C---:B----4-:R-:W-:Y:S08]  /*41b20*/  HMMA.1688.F32.TF32 R72, R184.reuse, R62, R72 ;  /* 0x0000003eb848723c */ /* 0x050ff00000081048 */
[C---:B---3--:R-:W-:Y:S08]  /*41b30*/  HMMA.1688.F32.TF32 R92, R184.reuse, R58, R92 ;  /* 0x0000003ab85c723c */ /* 0x048ff0000008105c */
[C---:B------:R-:W-:Y:S11]  /*41b40*/  HMMA.1688.F32.TF32 R76, R184.reuse, R14, R76 ;  /* 0x0000000eb84c723c */ /* 0x040ff6000008104c */
[----:B------:R-:W-:Y:S11]  /*41b50*/  @!UPT UIADD3 URZ, URZ, URZ, URZ ;  /* 0x0000003f3f3ff290 */ /* 0x000ff6000fffe03f */
[----:B------:R-:W-:Y:S01]  /*41b60*/  @!UPT UIADD3 URZ, URZ, URZ, URZ ;  /* 0x0000003f3f3ff290 */ /* 0x000fe2000fffe03f */
[----:B------:R1:W-:Y:S04]  /*41b70*/  STL.64 [R1+0x910], R76 ;  /* 0x0009104c01007387 */ /* 0x0003e80000100a00 */
[----:B------:R2:W-:Y:S04]  /*41b80*/  STL.64 [R1+0x918], R78 ;  /* 0x0009184e01007387 */ /* 0x0005e80000100a00 */
[----:B------:R-:W3:Y:S01]  /*41b90*/  LDL.LU R81, [R1+0x514] ;  /* 0x0005140001517983 */ /* 0x000ee20000300800 */
[C---:B------:R-:W-:Y:S03]  /*41ba0*/  HMMA.1688.F32.TF32 R124, R184.reuse, R30, R124 ;  /* 0x0000001eb87c723c */ /* 0x040fe6000008107c */
[----:B------:R-:W3:Y:S04]  /*41bb0*/  LDL.LU R82, [R1+0x518] ;  /* 0x0005180001527983 */ /* 0x000ee80000300800 */
[----:B------:R-:W3:Y:S04]  /*41bc0*/  LDL.LU R83, [R1+0x51c] ;  /* 0x00051c0001537983 */ /* 0x000ee80000300800 */
[----:B------:R-:W4:Y:S04]  /*41bd0*/  LDL.LU R84, [R1+0x520] ;  /* 0x0005200001547983 */ /* 0x000f280000300800 */
[----:B------:R-:W4:Y:S01]  /*41be0*/  LDL.LU R85, [R1+0x524] ;  /* 0x0005240001557983 */ /* 0x000f220000300800 */
[C---:B------:R-:W-:Y:S03]  /*41bf0*/  HMMA.1688.F32.TF32 R128, R184.reuse, R26, R128 ;  /* 0x0000001ab880723c */ /* 0x040fe60000081080 */
[----:B------:R-:W4:Y:S04]  /*41c00*/  LDL.LU R86, [R1+0x528] ;  /* 0x0005280001567983 */ /* 0x000f280000300800 */
[----:B------:R-:W4:Y:S01]  /*41c10*/  LDL.LU R87, [R1+0x52c] ;  /* 0x00052c0001577983 */ /* 0x000f220000300800 */
[C---:B------:R-:W-:Y:S03]  /*41c20*/  HMMA.1688.F32.TF32 R120, R184.reuse, R34, R120 ;  /* 0x00000022b878723c */ /* 0x040fe60000081078 */
[----:B------:R-:W3:Y:S04]  /*41c30*/  LDL.LU R88, [R1+0x530] ;  /* 0x0005300001587983 */ /* 0x000ee80000300800 */
[----:B------:R-:W3:Y:S01]  /*41c40*/  LDL.LU R89, [R1+0x534] ;  /* 0x0005340001597983 */ /* 0x000ee20000300800 */
[C---:B------:R-:W-:Y:S03]  /*41c50*/  HMMA.1688.F32.TF32 R136, R184.reuse, R18, R136 ;  /* 0x00000012b888723c */ /* 0x040fe60000081088 */
[----:B------:R-:W3:Y:S04]  /*41c60*/  LDL.LU R90, [R1+0x538] ;  /* 0x00053800015a7983 */ /* 0x000ee80000300800 */
[----:B------:R-:W3:Y:S04]  /*41c70*/  LDL.LU R91, [R1+0x53c] ;  /* 0x00053c00015b7983 */ /* 0x000ee80000300800 */
[----:B-1----:R-:W3:Y:S04]  /*41c80*/  LDL.LU R76, [R1+0x500] ;  /* 0x00050000014c7983 */ /* 0x002ee80000300800 */
[----:B------:R-:W3:Y:S01]  /*41c90*/  LDL.LU R77, [R1+0x504] ;  /* 0x00050400014d7983 */ /* 0x000ee20000300800 */
[C---:B------:R-:W-:Y:S03]  /*41ca0*/  HMMA.1688.F32.TF32 R132, R184.reuse, R22, R132 ;  /* 0x00000016b884723c */ /* 0x040fe60000081084 */
[----:B--2---:R-:W2:Y:S04]  /*41cb0*/  LDL.LU R78, [R1+0x508] ;  /* 0x00050800014e7983 */ /* 0x004ea80000300800 */
[----:B------:R-:W2:Y:S01]  /*41cc0*/  LDL.LU R79, [R1+0x50c] ;  /* 0x00050c00014f7983 */ /* 0x000ea20000300800 */
[C---:B------:R-:W-:Y:S03]  /*41cd0*/  HMMA.1688.F32.TF32 R112, R184.reuse, R42, R112 ;  /* 0x0000002ab870723c */ /* 0x040fe60000081070 */
[----:B------:R-:W-:Y:S05]  /*41ce0*/  STL.64 [R1+0x900], R136 ;  /* 0x0009008801007387 */ /* 0x000fea0000100a00 */
[C---:B------:R-:W-:Y:S01]  /*41cf0*/  HMMA.1688.F32.TF32 R116, R184.reuse, R38, R116 ;  /* 0x00000026b874723c */ /* 0x040fe20000081074 */
[----:B------:R1:W-:Y:S07]  /*41d00*/  STL.64 [R1+0x908], R138 ;  /* 0x0009088a01007387 */ /* 0x0003ee0000100a00 */
        /* <DEDUP_REMOVED lines=53> */
[C---:B---3--:R-:W-:Y:S08]  /*42060*/  HMMA.1688.F32.TF32 R88, R108.reuse, R14, R88 ;  /* 0x0000000e6c58723c */ /* 0x048ff00000081058 */
[C---:B----4-:R-:W-:Y:S08]  /*42070*/  HMMA.1688.F32.TF32 R84, R108.reuse, R18, R84 ;  /* 0x000000126c54723c */ /* 0x050ff00000081054 */
[C---:B------:R-:W-:Y:S08]  /*42080*/  HMMA.1688.F32.TF32 R80, R108.reuse, R22, R80 ;  /* 0x000000166c50723c */ /* 0x040ff00000081050 */
[----:B--2---:R-:W-:Y:S08]  /*42090*/  HMMA.1688.F32.TF32 R76, R108, R26, R76 ;  /* 0x0000001a6c4c723c */ /* 0x004ff0000008104c */
[----:B------:R-:W-:Y:S01]  /*420a0*/  HMMA.1688.F32.TF32 R68, R184, R246, R68 ;  /* 0x000000f6b844723c */ /* 0x000fe20000081044 */
[----:B------:R-:W-:Y:S04]  /*420b0*/  LDS R184, [R0+0x8e300] ;  /* 0x08e3000000b87984 */ /* 0x000fe80000000800 */
[----:B------:R-:W-:Y:S04]  /*420c0*/  LDS R186, [R0+0x8f300] ;  /* 0x08f3000000ba7984 */ /* 0x000fe80000000800 */
[----:B------:R-:W-:Y:S04]  /*420d0*/  LDS R185, [R2+0x8e300] ;  /* 0x08e3000002b97984 */ /* 0x000fe80000000800 */
[----:B------:R-:W1:Y:S10]  /*420e0*/  LDS R187, [R2+0x8f300] ;  /* 0x08f3000002bb7984 */ /* 0x000e740000000800 */
[----:B------:R-:W-:Y:S04]  /*420f0*/  STL.64 [R1+0x630], R68 ;  /* 0x0006304401007387 */ /* 0x000fe80000100a00 */
[----:B------:R2:W-:Y:S02]  /*42100*/  STL.64 [R1+0x638], R70 ;  /* 0x0006384601007387 */ /* 0x0005e40000100a00 */
[----:B--2---:R-:W-:Y:S02]  /*42110*/  HMMA.1688.F32.TF32 R68, R108, R10, R72 ;  /* 0x0000000a6c44723c */ /* 0x004fe40000081048 */
[----:B------:R-:W2:Y:S11]  /*42120*/  LDL.LU R72, [R1+0x4f0] ;  /* 0x0004f00001487983 */ /* 0x000eb60000300800 */
[----:B------:R-:W-:Y:S10]  /*42130*/  @!UPT UIADD3 URZ, URZ, URZ, URZ ;  /* 0x0000003f3f3ff290 */ /* 0x000ff4000fffe03f */
[----:B------:R-:W-:Y:S04]  /*42140*/  STL.64 [R1+0x620], R68 ;  /* 0x0006204401007387 */ /* 0x000fe80000100a00 */
[----:B------:R-:W-:Y:S04]  /*42150*/  STL.64 [R1+0x628], R70 ;  /* 0x0006284601007387 */ /* 0x000fe80000100a00 */
[----:B------:R-:W2:Y:S04]  /*42160*/  LDL.LU R73, [R1+0x4f4] ;  /* 0x0004f40001497983 */ /* 0x000ea80000300800 */
[----:B------:R-:W2:Y:S01]  /*42170*/  LDL.LU R74, [R1+0x4f8] ;  /* 0x0004f800014a7983 */ /* 0x000ea20000300800 */
[----:B------:R-:W-:-:S03]  /*42180*/  IMAD.MOV.U32 R75, RZ, RZ, R252 ;  /* 0x000000ffff4b7224 */ /* 0x000fc600078e00fc */
[----:B------:R-:W3:Y:S04]  /*42190*/  LDL.LU R252, [R1+0x2468] ;  /* 0x0024680001fc7983 */ /* 0x000ee80000300800 */
        /* <DEDUP_REMOVED lines=8> */
[----:B------:R-:W-:Y:S04]  /*42220*/  LDS R69, [R2+0x8e380] ;  /* 0x08e3800002457984 */ /* 0x000fe80000000800 */
[----:B------:R-:W2:Y:S04]  /*42230*/  LDS R71, [R2+0x8f380] ;  /* 0x08f3800002477984 */ /* 0x000ea80000000800 */
        /* <DEDUP_REMOVED lines=8> */
[----:B-1----:R-:W4:Y:S04]  /*422c0*/  LDL.LU.64 R78, [R1+0x2430] ;  /* 0x00243000014e7983 */ /* 0x002f280000300a00 */
[----:B------:R-:W4:Y:S01]  /*422d0*/  LDL.LU.64 R76, [R1+0x2428] ;  /* 0x00242800014c7983 */ /* 0x000f220000300a00 */
[C---:B--2---:R-:W-:Y:S11]  /*422e0*/  HMMA.1688.F32.TF32 R72, R108.reuse, R30, R72 ;  /* 0x0000001e6c48723c */ /* 0x044ff60000081048 */
[----:B------:R-:W-:Y:S11]  /*422f0*/  @!UPT UIADD3 URZ, URZ, URZ, URZ ;  /* 0x0000003f3f3ff290 */ /* 0x000ff6000fffe03f */
[----:B------:R-:W-:Y:S01]  /*42300*/  @!UPT UIADD3 URZ, URZ, URZ, URZ ;  /* 0x0000003f3f3ff290 */ /* 0x000fe2000fffe03f */
[----:B------:R-:W-:Y:S04]  /*42310*/  STL.64 [R1+0x5d0], R72 ;  /* 0x0005d04801007387 */ /* 0x000fe80000100a00 */
[----:B------:R1:W-:Y:S02]  /*42320*/  STL.64 [R1+0x5d8], R74 ;  /* 0x0005d84a01007387 */ /* 0x0003e40000100a00 */
[C---:B-1----:R-:W-:Y:S08]  /*42330*/  HMMA.1688.F32.TF32 R72, R108.reuse, R34, R240 ;  /* 0x000000226c48723c */ /* 0x042ff000000810f0 */
[C---:B------:R-:W-:Y:S01]  /*42340*/  HMMA.1688.F32.TF32 R240, R108.reuse, R38, R248 ;  /* 0x000000266cf0723c */ /* 0x040fe200000810f8 */
[----:B------:R-:W-:Y:S04]  /*42350*/  LDS R248, [R0+0x90000] ;  /* 0x0900000000f87984 */ /* 0x000fe80000000800 */
[----:B------:R-:W-:Y:S04]  /*42360*/  LDS R250, [R0+0x91000] ;  /* 0x0910000000fa7984 */ /* 0x000fe80000000800 */
[----:B------:R-:W-:Y:S04]  /*42370*/  LDS R249, [R2+0x90000] ;  /* 0x0900000002f97984 */ /* 0x000fe80000000800 */
[----:B------:R-:W-:Y:S04]  /*42380*/  LDS R251, [R2+0x91000] ;  /* 0x0910000002fb7984 */ /* 0x000fe80000000800 */
[----:B------:R-:W-:Y:S04]  /*42390*/  STL.64 [R1+0x5c0], R72 ;  /* 0x0005c04801007387 */ /* 0x000fe80000100a00 */
[----:B------:R4:W-:Y:S04]  /*423a0*/  STL.64 [R1+0x5c8], R74 ;  /* 0x0005c84a01007387 */ /* 0x0009e80000100a00 */
[----:B------:R-:W-:Y:S01]  /*423b0*/  STL.64 [R1+0x5b0], R240 ;  /* 0x0005b0f001007387 */ /* 0x000fe20000100a00 */
[C---:B---3--:R-:W-:Y:S03]  /*423c0*/  HMMA.1688.F32.TF32 R80, R108.reuse, R46, R80 ;  /* 0x0000002e6c50723c */ /* 0x048fe60000081050 */
[----:B------:R-:W-:Y:S05]  /*423d0*/  STL.64 [R1+0x5b8], R242 ;  /* 0x0005b8f201007387 */ /* 0x000fea0000100a00 */
[C---:B----4-:R-:W-:Y:S08]  /*423e0*/  HMMA.1688.F32.TF32 R72, R108.reuse, R42, R76 ;  /* 0x0000002a6c48723c */ /* 0x050ff0000008104c */
[C---:B------:R-:W-:Y:S11]  /*423f0*/  HMMA.1688.F32.TF32 R76, R108.reuse, R50, R84 ;  /* 0x000000326c4c723c */ /* 0x040ff60000081054 */
[----:B------:R-:W-:Y:S04]  /*42400*/  @!UPT UIADD3 URZ, URZ, URZ, URZ ;  /* 0x0000003f3f3ff290 */ /* 0x000fe8000fffe03f */
[----:B------:R-:W-:Y:S04]  /*42410*/  STL.64 [R1+0x5a0], R72 ;  /* 0x0005a04801007387 */ /* 0x000fe80000100a00 */
[----:B------:R1:W-:Y:S02]  /*42420*/  STL.64 [R1+0x5a8], R74 ;  /* 0x0005a84a01007387 */ /* 0x0003e40000100a00 */
[C---:B-1----:R-:W-:Y:S02]  /*42430*/  HMMA.1688.F32.TF32 R72, R108.reuse, R54, R88 ;  /* 0x000000366c48723c */ /* 0x042fe40000081058 */
[----:B------:R-:W-:Y:S04]  /*42440*/  STL.64 [R1+0x590], R80 ;  /* 0x0005905001007387 */ /* 0x000fe80000100a00 */
[----:B------:R1:W-:Y:S04]  /*42450*/  STL.64 [R1+0x598], R82 ;  /* 0x0005985201007387 */ /* 0x0003e80000100a00 */
[----:B------:R-:W-:Y:S04]  /*42460*/  STL.64 [R1+0x580], R76 ;  /* 0x0005804c01007387 */ /* 0x000fe80000100a00 */
[----:B------:R2:W-:Y:S01]  /*42470*/  STL.64 [R1+0x588], R78 ;  /* 0x0005884e01007387 */ /* 0x0005e20000100a00 */
[C---:B-1----:R-:W-:Y:S08]  /*42480*/  HMMA.1688.F32.TF32 R80, R108.reuse, R58, R92 ;  /* 0x0000003a6c50723c */ /* 0x042ff0000008105c */
[----:B------:R-:W-:Y:S01]  /*42490*/  STL.64 [R1+0x570], R72 ;  /* 0x0005704801007387 */ /* 0x000fe20000100a00 */
[C---:B--2---:R-:W-:Y:S03]  /*424a0*/  HMMA.1688.F32.TF32 R76, R108.reuse, R62, R96 ;  /* 0x0000003e6c4c723c */ /* 0x044fe60000081060 */
[----:B------:R1:W-:Y:S05]  /*424b0*/  STL.64 [R1+0x578], R74 ;  /* 0x0005784a01007387 */ /* 0x0003ea0000100a00 */
[C---:B-1----:R-:W-:Y:S06]  /*424c0*/  HMMA.1688.F32.TF32 R72, R108.reuse, R66, R100 ;  /* 0x000000426c48723c */ /* 0x042fec0000081064 */
[----:B------:R-:W-:Y:S04]  /*424d0*/  STL.64 [R1+0x830], R80 ;  /* 0x0008305001007387 */ /* 0x000fe80000100a00 */
[----:B------:R1:W-:Y:S05]  /*424e0*/  STL.64 [R1+0x838], R82 ;  /* 0x0008385201007387 */ /* 0x0003ea0000100a00 */
[----:B------:R-:W-:Y:S04]  /*424f0*/  STL.64 [R1+0x820], R76 ;  /* 0x0008204c01007387 */ /* 0x000fe80000100a00 */
[----:B------:R2:W-:Y:S01]  /*42500*/  STL.64 [R1+0x828], R78 ;  /* 0x0008284e01007387 */ /* 0x0005e20000100a00 */
[----:B-1----:R-:W-:Y:S03]  /*42510*/  HMMA.1688.F32.TF32 R80, R108, R246, R104 ;  /* 0x000000f66c50723c */ /* 0x002fe60000081068 */
[----:B------:R-:W-:Y:S05]  /*42520*/  STL.64 [R1+0x810], R72 ;  /* 0x0008104801007387 */ /* 0x000fea0000100a00 */
[C---:B--2---:R-:W-:Y:S01]  /*42530*/  HMMA.1688.F32.TF32 R76, R184.reuse, R10, R112 ;  /* 0x0000000ab84c723c */ /* 0x044fe20000081070 */
[----:B------:R1:W-:Y:S07]  /*42540*/  STL.64 [R1+0x818], R74 ;  /* 0x0008184a01007387 */ /* 0x0003ee0000100a00 */
[C---:B-1----:R-:W-:Y:S07]  /*42550*/  HMMA.1688.F32.TF32 R72, R184.reuse, R14, R116 ;  /* 0x0000000eb848723c */ /* 0x042fee0000081074 */
[----:B------:R-:W-:Y:S04]  /*42560*/  STL.64 [R1+0x560], R80 ;  /* 0x0005605001007387 */ /* 0x000fe80000100a00 */
[----:B------:R1:W-:Y:S04]  /*42570*/  STL.64 [R1+0x568], R82 ;  /* 0x0005685201007387 */ /* 0x0003e80000100a00 */
[----:B------:R-:W-:Y:S04]  /*42580*/  STL.64 [R1+0x800], R76 ;  /* 0x0008004c01007387 */ /* 0x000fe80000100a00 */
[----:B------:R2:W-:Y:S01]  /*42590*/  STL.64 [R1+0x808], R78 ;  /* 0x0008084e01007387 */ /* 0x0005e20000100a00 */
[C---:B-1----:R-:W-:Y:S03]  /*425a0*/  HMMA.1688.F32.TF32 R80, R184.reuse, R18, R120 ;  /* 0x00000012b850723c */ /* 0x042fe60000081078 */
        /* <DEDUP_REMOVED lines=30> */
[----:B-1----:R-:W-:Y:S07]  /*42790*/  HMMA.1688.F32.TF32 R72, R184, R62, R164 ;  /* 0x0000003eb848723c */ /* 0x002fee00000810a4 */
[----:B------:R-:W-:Y:S04]  /*427a0*/  STL.64 [R1+0x750], R80 ;  /* 0x0007505001007387 */ /* 0x000fe80000100a00 */
[----:B------:R1:W-:Y:S04]  /*427b0*/  STL.64 [R1+0x758], R82 ;  /* 0x0007585201007387 */ /* 0x0003e80000100a00 */
[----:B------:R-:W-:Y:S01]  /*427c0*/  STL.64 [R1+0x740], R76 ;  /* 0x0007404c01007387 */ /* 0x000fe20000100a00 */
[----:B------:R-:W-:Y:S03]  /*427d0*/  HMMA.1688.F32.TF32 R240, R68, R14, R180 ;  /* 0x0000000e44f0723c */ /* 0x000fe600000810b4 */
[----:B------:R2:W-:Y:S05]  /*427e0*/  STL.64 [R1+0x748], R78 ;  /* 0x0007484e01007387 */ /* 0x0005ea0000100a00 */
[C---:B-1----:R-:W-:Y:S01]  /*427f0*/  HMMA.1688.F32.TF32 R80, R184.reuse, R66, R168 ;  /* 0x00000042b850723c */ /* 0x042fe200000810a8 */
[----:B------:R-:W-:Y:S07]  /*42800*/  STL.64 [R1+0x730], R72 ;  /* 0x0007304801007387 */ /* 0x000fee0000100a00 */
[----:B--2---:R-:W-:Y:S01]  /*42810*/  HMMA.1688.F32.TF32 R76, R184, R246, R172 ;  /* 0x000000f6b84c723c */ /* 0x004fe200000810ac */
[----:B------:R1:W-:Y:S07]  /*42820*/  STL.64 [R1+0x738], R74 ;  /* 0x0007384a01007387 */ /* 0x0003ee0000100a00 */
[C---:B-1----:R-:W-:Y:S07]  /*42830*/  HMMA.1688.F32.TF32 R72, R68.reuse, R10, R176 ;  /* 0x0000000a4448723c */ /* 0x042fee00000810b0 */
[----:B------:R-:W-:Y:S04]  /*42840*/  STL.64 [R1+0x720], R80 ;  /* 0x0007205001007387 */ /* 0x000fe80000100a00 */
[----:B------:R-:W-:Y:S04]  /*42850*/  STL.64 [R1+0x728], R82 ;  /* 0x0007285201007387 */ /* 0x000fe80000100a00 */
[----:B------:R-:W-:Y:S04]  /*42860*/  STL.64 [R1+0x550], R76 ;  /* 0x0005504c01007387 */ /* 0x000fe80000100a00 */
[----:B------:R-:W-:Y:S04]  /*42870*/  STL.64 [R1+0x558], R78 ;  /* 0x0005584e01007387 */ /* 0x000fe80000100a00 */
[----:B------:R-:W-:Y:S04]  /*42880*/  STL [R1+0x2420], R240 ;  /* 0x002420f001007387 */ /* 0x000fe80000100800 */
[----:B------:R-:W-:Y:S04]  /*42890*/  STL.64 [R1+0x540], R72 ;  /* 0x0005404801007387 */ /* 0x000fe80000100a00 */
[----:B------:R1:W-:Y:S02]  /*428a0*/  STL.64 [R1+0x548], R74 ;  /* 0x0005484a01007387 */ /* 0x0003e40000100a00 */
[C---:B-1----:R-:W-:Y:S02]  /*428b0*/  HMMA.1688.F32.TF32 R72, R68.reuse, R18, R188 ;  /* 0x000000124448723c */ /* 0x042fe400000810bc */
[----:B------:R-:W-:Y:S04]  /*428c0*/  STL [R1+0x241c], R241 ;  /* 0x00241cf101007387 */ /* 0x000fe80000100800 */
[----:B------:R-:W-:Y:S04]  /*428d0*/  STL [R1+0x2418], R242 ;  /* 0x002418f201007387 */ /* 0x000fe80000100800 */
[----:B------:R-:W-:Y:S01]  /*428e0*/  STL [R1+0x2414], R243 ;  /* 0x002414f301007387 */ /* 0x000fe20000100800 */
[C---:B------:R-:W-:Y:S08]  /*428f0*/  HMMA.1688.F32.TF32 R80, R68.reuse, R22, R192 ;  /* 0x000000164450723c */ /* 0x040ff000000810c0 */
[C---:B------:R-:W-:Y:S04]  /*42900*/  HMMA.1688.F32.TF32 R76, R68.reuse, R26, R196 ;  /* 0x0000001a444c723c */ /* 0x040fe800000810c4 */
[----:B------:R-:W-:Y:S04]  /*42910*/  STL.64 [R1+0x480], R72 ;  /* 0x0004804801007387 */ /* 0x000fe80000100a00 */
[----:B------:R1:W-:Y:S02]  /*42920*/  STL.64 [R1+0x488], R74 ;  /* 0x0004884a01007387 */ /* 0x0003e40000100a00 */
[C---:B-1----:R-:W-:Y:S05]  /*42930*/  HMMA.1688.F32.TF32 R72, R68.reuse, R30, R200 ;  /* 0x0000001e4448723c */ /* 0x042fea00000810c8 */
[----:B------:R-:W-:Y:S04]  /*42940*/  STL.64 [R1+0x4a0], R80 ;  /* 0x0004a05001007387 */ /* 0x000fe80000100a00 */
[----:B------:R-:W-:Y:S04]  /*42950*/  STL.64 [R1+0x4a8], R82 ;  /* 0x0004a85201007387 */ /* 0x000fe80000100a00 */
[----:B------:R-:W-:Y:S01]  /*42960*/  STL.64 [R1+0x4b0], R76 ;  /* 0x0004b04c01007387 */ /* 0x000fe20000100a00 */
[----:B------:R-:W-:Y:S03]  /*42970*/  HMMA.1688.F32.TF32 R40, R68, R42, R212 ;  /* 0x0000002a4428723c */ /* 0x000fe600000810d4 */
[----:B------:R1:W-:Y:S07]  /*42980*/  STL.64 [R1+0x4b8], R78 ;  /* 0x0004b84e01007387 */ /* 0x0003ee0000100a00 */
[----:B------:R-:W-:-:S02]  /*42990*/  IMAD.MOV.U32 R240, RZ, RZ, R72 ;  /* 0x000000fffff07224 */ /* 0x000fc400078e0048 */
[----:B------:R-:W-:Y:S02]  /*429a0*/  IMAD.MOV.U32 R241, RZ, RZ, R73 ;  /* 0x000000fffff17224 */ /* 0x000fe400078e0049 */
[----:B------:R-:W-:Y:S02]  /*429b0*/  IMAD.MOV.U32 R242, RZ, RZ, R74 ;  /* 0x000000fffff27224 */ /* 0x000fe400078e004a */
[----:B------:R-:W-:Y:S02]  /*429c0*/  IMAD.MOV.U32 R243, RZ, RZ, R75 ;  /* 0x000000fffff37224 */ /* 0x000fe400078e004b */
[C---:B------:R-:W-:Y:S08]  /*429d0*/  HMMA.1688.F32.TF32 R72, R68.reuse, R34, R204 ;  /* 0x000000224448723c */ /* 0x040ff000000810cc */
[C---:B-1----:R-:W-:Y:S11]  /*429e0*/  HMMA.1688.F32.TF32 R76, R68.reuse, R38, R208 ;  /* 0x00000026444c723c */ /* 0x042ff600000810d0 */
[----:B------:R-:W-:Y:S04]  /*429f0*/  @!UPT UIADD3 URZ, URZ, URZ, URZ ;  /* 0x0000003f3f3ff290 */ /* 0x000fe8000fffe03f */
[----:B------:R-:W-:Y:S04]  /*42a00*/  STL.64 [R1+0x530], R72 ;  /* 0x0005304801007387 */ /* 0x000fe80000100a00 */
[----:B------:R1:W-:Y:S04]  /*42a10*/  STL.64 [R1+0x538], R74 ;  /* 0x0005384a01007387 */ /* 0x0003e80000100a00 */
[----:B------:R-:W-:Y:S04]  /*42a20*/  STL.64 [R1+0x520], R76 ;  /* 0x0005204c01007387 */ /* 0x000fe80000100a00 */
[----:B------:R-:W-:Y:S01]  /*42a30*/  STL.64 [R1+0x528], R78 ;  /* 0x0005284e01007387 */ /* 0x000fe20000100a00 */
[C---:B-1----:R-:W-:Y:S03]  /*42a40*/  HMMA.1688.F32.TF32 R72, R68.reuse, R46, R216 ;  /* 0x0000002e4448723c */ /* 0x042fe600000810d8 */
[----:B------:R-:W-:Y:S04]  /*42a50*/  STL.64 [R1+0x510], R40 ;  /* 0x0005102801007387 */ /* 0x000fe80000100a00 */
[----:B------:R1:W-:Y:S01]  /*42a60*/  STL.64 [R1+0x518], R42 ;  /* 0x0005182a01007387 */ /* 0x0003e20000100a00 */
[C---:B------:R-:W-:Y:S08]  /*42a70*/  HMMA.1688.F32.TF32 R44, R68.reuse, R50, R220 ;  /* 0x00000032442c723c */ /* 0x040ff000000810dc */
[C---:B-1----:R-:W-:Y:S01]  /*42a80*/  HMMA.1688.F32.TF32 R40, R68.reuse, R54, R224 ;  /* 0x000000364428723c */ /* 0x042fe200000810e0 */
[----:B------:R-:W-:Y:S01]  /*42a90*/  IMAD.MOV.U32 R86, RZ, RZ, R9 ;  /* 0x000000ffff567224 */ /* 0x000fe200078e0009 */
[----:B------:R-:W-:Y:S05]  /*42aa0*/  LDSM.16.M88.4 R52, [R252+0x30100] ;  /* 0x03010000fc34783b */ /* 0x000fea0000000200 */
[----:B------:R-:W-:Y:S01]  /*42ab0*/  STL.64 [R1+0x500], R72 ;  /* 0x0005004801007387 */ /* 0x000fe20000100a00 */
[C---:B------:R-:W-:Y:S03]  /*42ac0*/  HMMA.1688.F32.TF32 R48, R68.reuse, R58, R228 ;  /* 0x0000003a4430723c */ /* 0x040fe600000810e4 */
[----:B------:R-:W-:Y:S04]  /*42ad0*/  STL.64 [R1+0x508], R74 ;  /* 0x0005084a01007387 */ /* 0x000fe80000100a00 */
[----:B------:R-:W-:Y:S04]  /*42ae0*/  STL.64 [R1+0x4f0], R44 ;  /* 0x0004f02c01007387 */ /* 0x000fe80000100a00 */
[----:B------:R1:W-:Y:S01]  /*42af0*/  STL.64 [R1+0x4f8], R46 ;  /* 0x0004f82e01007387 */ /* 0x0003e20000100a00 */
[----:B------:R-:W-:Y:S01]  /*42b00*/  HMMA.1688.F32.TF32 R244, R68, R246, R4 ;  /* 0x000000f644f4723c */ /* 0x000fe20000081004 */
[----:B------:R-:W-:-:S02]  /*42b10*/  IMAD.MOV.U32 R87, RZ, RZ, R8 ;  /* 0x000000ffff577224 */ /* 0x000fc400078e0008 */
[----:B------:R-:W2:Y:S04]  /*42b20*/  LDSM.16.M88.4 R4, [R252+0x100] ;  /* 0x00010000fc04783b */ /* 0x000ea80000000200 */
[----:B------:R-:W-:Y:S01]  /*42b30*/  STL.64 [R1+0x4e0], R40 ;  /* 0x0004e02801007387 */ /* 0x000fe20000100a00 */
[----:B-1----:R-:W-:Y:S03]  /*42b40*/  HMMA.1688.F32.TF32 R44, R68, R62, R232 ;  /* 0x0000003e442c723c */ /* 0x002fe600000810e8 */
[----:B------:R1:W-:Y:S01]  /*42b50*/  STL.64 [R1+0x4e8], R42 ;  /* 0x0004e82a01007387 */ /* 0x0003e20000100a00 */
[----:B------:R-:W-:Y:S02]  /*42b60*/  IMAD.MOV.U32 R84, RZ, RZ, R13 ;  /* 0x000000ffff547224 */ /* 0x000fe400078e000d */
[----:B------:R-:W-:Y:S01]  /*42b70*/  IMAD.MOV.U32 R85, RZ, RZ, R12 ;  /* 0x000000ffff557224 */ /* 0x000fe200078e000c */
[----:B------:R-:W3:Y:S01]  /*42b80*/  LDSM.16.M88.4 R8, [R252+0x4100] ;  /* 0x00410000fc08783b */ /* 0x000ee20000000200 */
[----:B------:R-:W-:-:S02]  /*42b90*/  IMAD.MOV.U32 R74, RZ, RZ, R17 ;  /* 0x000000ffff4a7224 */ /* 0x000fc400078e0011 */
[----:B------:R-:W-:Y:S01]  /*42ba0*/  IMAD.MOV.U32 R75, RZ, RZ, R16 ;  /* 0x000000ffff4b7224 */ /* 0x000fe200078e0010 */
[----:B------:R-:W4:Y:S01]  /*42bb0*/  LDSM.16.M88.4 R12, [R252+0x8100] ;  /* 0x00810000fc0c783b */ /* 0x000f220000000200 */
[----:B-1----:R-:W-:Y:S03]  /*42bc0*/  HMMA.1688.F32.TF32 R40, R68, R66, R236 ;  /* 0x000000424428723c */ /* 0x002fe600000810ec */
[----:B------:R-:W1:Y:S01]  /*42bd0*/  LDSM.16.M88.4 R16, [R252+0xc100] ;  /* 0x00c10000fc10783b */ /* 0x000e620000000200 */
[----:B------:R-:W-:Y:S02]  /*42be0*/  IMAD.MOV.U32 R72, RZ, RZ, R21 ;  /* 0x000000ffff487224 */ /* 0x000fe400078e0015 */
[----:B------:R-:W-:Y:S02]  /*42bf0*/  IMAD.MOV.U32 R73, RZ, RZ, R20 ;  /* 0x000000ffff497224 */ /* 0x000fe400078e0014 */
[----:B------:R-:W-:Y:S01]  /*42c00*/  IMAD.MOV.U32 R82, RZ, RZ, R25 ;  /* 0x000000ffff527224 */ /* 0x000fe200078e0019 */
[----:B------:R-:W1:Y:S01]  /*42c10*/  LDSM.16.M88.4 R20, [R252+0x10100] ;  /* 0x01010000fc14783b */ /* 0x000e620000000200 */
[----:B------:R-:W-:-:S02]  /*42c20*/  IMAD.MOV.U32 R83, RZ, RZ, R24 ;  /* 0x000000ffff537224 */ /* 0x000fc400078e0018 */
[----:B------:R-:W-:Y:S01]  /*42c30*/  IMAD.MOV.U32 R80, RZ, RZ, R29 ;  /* 0x000000ffff507224 */ /* 0x000fe200078e001d */
[----:B------:R-:W1:Y:S01]  /*42c40*/  LDSM.16.M88.4 R24, [R252+0x14100] ;  /* 0x01410000fc18783b */ /* 0x000e620000000200 */
[----:B------:R-:W-:Y:S02]  /*42c50*/  IMAD.MOV.U32 R81, RZ, RZ, R28 ;  /* 0x000000ffff517224 */ /* 0x000fe400078e001c */
[----:B------:R-:W-:Y:S01]  /*42c60*/  IMAD.MOV.U32 R78, RZ, RZ, R33 ;  /* 0x000000ffff4e7224 */ /* 0x000fe200078e0021 */
[----:B------:R-:W-:Y:S01]  /*42c70*/  STL.64 [R1+0x4d0], R48 ;  /* 0x0004d03001007387 */ /* 0x000fe20000100a00 */
[----:B------:R-:W-:-:S03]  /*42c80*/  IMAD.MOV.U32 R79, RZ, RZ, R32 ;  /* 0x000000ffff4f7224 */ /* 0x000fc600078e0020 */
[----:B------:R-:W1:Y:S01]  /*42c90*/  LDSM.16.M88.4 R28, [R252+0x18100] ;  /* 0x01810000fc1c783b */ /* 0x000e620000000200 */
[----:B------:R-:W-:-:S03]  /*42ca0*/  IMAD.MOV.U32 R76, RZ, RZ, R37 ;  /* 0x000000ffff4c7224 */ /* 0x000fc600078e0025 */
[----:B------:R-:W-:Y:S01]  /*42cb0*/  STL.64 [R1+0x4d8], R50 ;  /* 0x0004d83201007387 */ /* 0x000fe20000100a00 */
[----:B------:R-:W-:-:S03]  /*42cc0*/  IMAD.MOV.U32 R77, RZ, RZ, R36 ;  /* 0x000000ffff4d7224 */ /* 0x000fc600078e0024 */
[----:B------:R-:W-:Y:S04]  /*42cd0*/  STL.64 [R1+0x490], R44 ;  /* 0x0004902c01007387 */ /* 0x000fe80000100a00 */
[----:B------:R-:W1:Y:S04]  /*42ce0*/  LDSM.16.M88.4 R32, [R252+0x1c100] ;  /* 0x01c10000fc20783b */ /* 0x000e680000000200 */
[----:B------:R-:W-:Y:S04]  /*42cf0*/  STL.64 [R1+0x498], R46 ;  /* 0x0004982e01007387 */ /* 0x000fe80000100a00 */
[----:B------:R-:W-:Y:S04]  /*42d00*/  STL.64 [R1+0x1f0], R40 ;  /* 0x0001f02801007387 */ /* 0x000fe80000100a00 */
[----:B------:R-:W1:Y:S04]  /*42d10*/  LDSM.16.M88.4 R36, [R252+0x20100] ;  /* 0x02010000fc24783b */ /* 0x000e680000000200 */
[----:B------:R-:W-:Y:S04]  /*42d20*/  STL.64 [R1+0x1f8], R42 ;  /* 0x0001f82a01007387 */ /* 0x000fe80000100a00 */
[----:B------:R-:W1:Y:S04]  /*42d30*/  LDSM.16.M88.4 R40, [R252+0x24100] ;  /* 0x02410000fc28783b */ /* 0x000e680000000200 */
[----:B------:R-:W1:Y:S04]  /*42d40*/  LDSM.16.M88.4 R44, [R252+0x28100] ;  /* 0x02810000fc2c783b */ /* 0x000e680000000200 */
[----:B------:R-:W1:Y:S04]  /*42d50*/  LDSM.16.M88.4 R48, [R252+0x2c100] ;  /* 0x02c10000fc30783b */ /* 0x000e680000000200 */
[----:B------:R-:W1:Y:S04]  /*42d60*/  LDSM.16.M88.4 R56, [R252+0x34100] ;  /* 0x03410000fc38783b */ /* 0x000e680000000200 */
[----:B------:R-:W1:Y:S04]  /*42d70*/  LDSM.16.M88.4 R60, [R252+0x38100] ;  /* 0x03810000fc3c783b */ /* 0x000e680000000200 */
[----:B------:R-:W1:Y:S04]  /*42d80*/  LDSM.16.M88.4 R64, [R252+0x3c100] ;  /* 0x03c10000fc40783b */ /* 0x000e680000000200 */
[----:B--2---:R-:W-:Y:S04]  /*42d90*/  STL [R1+0x2348], R6 ;  /* 0x0023480601007387 */ /* 0x004fe80000100800 */
[----:B------:R-:W-:Y:S04]  /*42da0*/  STL [R1+0x2344], R7 ;  /* 0x0023440701007387 */ /* 0x000fe80000100800 */
[----:B---3--:R-:W-:Y:S04]  /*42db0*/  STL [R1+0x233c], R10 ;  /* 0x00233c0a01007387 */ /* 0x008fe80000100800 */
[----:B------:R-:W-:Y:S04]  /*42dc0*/  STL [R1+0x2338], R11 ;  /* 0x0023380b01007387 */ /* 0x000fe80000100800 */
[----:B----4-:R-:W-:Y:S04]  /*42dd0*/  STL [R1+0x234c], R14 ;  /* 0x00234c0e01007387 */ /* 0x010fe80000100800 */
[----:B------:R-:W-:Y:S04]  /*42de0*/  STL [R1+0x2340], R15 ;  /* 0x0023400f01007387 */ /* 0x000fe80000100800 */
[----:B-1----:R-:W-:Y:S01]  /*42df0*/  STL [R1+0x2354], R18 ;  /* 0x0023541201007387 */ /* 0x002fe20000100800 */
[C---:B------:R-:W-:Y:S03]  /*42e00*/  HMMA.1688.F32.TF32 R84, R248.reuse, R4, R84 ;  /* 0x00000004f854723c */ /* 0x040fe60000081054 */
[----:B------:R-:W-:Y:S04]  /*42e10*/  STL [R1+0x2350], R19 ;  /* 0x0023501301007387 */ /* 0x000fe80000100800 */
        /* <DEDUP_REMOVED lines=23> */
[----:B------:R-:W-:Y:S01]  /*42f90*/  STL [R1+0x23b4], R66 ;  /* 0x0023b44201007387 */ /* 0x000fe20000100800 */
[----:B-1----:R-:W-:-:S03]  /*42fa0*/  IMAD.MOV.U32 R59, RZ, RZ, R72 ;  /* 0x000000ffff3b7224 */ /* 0x002fc600078e0048 */
[----:B------:R-:W-:Y:S01]  /*42fb0*/  STL [R1+0x23b0], R67 ;  /* 0x0023b04301007387 */ /* 0x000fe20000100800 */
[----:B------:R-:W-:-:S03]  /*42fc0*/  IMAD.MOV.U32 R54, RZ, RZ, R73 ;  /* 0x000000ffff367224 */ /* 0x000fc600078e0049 */
[----:B------:R-:W-:Y:S01]  /*42fd0*/  STL [R1+0x1dd8], R252 ;  /* 0x001dd8fc01007387 */ /* 0x000fe20000100800 */
[----:B------:R-:W-:-:S03]  /*42fe0*/  IMAD.MOV.U32 R55, RZ, RZ, R74 ;  /* 0x000000ffff377224 */ /* 0x000fc600078e004a */
[----:B------:R1:W-:Y:S01]  /*42ff0*/  STL.64 [R1+0xe0], R84 ;  /* 0x0000e05401007387 */ /* 0x0003e20000100a00 */
[----:B------:R-:W-:-:S03]  /*43000*/  IMAD.MOV.U32 R50, RZ, RZ, R75 ;  /* 0x000000ffff327224 */ /* 0x000fc600078e004b */
[----:B------:R2:W-:Y:S04]  /*43010*/  STL.64 [R1+0xe8], R86 ;  /* 0x0000e85601007387 */ /* 0x0005e80000100a00 */
[----:B------:R-:W3:Y:S04]  /*43020*/  LDL.LU R72, [R1+0xa0] ;  /* 0x0000a00001487983 */ /* 0x000ee80000300800 */
[----:B------:R-:W3:Y:S04]  /*43030*/  LDL.LU R73, [R1+0xa4] ;  /* 0x0000a40001497983 */ /* 0x000ee80000300800 */
[----:B------:R-:W3:Y:S04]  /*43040*/  LDL.LU R74, [R1+0xa8] ;  /* 0x0000a800014a7983 */ /* 0x000ee80000300800 */
[----:B------:R-:W3:Y:S01]  /*43050*/  LDL.LU R75, [R1+0xac] ;  /* 0x0000ac00014b7983 */ /* 0x000ee20000300800 */
[C---:B------:R-:W-:Y:S03]  /*43060*/  HMMA.1688.F32.TF32 R80, R248.reuse, R12, R80 ;  /* 0x0000000cf850723c */ /* 0x040fe60000081050 */
[----:B------:R-:W-:Y:S04]  /*43070*/  LDS R68, [R0+0x90080] ;  /* 0x0900800000447984 */ /* 0x000fe80000000800 */
[----:B------:R-:W-:Y:S01]  /*43080*/  LDS R70, [R0+0x91080] ;  /* 0x0910800000467984 */ /* 0x000fe20000000800 */
[----:B------:R-:W-:Y:S03]  /*43090*/  HMMA.1688.F32.TF32 R76, R248, R16, R76 ;  /* 0x00000010f84c723c */ /* 0x000fe6000008104c */
[----:B------:R-:W-:Y:S04]  /*430a0*/  STL [R1+0x23c4], R50 ;  /* 0x0023c43201007387 */ /* 0x000fe80000100800 */
[----:B------:R-:W-:Y:S04]  /*430b0*/  STL [R1+0x23c0], R55 ;  /* 0x0023c03701007387 */ /* 0x000fe80000100800 */
[----:B------:R-:W-:Y:S04]  /*430c0*/  STL [R1+0x23bc], R54 ;  /* 0x0023bc3601007387 */ /* 0x000fe80000100800 */
[----:B------:R-:W-:Y:S01]  /*430d0*/  LDS R69, [R2+0x90080] ;  /* 0x0900800002457984 */ /* 0x000fe20000000800 */
[----:B------:R-:W-:-:S02]  /*430e0*/  IMAD.MOV.U32 R34, RZ, RZ, R83 ;  /* 0x000000ffff227224 */ /* 0x000fc400078e0053 */
[----:B------:R-:W-:Y:S01]  /*430f0*/  IMAD.MOV.U32 R39, RZ, RZ, R82 ;  /* 0x000000ffff277224 */ /* 0x000fe200078e0052 */
[----:B------:R-:W4:Y:S01]  /*43100*/  LDS R71, [R2+0x91080] ;  /* 0x0910800002477984 */ /* 0x000f220000000800 */
[----:B------:R-:W-:Y:S02]  /*43110*/  IMAD.MOV.U32 R38, RZ, RZ, R81 ;  /* 0x000000ffff267224 */ /* 0x000fe400078e0051 */
[----:B------:R-:W-:Y:S01]  /*43120*/  IMAD.MOV.U32 R43, RZ, RZ, R80 ;  /* 0x000000ffff2b7224 */ /* 0x000fe200078e0050 */
[----:B------:R-:W-:Y:S04]  /*43130*/  STL [R1+0x23b8], R59 ;  /* 0x0023b83b01007387 */ /* 0x000fe80000100800 */
[----:B------:R-:W-:Y:S04]  /*43140*/  STL [R1+0x23d4], R34 ;  /* 0x0023d42201007387 */ /* 0x000fe80000100800 */
[----:B------:R1:W-:Y:S04]  /*43150*/  STL [R1+0x23d0], R39 ;  /* 0x0023d02701007387 */ /* 0x0003e80000100800 */
[----:B------:R1:W-:Y:S04]  /*43160*/  STL [R1+0x23cc], R38 ;  /* 0x0023cc2601007387 */ /* 0x0003e80000100800 */
[----:B------:R1:W-:Y:S01]  /*43170*/  STL [R1+0x23c8], R43 ;  /* 0x0023c82b01007387 */ /* 0x0003e20000100800 */
        /* <DEDUP_REMOVED lines=15> */
[----:B------:R-:W-:Y:S04]  /*43270*/  STL [R1+0x23d8], R35 ;  /* 0x0023d82301007387 */ /* 0x000fe80000100800 */
[----:B-1----:R-:W4:Y:S04]  /*43280*/  LDL.LU R84, [R1+0x70] ;  /* 0x0000700001547983 */ /* 0x002f280000300800 */
[----:B------:R-:W4:Y:S04]  /*43290*/  LDL.LU R85, [R1+0x74] ;  /* 0x0000740001557983 */ /* 0x000f280000300800 */
[----:B--2---:R-:W2:Y:S04]  /*432a0*/  LDL.LU R86, [R1+0x78] ;  /* 0x0000780001567983 */ /* 0x004ea80000300800 */
[----:B------:R-:W2:Y:S04]  /*432b0*/  LDL.LU R87, [R1+0x7c] ;  /* 0x00007c0001577983 */ /* 0x000ea80000300800 */
[----:B------:R-:W-:Y:S04]  /*432c0*/  LDS R228, [R0+0x90300] ;  /* 0x0903000000e47984 */ /* 0x000fe80000000800 */
[----:B------:R-:W-:Y:S04]  /*432d0*/  LDS R230, [R0+0x91300] ;  /* 0x0913000000e67984 */ /* 0x000fe80000000800 */
[----:B------:R-:W-:Y:S04]  /*432e0*/  LDS R229, [R2+0x90300] ;  /* 0x0903000002e57984 */ /* 0x000fe80000000800 */
[----:B------:R-:W-:Y:S01]  /*432f0*/  LDS R231, [R2+0x91300] ;  /* 0x0913000002e77984 */ /* 0x000fe20000000800 */
[C---:B---3--:R-:W-:Y:S11]  /*43300*/  HMMA.1688.F32.TF32 R72, R248.reuse, R20, R72 ;  /* 0x00000014f848723c */ /* 0x048ff60000081048 */
[----:B------:R-:W-:Y:S11]  /*43310*/  @!UPT UIADD3 URZ, URZ, URZ, URZ ;  /* 0x0000003f3f3ff290 */ /* 0x000ff6000fffe03f */
[----:B------:R-:W-:Y:S02]  /*43320*/  @!UPT UIADD3 URZ, URZ, URZ, URZ ;  /* 0x0000003f3f3ff290 */ /* 0x000fe4000fffe03f */
        /* <DEDUP_REMOVED lines=15> */
[----:B----4-:R-:W-:Y:S01]  /*43420*/  HMMA.1688.F32.TF32 R92, R248, R24, R92 ;  /* 0x00000018f85c723c */ /* 0x010fe2000008105c */
[----:B------:R-:W-:-:S07]  /*43430*/  IMAD.MOV.U32 R79, RZ, RZ, R3 ;  /* 0x000000ffff4f7224 */ /* 0x000fce00078e0003 */
[----:B------:R-:W-:Y:S01]  /*43440*/  HMMA.1688.F32.TF32 R88, R248, R28, R88 ;  /* 0x0000001cf858723c */ /* 0x000fe20000081058 */
[----:B------:R-:W-:Y:S04]  /*43450*/  STL [R1+0x23f4], R18 ;  /* 0x0023f41201007387 */ /* 0x000fe80000100800 */
[----:B------:R-:W-:Y:S04]  /*43460*/  STL [R1+0x23f0], R23 ;  /* 0x0023f01701007387 */ /* 0x000fe80000100800 */
[----:B------:R-:W-:Y:S07]  /*43470*/  STL [R1+0x23ec], R22 ;  /* 0x0023ec1601007387 */ /* 0x000fee0000100800 */
[----:B------:R-:W-:-:S02]  /*43480*/  IMAD.MOV.U32 R7, RZ, RZ, R95 ;  /* 0x000000ffff077224 */ /* 0x000fc400078e005f */
[----:B------:R-:W-:Y:S02]  /*43490*/  IMAD.MOV.U32 R6, RZ, RZ, R94 ;  /* 0x000000ffff067224 */ /* 0x000fe400078e005e */
[----:B------:R-:W-:Y:S01]  /*434a0*/  IMAD.MOV.U32 R14, RZ, RZ, R93 ;  /* 0x000000ffff0e7224 */ /* 0x000fe200078e005d */
[----:B------:R-:W-:Y:S01]  /*434b0*/  STL [R1+0x23e8], R27 ;  /* 0x0023e81b01007387 */ /* 0x000fe20000100800 */
[----:B------:R-:W-:-:S03]  /*434c0*/  IMAD.MOV.U32 R19, RZ, RZ, R92 ;  /* 0x000000ffff137224 */ /* 0x000fc600078e005c */
[----:B------:R-:W-:Y:S01]  /*434d0*/  STL [R1+0x2404], R7 ;  /* 0x0024040701007387 */ /* 0x000fe20000100800 */
[----:B--2---:R-:W-:Y:S01]  /*434e0*/  HMMA.1688.F32.TF32 R84, R248, R32, R84 ;  /* 0x00000020f854723c */ /* 0x004fe20000081054 */
[----:B------:R-:W-:Y:S02]  /*434f0*/  IMAD.MOV.U32 R11, RZ, RZ, R90 ;  /* 0x000000ffff0b7224 */ /* 0x000fe400078e005a */
[----:B------:R-:W-:Y:S01]  /*43500*/  STL [R1+0x2400], R6 ;  /* 0x0024000601007387 */ /* 0x000fe20000100800 */
[----:B------:R-:W-:Y:S02]  /*43510*/  IMAD.MOV.U32 R10, RZ, RZ, R89 ;  /* 0x000000ffff0a7224 */ /* 0x000fe400078e0059 */
[----:B------:R-:W-:Y:S01]  /*43520*/  IMAD.MOV.U32 R15, RZ, RZ, R88 ;  /* 0x000000ffff0f7224 */ /* 0x000fe200078e0058 */
[----:B------:R-:W-:Y:S04]  /*43530*/  STL [R1+0x23fc], R14 ;  /* 0x0023fc0e01007387 */ /* 0x000fe80000100800 */
[----:B------:R-:W-:Y:S04]  /*43540*/  STL [R1+0x23f8], R19 ;  /* 0x0023f81301007387 */ /* 0x000fe80000100800 */
[----:B------:R-:W-:Y:S04]  /*43550*/  STL [R1+0x2410], R11 ;  /* 0x0024100b01007387 */ /* 0x000fe80000100800 */
[----:B------:R-:W-:Y:S04]  /*43560*/  STL [R1+0x240c], R10 ;  /* 0x00240c0a01007387 */ /* 0x000fe80000100800 */
[----:B------:R-:W-:Y:S01]  /*43570*/  STL [R1+0x2408], R15 ;  /* 0x0024080f01007387 */ /* 0x000fe20000100800 */
[----:B------:R-:W-:-:S02]  /*43580*/  IMAD.MOV.U32 R51, RZ, RZ, R84 ;  /* 0x000000ffff337224 */ /* 0x000fc400078e0054 */
[----:B------:R-:W-:Y:S02]  /*43590*/  IMAD.MOV.U32 R46, RZ, RZ, R85 ;  /* 0x000000ffff2e7224 */ /* 0x000fe400078e0055 */
[----:B------:R-:W-:Y:S02]  /*435a0*/  IMAD.MOV.U32 R47, RZ, RZ, R86 ;  /* 0x000000ffff2f7224 */ /* 0x000fe400078e0056 */
[----:B------:R-:W-:Y:S02]  /*435b0*/  IMAD.MOV.U32 R42, RZ, RZ, R87 ;  /* 0x000000ffff2a7224 */ /* 0x000fe400078e0057 */
[----:B------:R-:W-:Y:S01]  /*435c0*/  IMAD.MOV.U32 R3, RZ, RZ, R91 ;  /* 0x000000ffff037224 */ /* 0x000fe200078e005b */
[C---:B---3--:R-:W-:Y:S08]  /*435d0*/  HMMA.1688.F32.TF32 R72, R248.reuse, R44, R72 ;  /* 0x0000002cf848723c */ /* 0x048ff00000081048 */
[----:B------:R-:W-:Y:S11]  /*435e0*/  HMMA.1688.F32.TF32 R76, R248, R40, R76 ;  /* 0x00000028f84c723c */ /* 0x000ff6000008104c */
[----:B------:R-:W-:Y:S05]  /*435f0*/  @!UPT UIADD3 URZ, URZ, URZ, URZ ;  /* 0x0000003f3f3ff290 */ /* 0x000fea000fffe03f */
        /* <DEDUP_REMOVED lines=8> */
[----:B------:R-:W-:-:S02]  /*43680*/  IMAD.MOV.U32 R55, RZ, RZ, R76 ;  /* 0x000000ffff377224 */ /* 0x000fc400078e004c */
[----:B------:R-:W-:Y:S01]  /*43690*/  IMAD.MOV.U32 R54, RZ, RZ, R77 ;  /* 0x000000ffff367224 */ /* 0x000fe200078e004d */
[----:B------:R-:W3:Y:S01]  /*436a0*/  LDL.LU R76, [R1+0x130] ;  /* 0x00013000014c7983 */ /* 0x000ee20000300800 */
[----:B------:R-:W-:Y:S02]  /*436b0*/  IMAD.MOV.U32 R59, RZ, RZ, R78 ;  /* 0x000000ffff3b7224 */ /* 0x000fe400078e004e */
[----:B------:R-:W-:Y:S01]  /*436c0*/  IMAD.MOV.U32 R66, RZ, RZ, R79 ;  /* 0x000000ffff427224 */ /* 0x000fe200078e004f */
        /* <DEDUP_REMOVED lines=44> */
[----:B------:R-:W4:Y:S04]  /*43990*/  LDL.LU R124, [R1] ;  /* 0x00000000017c7983 */ /* 0x000f280000300800 */
        /* <DEDUP_REMOVED lines=15> */
[----:B------:R-:W-:-:S02]  /*43a90*/  IMAD.MOV.U32 R67, RZ, RZ, R80 ;  /* 0x000000ffff437224 */ /* 0x000fc400078e0050 */
[----:B------:R-:W-:Y:S01]  /*43aa0*/  IMAD.MOV.U32 R62, RZ, RZ, R81 ;  /* 0x000000ffff3e7224 */ /* 0x000fe200078e0051 */
[----:B------:R-:W4:Y:S01]  /*43ab0*/  LDL.LU R80, [R1+0x140] ;  /* 0x0001400001507983 */ /* 0x000f220000300800 */
[----:B------:R-:W-:Y:S02]  /*43ac0*/  IMAD.MOV.U32 R63, RZ, RZ, R82 ;  /* 0x000000ffff3f7224 */ /* 0x000fe400078e0052 */
[----:B------:R-:W-:Y:S01]  /*43ad0*/  IMAD.MOV.U32 R58, RZ, RZ, R83 ;  /* 0x000000ffff3a7224 */ /* 0x000fe200078e0053 */
[----:B------:R-:W4:Y:S04]  /*43ae0*/  LDL.LU R81, [R1+0x144] ;  /* 0x0001440001517983 */ /* 0x000f280000300800 */
[----:B------:R-:W4:Y:S04]  /*43af0*/  LDL.LU R82, [R1+0x148] ;  /* 0x0001480001527983 */ /* 0x000f280000300800 */
[----:B------:R-:W4:Y:S01]  /*43b00*/  LDL.LU R83, [R1+0x14c] ;  /* 0x00014c0001537983 */ /* 0x000f220000300800 */
[-C--:B--2---:R-:W-:Y:S08]  /*43b10*/  HMMA.1688.F32.TF32 R72, R68, R48.reuse, R72 ;  /* 0x000000304448723c */ /* 0x084ff00000081048 */
[C---:B---3--:R-:W-:Y:S08]  /*43b20*/  HMMA.1688.F32.TF32 R136, R248.reuse, R48, R136 ;  /* 0x00000030f888723c */ /* 0x048ff00000081088 */
[C---:B----4-:R-:W-:Y:S08]  /*43b30*/  HMMA.1688.F32.TF32 R132, R248.reuse, R52, R132 ;  /* 0x00000034f884723c */ /* 0x050ff00000081084 */
[C---:B------:R-:W-:Y:S08]  /*43b40*/  HMMA.1688.F32.TF32 R128, R248.reuse, R56, R128 ;  /* 0x00000038f880723c */ /* 0x040ff00000081080 */
[C---:B------:R-:W-:Y:S08]  /*43b50*/  HMMA.1688.F32.TF32 R124, R248.reuse, R60, R124 ;  /* 0x0000003cf87c723c */ /* 0x040ff0000008107c */
        /* <DEDUP_REMOVED lines=33> */
[----:B------:R1:W-:Y:S04]  /*43d70*/  STL.64 [R1+0x140], R80 ;  /* 0x0001405001007387 */ /* 0x0003e80000100a00 */
[----:B------:R3:W-:Y:S04]  /*43d80*/  STL.64 [R1+0x148], R82 ;  /* 0x0001485201007387 */ /* 0x0007e80000100a00 */
[----:B------:R-:W-:Y:S04]  /*43d90*/  STL.64 [R1+0x130], R72 ;  /* 0x0001304801007387 */ /* 0x000fe80000100a00 */
[----:B------:R-:W-:Y:S04]  /*43da0*/  STL.64 [R1+0x138], R74 ;  /* 0x0001384a01007387 */ /* 0x000fe80000100a00 */
        /* <DEDUP_REMOVED lines=126> */
[----:B------:R-:W2:Y:S02]  /*44590*/  LDS R75, [R2+0x91100] ;  /* 0x09110000024b7984 */ /* 0x000ea40000000800 */
[C---:B--2---:R-:W-:Y:S08]  /*445a0*/  HMMA.1688.F32.TF32 R128, R72.reuse, R40, R128 ;  /* 0x000000284880723c */ /* 0x044ff00000081080 */
[C---:B---3--:R-:W-:Y:S08]  /*445b0*/  HMMA.1688.F32.TF32 R132, R72.reuse, R36, R132 ;  /* 0x000000244884723c */ /* 0x048ff00000081084 */
[C---:B----4-:R-:W-:Y:S08]  /*445c0*/  HMMA.1688.F32.TF32 R136, R72.reuse, R32, R136 ;  /* 0x000000204888723c */ /* 0x050ff00000081088 */
[C---:B------:R-:W-:Y:S08]  /*445d0*/  HMMA.1688.F32.TF32 R144, R72.reuse, R24, R144 ;  /* 0x000000184890723c */ /* 0x040ff00000081090 */
[C---:B------:R-:W-:Y:S08]  /*445e0*/  HMMA.1688.F32.TF32 R148, R72.reuse, R20, R148 ;  /* 0x000000144894723c */ /* 0x040ff00000081094 */
[C---:B------:R-:W-:Y:S08]  /*445f0*/  HMMA.1688.F32.TF32 R152, R72.reuse, R16, R152 ;  /* 0x000000104898723c */ /* 0x040ff00000081098 */
[----:B------:R-:W-:Y:S08]  /*44600*/  HMMA.1688.F32.TF32 R160, R72, R8, R160 ;  /* 0x0000000848a0723c */ /* 0x000ff000000810a0 */
[C---:B------:R-:W-:Y:S08]  /*44610*/  HMMA.1688.F32.TF32 R168, R68.reuse, R64, R168 ;  /* 0x0000004044a8723c */ /* 0x040ff000000810a8 */
[C---:B------:R-:W-:Y:S08]  /*44620*/  HMMA.1688.F32.TF32 R180, R68.reuse, R52, R176 ;  /* 0x0000003444b4723c */ /* 0x040ff000000810b0 */
[C---:B------:R-:W-:Y:S08]  /*44630*/  HMMA.1688.F32.TF32 R176, R68.reuse, R56, R184 ;  /* 0x0000003844b0723c */ /* 0x040ff000000810b8 */
[----:B------:R-:W-:Y:S01]  /*44640*/  HMMA.1688.F32.TF32 R172, R68, R60, R172 ;  /* 0x0000003c44ac723c */ /* 0x000fe200000810ac */
[----:B------:R-:W-:Y:S04]  /*44650*/  LDS R68, [R0+0x90180] ;  /* 0x0901800000447984 */ /* 0x000fe80000000800 */
[----:B------:R-:W-:Y:S04]  /*44660*/  LDS R70, [R0+0x91180] ;  /* 0x0911800000467984 */ /* 0x000fe80000000800 */
[----:B------:R-:W-:Y:S04]  /*44670*/  LDS R69, [R2+0x90180] ;  /* 0x0901800002457984 */ /* 0x000fe80000000800 */
[----:B------:R-:W1:Y:S01]  /*44680*/  LDS R71, [R2+0x91180] ;  /* 0x0911800002477984 */ /* 0x000e620000000800 */
[C---:B------:R-:W-:Y:S03]  /*44690*/  HMMA.1688.F32.TF32 R164, R72.reuse, R4, R164 ;  /* 0x0000000448a4723c */ /* 0x040fe600000810a4 */
[----:B------:R-:W-:Y:S05]  /*446a0*/  STL.64 [R1+0x120], R180 ;  /* 0x000120b401007387 */ /* 0x000fea0000100a00 */
[C---:B------:R-:W-:Y:S01]  /*446b0*/  HMMA.1688.F32.TF32 R156, R72.reuse, R12, R156 ;  /* 0x0000000c489c723c */ /* 0x040fe2000008109c */
[----:B------:R-:W-:Y:S04]  /*446c0*/  STL.64 [R1+0x128], R182 ;  /* 0x000128b601007387 */ /* 0x000fe80000100a00 */
[----:B------:R-:W-:Y:S04]  /*446d0*/  STL.64 [R1+0x110], R176 ;  /* 0x000110b001007387 */ /* 0x000fe80000100a00 */
[----:B------:R-:W-:Y:S01]  /*446e0*/  STL.64 [R1+0x118], R178 ;  /* 0x000118b201007387 */ /* 0x000fe20000100a00 */
[C---:B------:R-:W-:Y:S03]  /*446f0*/  HMMA.1688.F32.TF32 R140, R72.reuse, R28, R140 ;  /* 0x0000001c488c723c */ /* 0x040fe6000008108c */
        /* <DEDUP_REMOVED lines=17> */
[----:B------:R-:W-:Y:S03]  /*44810*/  HMMA.1688.F32.TF32 R104, R72, R64, R104 ;  /* 0x000000404868723c */ /* 0x000fe60000081068 */
[----:B------:R-:W-:Y:S04]  /*44820*/  STL.64 [R1+0x430], R148 ;  /* 0x0004309401007387 */ /* 0x000fe80000100a00 */
[----:B------:R-:W-:Y:S01]  /*44830*/  STL.64 [R1+0x438], R150 ;  /* 0x0004389601007387 */ /* 0x000fe20000100a00 */
[C---:B-1----:R-:W-:Y:S03]  /*44840*/  HMMA.1688.F32.TF32 R72, R68.reuse, R4, R100 ;  /* 0x000000044448723c */ /* 0x042fe60000081064 */
        /* <DEDUP_REMOVED lines=22> */
[----:B------:R-:W-:Y:S04]  /*449b0*/  STL.64 [R1+0x200], R104 ;  /* 0x0002006801007387 */ /* 0x000fe80000100a00 */
[----:B------:R-:W-:Y:S04]  /*449c0*/  STL.64 [R1+0x208], R106 ;  /* 0x0002086a01007387 */ /* 0x000fe80000100a00 */
[----:B------:R-:W-:Y:S04]  /*449d0*/  STL.64 [R1+0x400], R72 ;  /* 0x0004004801007387 */ /* 0x000fe80000100a00 */
[----:B------:R1:W-:Y:S01]  /*449e0*/  STL.64 [R1+0x408], R74 ;  /* 0x0004084a01007387 */ /* 0x0003e20000100a00 */
[C---:B------:R-:W-:Y:S03]  /*449f0*/  HMMA.1688.F32.TF32 R84, R68.reuse, R20, R84 ;  /* 0x000000144454723c */ /* 0x040fe60000081054 */
[----:B------:R-:W-:Y:S04]  /*44a00*/  LDS R160, [R0+0x90280] ;  /* 0x0902800000a07984 */ /* 0x000fe80000000800 */
[----:B------:R-:W-:Y:S01]  /*44a10*/  LDS R162, [R0+0x91280] ;  /* 0x0912800000a27984 */ /* 0x000fe20000000800 */
[C---:B-1----:R-:W-:Y:S03]  /*44a20*/  HMMA.1688.F32.TF32 R72, R68.reuse, R16, R88 ;  /* 0x000000104448723c */ /* 0x042fe60000081058 */
[----:B------:R-:W-:Y:S04]  /*44a30*/  STL.64 [R1+0x3f0], R96 ;  /* 0x0003f06001007387 */ /* 0x000fe80000100a00 */
[----:B------:R-:W-:Y:S04]  /*44a40*/  STL.64 [R1+0x3f8], R98 ;  /* 0x0003f86201007387 */ /* 0x000fe80000100a00 */
[----:B------:R-:W-:Y:S01]  /*44a50*/  STL.64 [R1+0x3e0], R92 ;  /* 0x0003e05c01007387 */ /* 0x000fe20000100a00 */
[C---:B------:R-:W-:Y:S03]  /*44a60*/  HMMA.1688.F32.TF32 R80, R68.reuse, R24, R80 ;  /* 0x000000184450723c */ /* 0x040fe60000081050 */
[----:B------:R-:W-:Y:S04]  /*44a70*/  STL.64 [R1+0x3e8], R94 ;  /* 0x0003e85e01007387 */ /* 0x000fe80000100a00 */
[----:B------:R-:W-:Y:S04]  /*44a80*/  LDS R161, [R2+0x90280] ;  /* 0x0902800002a17984 */ /* 0x000fe80000000800 */
[----:B------:R-:W-:Y:S04]  /*44a90*/  LDS R163, [R2+0x91280] ;  /* 0x0912800002a37984 */ /* 0x000fe80000000800 */
[----:B------:R-:W-:Y:S04]  /*44aa0*/  STL.64 [R1+0x3d0], R72 ;  /* 0x0003d04801007387 */ /* 0x000fe80000100a00 */
[----:B------:R1:W-:Y:S02]  /*44ab0*/  STL.64 [R1+0x3d8], R74 ;  /* 0x0003d84a01007387 */ /* 0x0003e40000100a00 */
[C---:B-1----:R-:W-:Y:S02]  /*44ac0*/  HMMA.1688.F32.TF32 R72, R68.reuse, R28, R76 ;  /* 0x0000001c4448723c */ /* 0x042fe4000008104c */
        /* <DEDUP_REMOVED lines=59> */
[C---:B--2---:R-:W-:Y:S01]  /*44e80*/  HMMA.1688.F32.TF32 R128, R68.reuse, R32, R80 ;  /* 0x000000204480723c */ /* 0x044fe20000081050 */
[----:B------:R-:W2:Y:S11]  /*44e90*/  LDL.LU R80, [R1+0x8e0] ;  /* 0x0008e00001507983 */ /* 0x000eb60000300800 */
[----:B------:R-:W-:Y:S11]  /*44ea0*/  @!UPT UIADD3 URZ, URZ, URZ, URZ ;  /* 0x0000003f3f3ff290 */ /* 0x000ff6000fffe03f */
[----:B------:R-:W-:Y:S04]  /*44eb0*/  STL.64 [R1+0x390], R128 ;  /* 0x0003908001007387 */ /* 0x000fe80000100a00 */
[----:B------:R-:W-:Y:S04]  /*44ec0*/  STL.64 [R1+0x398], R130 ;  /* 0x0003988201007387 */ /* 0x000fe80000100a00 */
        /* <DEDUP_REMOVED lines=8> */
[----:B------:R-:W4:Y:S01]  /*44f50*/  LDL.LU R79, [R1+0x8dc] ;  /* 0x0008dc00014f7983 */ /* 0x000f220000300800 */
[C---:B---3--:R-:W-:Y:S08]  /*44f60*/  HMMA.1688.F32.TF32 R124, R68.reuse, R40, R124 ;  /* 0x00000028447c723c */ /* 0x048ff0000008107c */
[C---:B------:R-:W-:Y:S08]  /*44f70*/  HMMA.1688.F32.TF32 R120, R68.reuse, R44, R120 ;  /* 0x0000002c4478723c */ /* 0x040ff00000081078 */
[C---:B-1----:R-:W-:Y:S01]  /*44f80*/  HMMA.1688.F32.TF32 R72, R68.reuse, R48, R96 ;  /* 0x000000304448723c */ /* 0x042fe20000081060 */
[----:B------:R-:W-:Y:S04]  /*44f90*/  LDS R96, [R0+0x90200] ;  /* 0x0902000000607984 */ /* 0x000fe80000000800 */
[----:B------:R-:W-:Y:S04]  /*44fa0*/  LDS R98, [R0+0x91200] ;  /* 0x0912000000627984 */ /* 0x000fe80000000800 */
[----:B------:R-:W-:Y:S04]  /*44fb0*/  LDS R97, [R2+0x90200] ;  /* 0x0902000002617984 */ /* 0x000fe80000000800 */
[----:B------:R-:W1:Y:S01]  /*44fc0*/  LDS R99, [R2+0x91200] ;  /* 0x0912000002637984 */ /* 0x000e620000000800 */
[C---:B------:R-:W-:Y:S03]  /*44fd0*/  HMMA.1688.F32.TF32 R116, R68.reuse, R52, R116 ;  /* 0x000000344474723c */ /* 0x040fe60000081074 */
[----:B------:R-:W-:Y:S04]  /*44fe0*/  STL.64 [R1+0x370], R124 ;  /* 0x0003707c01007387 */ /* 0x000fe80000100a00 */
[----:B------:R-:W-:Y:S01]  /*44ff0*/  STL.64 [R1+0x378], R126 ;  /* 0x0003787e01007387 */ /* 0x000fe20000100a00 */
[C---:B------:R-:W-:Y:S03]  /*45000*/  HMMA.1688.F32.TF32 R112, R68.reuse, R56, R112 ;  /* 0x000000384470723c */ /* 0x040fe60000081070 */
[----:B------:R-:W-:Y:S04]  /*45010*/  STL.64 [R1+0x360], R120 ;  /* 0x0003607801007387 */ /* 0x000fe80000100a00 */
[----:B------:R-:W-:Y:S04]  /*45020*/  STL.64 [R1+0x368], R122 ;  /* 0x0003687a01007387 */ /* 0x000fe80000100a00 */
[----:B------:R-:W-:Y:S04]  /*45030*/  STL.64 [R1+0x350], R72 ;  /* 0x0003504801007387 */ /* 0x000fe80000100a00 */
[----:B------:R3:W-:Y:S02]  /*45040*/  STL.64 [R1+0x358], R74 ;  /* 0x0003584a01007387 */ /* 0x0007e40000100a00 */
[C---:B---3--:R-:W-:Y:S08]  /*45050*/  HMMA.1688.F32.TF32 R72, R68.reuse, R60, R108 ;  /* 0x0000003c4448723c */ /* 0x048ff0000008106c */
        /* <DEDUP_REMOVED lines=10> */
[C---:B------:R-:W-:Y:S08]  /*45100*/  HMMA.1688.F32.TF32 R88, R96.reuse, R12, R88 ;  /* 0x0000000c6058723c */ /* 0x040ff00000081058 */
[C---:B-1----:R-:W-:Y:S07]  /*45110*/  HMMA.1688.F32.TF32 R68, R96.reuse, R8, R92 ;  /* 0x000000086044723c */ /* 0x042fee000008105c */
[----:B------:R-:W-:Y:S04]  /*45120*/  STL.64 [R1+0x310], R72 ;  /* 0x0003104801007387 */ /* 0x000fe80000100a00 */
[----:B------:R1:W-:Y:S02]  /*45130*/  STL.64 [R1+0x318], R74 ;  /* 0x0003184a01007387 */ /* 0x0003e40000100a00 */
[----:B-1----:R-:W-:Y:S10]  /*45140*/  HMMA.1688.F32.TF32 R72, R96, R16, R84 ;  /* 0x000000106048723c */ /* 0x002ff40000081054 */
[----:B------:R1:W-:Y:S04]  /*45150*/  STL.64 [R1+0x300], R68 ;  /* 0x0003004401007387 */ /* 0x0003e80000100a00 */
[----:B------:R3:W-:Y:S04]  /*45160*/  STL.64 [R1+0x308], R70 ;  /* 0x0003084601007387 */ /* 0x0007e80000100a00 */
[----:B------:R-:W-:Y:S04]  /*45170*/  STL.64 [R1+0x2f0], R88 ;  /* 0x0002f05801007387 */ /* 0x000fe80000100a00 */
[----:B------:R-:W-:Y:S02]  /*45180*/  STL.64 [R1+0x2f8], R90 ;  /* 0x0002f85a01007387 */ /* 0x000fe40000100a00 */
[----:B-1----:R-:W-:-:S02]  /*45190*/  IMAD.MOV.U32 R68, RZ, RZ, R75 ;  /* 0x000000ffff447224 */ /* 0x002fc400078e004b */
[----:B---3--:R-:W-:Y:S02]  /*451a0*/  IMAD.MOV.U32 R70, RZ, RZ, R73 ;  /* 0x000000ffff467224 */ /* 0x008fe400078e0049 */
[----:B------:R-:W-:Y:S02]  /*451b0*/  IMAD.MOV.U32 R71, RZ, RZ, R72 ;  /* 0x000000ffff477224 */ /* 0x000fe400078e0048 */
[----:B------:R-:W-:Y:S01]  /*451c0*/  IMAD.MOV.U32 R69, RZ, RZ, R74 ;  /* 0x000000ffff457224 */ /* 0x000fe200078e004a */
[----:B------:R-:W-:Y:S04]  /*451d0*/  STL [R1+0x2304], R68 ;  /* 0x0023044401007387 */ /* 0x000fe80000100800 */
[----:B------:R-:W-:Y:S04]  /*451e0*/  STL [R1+0x2300], R70 ;  /* 0x0023004601007387 */ /* 0x000fe80000100800 */
[----:B------:R-:W-:Y:S04]  /*451f0*/  STL [R1+0x22fc], R71 ;  /* 0x0022fc4701007387 */ /* 0x000fe80000100800 */
[----:B------:R4:W-:Y:S04]  /*45200*/  STL [R1+0x22f8], R69 ;  /* 0x0022f84501007387 */ /* 0x0009e80000100800 */
[----:B------:R-:W3:Y:S01]  /*45210*/  LDL.LU R112, [R1+0x8c0] ;  /* 0x0008c00001707983 */ /* 0x000ee20000300800 */
[C---:B--2---:R-:W-:Y:S08]  /*45220*/  HMMA.1688.F32.TF32 R72, R96.reuse, R20, R80 ;  /* 0x000000146048723c */ /* 0x044ff00000081050 */
[C---:B----4-:R-:W-:Y:S11]  /*45230*/  HMMA.1688.F32.TF32 R68, R96.reuse, R24, R76 ;  /* 0x000000186044723c */ /* 0x050ff6000008104c */
[----:B------:R-:W-:Y:S04]  /*45240*/  @!UPT UIADD3 URZ, URZ, URZ, URZ ;  /* 0x0000003f3f3ff290 */ /* 0x000fe8000fffe03f */
[----:B------:R-:W-:Y:S04]  /*45250*/  STL.64 [R1+0x2d0], R72 ;  /* 0x0002d04801007387 */ /* 0x000fe80000100a00 */
[----:B------:R3:W-:Y:S04]  /*45260*/  STL.64 [R1+0x2d8], R74 ;  /* 0x0002d84a01007387 */ /* 0x0007e80000100a00 */
[----:B------:R1:W-:Y:S04]  /*45270*/  STL.64 [R1+0x2c0], R68 ;  /* 0x0002c04401007387 */ /* 0x0003e80000100a00 */
[----:B------:R2:W-:Y:S04]  /*45280*/  STL.64 [R1+0x2c8], R70 ;  /* 0x0002c84601007387 */ /* 0x0005e80000100a00 */
        /* <DEDUP_REMOVED lines=37> */
[----:B------:R-:W-:Y:S02]  /*454e0*/  @!UPT UIADD3 URZ, URZ, URZ, URZ ;  /* 0x0000003f3f3ff290 */ /* 0x000fe4000fffe03f */
[----:B-1----:R-:W-:Y:S02]  /*454f0*/  IMAD.MOV.U32 R68, RZ, RZ, R72 ;  /* 0x000000ffff447224 */ /* 0x002fe400078e0048 */
[----:B--2---:R-:W-:Y:S02]  /*45500*/  IMAD.MOV.U32 R70, RZ, RZ, R73 ;  /* 0x000000ffff467224 */ /* 0x004fe400078e0049 */
[----:B------:R-:W-:Y:S02]  /*45510*/  IMAD.MOV.U32 R71, RZ, RZ, R74 ;  /* 0x000000ffff477224 */ /* 0x000fe400078e004a */
[----:B------:R-:W-:Y:S02]  /*45520*/  IMAD.MOV.U32 R69, RZ, RZ, R75 ;  /* 0x000000ffff457224 */ /* 0x000fe400078e004b */
[C---:B----4-:R-:W-:Y:S03]  /*45530*/  HMMA.1688.F32.TF32 R72, R96.reuse, R36, R104 ;  /* 0x000000246048723c */ /* 0x050fe60000081068 */
[----:B------:R1:W-:Y:S04]  /*45540*/  STL [R1+0x2314], R69 ;  /* 0x0023144501007387 */ /* 0x0003e80000100800 */
[----:B------:R2:W-:Y:S01]  /*45550*/  STL [R1+0x2310], R68 ;  /* 0x0023104401007387 */ /* 0x0005e20000100800 */
[----:B------:R-:W-:Y:S03]  /*45560*/  HMMA.1688.F32.TF32 R108, R96, R32, R108 ;  /* 0x00000020606c723c */ /* 0x000fe6000008106c */
[----:B------:R3:W-:Y:S04]  /*45570*/  STL [R1+0x230c], R70 ;  /* 0x00230c4601007387 */ /* 0x0007e80000100800 */
[----:B------:R4:W-:Y:S09]  /*45580*/  STL [R1+0x2308], R71 ;  /* 0x0023084701007387 */ /* 0x0009f20000100800 */
[----:B-1----:R-:W-:-:S02]  /*45590*/  IMAD.MOV.U32 R69, RZ, RZ, R72 ;  /* 0x000000ffff457224 */ /* 0x002fc400078e0048 */
[----:B--2---:R-:W-:Y:S02]  /*455a0*/  IMAD.MOV.U32 R68, RZ, RZ, R73 ;  /* 0x000000ffff447224 */ /* 0x004fe400078e0049 */
[----:B---3--:R-:W-:Y:S02]  /*455b0*/  IMAD.MOV.U32 R70, RZ, RZ, R74 ;  /* 0x000000ffff467224 */ /* 0x008fe400078e004a */
[----:B----4-:R-:W-:Y:S02]  /*455c0*/  IMAD.MOV.U32 R71, RZ, RZ, R75 ;  /* 0x000000ffff477224 */ /* 0x010fe400078e004b */
[C---:B------:R-:W-:Y:S08]  /*455d0*/  HMMA.1688.F32.TF32 R72, R96.reuse, R40, R100 ;  /* 0x000000286048723c */ /* 0x040ff00000081064 */
[C---:B------:R-:W-:Y:S08]  /*455e0*/  HMMA.1688.F32.TF32 R76, R96.reuse, R44, R76 ;  /* 0x0000002c604c723c */ /* 0x040ff0000008104c */
[C---:B------:R-:W-:Y:S08]  /*455f0*/  HMMA.1688.F32.TF32 R80, R96.reuse, R48, R80 ;  /* 0x000000306050723c */ /* 0x040ff00000081050 */
[C---:B------:R-:W-:Y:S08]  /*45600*/  HMMA.1688.F32.TF32 R88, R96.reuse, R56, R88 ;  /* 0x000000386058723c */ /* 0x040ff00000081058 */
[C---:B------:R-:W-:Y:S01]  /*45610*/  HMMA.1688.F32.TF32 R84, R96.reuse, R52, R84 ;  /* 0x000000346054723c */ /* 0x040fe20000081054 */
[----:B------:R1:W-:Y:S04]  /*45620*/  STL.64 [R1+0x2a0], R108 ;  /* 0x0002a06c01007387 */ /* 0x0003e80000100a00 */
        /* <DEDUP_REMOVED lines=55> */
[----:B------:R-:W2:Y:S04]  /*459a0*/  LDL.LU R137, [R1+0x594] ;  /* 0x0005940001897983 */ /* 0x000ea80000300800 */
[----:B------:R-:W2:Y:S04]  /*459b0*/  LDL.LU R138, [R1+0x598] ;  /* 0x00059800018a7983 */ /* 0x000ea80000300800 */
[----:B------:R-:W2:Y:S08]  /*459c0*/  LDL.LU R139, [R1+0x59c] ;  /* 0x00059c00018b7983 */ /* 0x000eb00000300800 */
[----:B------:R-:W-:Y:S04]  /*459d0*/  STL.64 [R1+0x2210], R94 ;  /* 0x0022105e01007387 */ /* 0x000fe80000100a00 */
[----:B------:R-:W-:Y:S01]  /*459e0*/  STL.64 [R1+0x2208], R92 ;  /* 0x0022085c01007387 */ /* 0x000fe20000100a00 */
[C---:B---3--:R-:W-:Y:S08]  /*459f0*/  HMMA.1688.F32.TF32 R132, R160.reuse, R36, R132 ;  /* 0x00000024a084723c */ /* 0x048ff00000081084 */
[C---:B----4-:R-:W-:Y:S08]  /*45a00*/  HMMA.1688.F32.TF32 R116, R160.reuse, R20, R116 ;  /* 0x00000014a074723c */ /* 0x050ff00000081074 */
[----:B------:R-:W-:Y:S08]  /*45a10*/  HMMA.1688.F32.TF32 R100, R160, R4, R100 ;  /* 0x00000004a064723c */ /* 0x000ff00000081064 */
[----:B------:R-:W-:Y:S08]  /*45a20*/  HMMA.1688.F32.TF32 R96, R96, R64, R140 ;  /* 0x000000406060723c */ /* 0x000ff0000008108c */
[C---:B------:R-:W-:Y:S08]  /*45a30*/  HMMA.1688.F32.TF32 R104, R160.reuse, R8, R104 ;  /* 0x00000008a068723c */ /* 0x040ff00000081068 */
[C---:B--2---:R-:W-:Y:S07]  /*45a40*/  HMMA.1688.F32.TF32 R108, R160.reuse, R12, R108 ;  /* 0x0000000ca06c723c */ /* 0x044fee000008106c */
[----:B------:R-:W-:Y:S01]  /*45a50*/  STL.64 [R1+0x2220], R98 ;  /* 0x0022206201007387 */ /* 0x000fe20000100a00 */
[C---:B------:R-:W-:Y:S03]  /*45a60*/  HMMA.1688.F32.TF32 R112, R160.reuse, R16, R112 ;  /* 0x00000010a070723c */ /* 0x040fe60000081070 */
[----:B------:R-:W-:Y:S05]  /*45a70*/  STL.64 [R1+0x2218], R96 ;  /* 0x0022186001007387 */ /* 0x000fea0000100a00 */
[C---:B------:R-:W-:Y:S01]  /*45a80*/  HMMA.1688.F32.TF32 R120, R160.reuse, R24, R120 ;  /* 0x00000018a078723c */ /* 0x040fe20000081078 */
[----:B------:R-:W-:Y:S07]  /*45a90*/  STL.64 [R1+0x2240], R102 ;  /* 0x0022406601007387 */ /* 0x000fee0000100a00 */
[C---:B------:R-:W-:Y:S01]  /*45aa0*/  HMMA.1688.F32.TF32 R124, R160.reuse, R28, R124 ;  /* 0x0000001ca07c723c */ /* 0x040fe2000008107c */
[----:B------:R-:W-:Y:S04]  /*45ab0*/  STL.64 [R1+0x2238], R100 ;  /* 0x0022386401007387 */ /* 0x000fe80000100a00 */
[----:B------:R-:W-:Y:S03]  /*45ac0*/  STL.64 [R1+0x2250], R106 ;  /* 0x0022506a01007387 */ /* 0x000fe60000100a00 */
        /* <DEDUP_REMOVED lines=25> */
[----:B------:R-:W4:Y:S01]  /*45c60*/  LDL.LU R177, [R1+0x7e4] ;  /* 0x0007e40001b17983 */ /* 0x000f220000300800 */
[C---:B------:R-:W-:Y:S03]  /*45c70*/  HMMA.1688.F32.TF32 R136, R160.reuse, R40, R136 ;  /* 0x00000028a088723c */ /* 0x040fe60000081088 */
        /* <DEDUP_REMOVED lines=28> */
[C---:B---3--:R-:W-:Y:S11]  /*45e40*/  HMMA.1688.F32.TF32 R140, R160.reuse, R44, R140 ;  /* 0x0000002ca08c723c */ /* 0x048ff6000008108c */
        /* <DEDUP_REMOVED lines=13> */
[----:B----4-:R-:W-:Y:S08]  /*45f20*/  HMMA.1688.F32.TF32 R148, R160, R52, R148 ;  /* 0x00000034a094723c */ /* 0x010ff00000081094 */
[C---:B------:R-:W-:Y:S07]  /*45f30*/  HMMA.1688.F32.TF32 R176, R228.reuse, R12, R176 ;  /* 0x0000000ce4b0723c */ /* 0x040fee00000810b0 */
        /* <DEDUP_REMOVED lines=8> */
[----:B------:R-:W-:Y:S04]  /*45fc0*/  STL [R1+0x2114], R176 ;  /* 0x002114b001007387 */ /* 0x000fe80000100800 */
[----:B------:R-:W-:Y:S04]  /*45fd0*/  STL [R1+0x2110], R177 ;  /* 0x002110b101007387 */ /* 0x000fe80000100800 */
[----:B------:R-:W-:Y:S04]  /*45fe0*/  STL [R1+0x210c], R178 ;  /* 0x00210cb201007387 */ /* 0x000fe80000100800 */
[----:B------:R-:W-:Y:S04]  /*45ff0*/  STL [R1+0x2108], R179 ;  /* 0x002108b301007387 */ /* 0x000fe80000100800 */
        /* <DEDUP_REMOVED lines=10> */
[----:B------:R-:W-:Y:S04]  /*460a0*/  STL [R1+0x2104], R183 ;  /* 0x002104b701007387 */ /* 0x000fe80000100800 */
        /* <DEDUP_REMOVED lines=12> */
[C---:B------:R-:W-:Y:S03]  /*46170*/  HMMA.1688.F32.TF32 R184, R228.reuse, R20, R184 ;  /* 0x00000014e4b8723c */ /* 0x040fe600000810b8 */
[----:B------:R-:W3:Y:S04]  /*46180*/  LDL.LU R208, [R1+0x760] ;  /* 0x0007600001d07983 */ /* 0x000ee80000300800 */
[----:B------:R-:W3:Y:S04]  /*46190*/  LDL.LU R209, [R1+0x764] ;  /* 0x0007640001d17983 */ /* 0x000ee80000300800 */
[----:B------:R-:W3:Y:S04]  /*461a0*/  LDL.LU R210, [R1+0x768] ;  /* 0x0007680001d27983 */ /* 0x000ee80000300800 */
[----:B------:R-:W3:Y:S08]  /*461b0*/  LDL.LU R211, [R1+0x76c] ;  /* 0x00076c0001d37983 */ /* 0x000ef00000300800 */
[----:B------:R-:W-:Y:S04]  /*461c0*/  STL [R1+0x2130], R184 ;  /* 0x002130b801007387 */ /* 0x000fe80000100800 */
[----:B------:R-:W-:Y:S04]  /*461d0*/  STL [R1+0x212c], R185 ;  /* 0x00212cb901007387 */ /* 0x000fe80000100800 */
[----:B------:R-:W-:Y:S04]  /*461e0*/  STL [R1+0x2128], R186 ;  /* 0x002128ba01007387 */ /* 0x000fe80000100800 */
[----:B------:R-:W-:Y:S04]  /*461f0*/  STL [R1+0x2124], R187 ;  /* 0x002124bb01007387 */ /* 0x000fe80000100800 */
[----:B------:R-:W3:Y:S04]  /*46200*/  LDL.LU R212, [R1+0x750] ;  /* 0x0007500001d47983 */ /* 0x000ee80000300800 */
[----:B------:R-:W3:Y:S04]  /*46210*/  LDL.LU R213, [R1+0x754] ;  /* 0x0007540001d57983 */ /* 0x000ee80000300800 */
[----:B------:R-:W3:Y:S04]  /*46220*/  LDL.LU R214, [R1+0x758] ;  /* 0x0007580001d67983 */ /* 0x000ee80000300800 */
[----:B------:R-:W3:Y:S01]  /*46230*/  LDL.LU R215, [R1+0x75c] ;  /* 0x00075c0001d77983 */ /* 0x000ee20000300800 */
[C---:B--2---:R-:W-:Y:S08]  /*46240*/  HMMA.1688.F32.TF32 R188, R228.reuse, R24, R188 ;  /* 0x00000018e4bc723c */ /* 0x044ff000000810bc */
[C---:B----4-:R-:W-:Y:S11]  /*46250*/  HMMA.1688.F32.TF32 R192, R228.reuse, R28, R192 ;  /* 0x0000001ce4c0723c */ /* 0x050ff600000810c0 */
[----:B------:R-:W-:Y:S04]  /*46260*/  @!UPT UIADD3 URZ, URZ, URZ, URZ ;  /* 0x0000003f3f3ff290 */ /* 0x000fe8000fffe03f */
        /* <DEDUP_REMOVED lines=8> */
[C---:B---3--:R-:W-:Y:S08]  /*462f0*/  HMMA.1688.F32.TF32 R196, R228.reuse, R32, R196 ;  /* 0x00000020e4c4723c */ /* 0x048ff000000810c4 */
[C---:B------:R-:W-:Y:S08]  /*46300*/  HMMA.1688.F32.TF32 R200, R228.reuse, R36, R200 ;  /* 0x00000024e4c8723c */ /* 0x040ff000000810c8 */
[C---:B------:R-:W-:Y:S07]  /*46310*/  HMMA.1688.F32.TF32 R204, R228.reuse, R40, R204 ;  /* 0x00000028e4cc723c */ /* 0x040fee00000810cc */
[----:B------:R-:W-:Y:S04]  /*46320*/  STL [R1+0x2158], R196 ;  /* 0x002158c401007387 */ /* 0x000fe80000100800 */
[----:B------:R-:W-:Y:S01]  /*46330*/  STL [R1+0x2154], R197 ;  /* 0x002154c501007387 */ /* 0x000fe20000100800 */
[C---:B------:R-:W-:Y:S03]  /*46340*/  HMMA.1688.F32.TF32 R208, R228.reuse, R44, R208 ;  /* 0x0000002ce4d0723c */ /* 0x040fe600000810d0 */
        /* <DEDUP_REMOVED lines=10> */
[----:B------:R-:W2:Y:S04]  /*463f0*/  LDL.LU R216, [R1+0x740] ;  /* 0x0007400001d87983 */ /* 0x000ea80000300800 */
[----:B------:R-:W2:Y:S04]  /*46400*/  LDL.LU R217, [R1+0x744] ;  /* 0x0007440001d97983 */ /* 0x000ea80000300800 */
[----:B------:R-:W2:Y:S04]  /*46410*/  LDL.LU R218, [R1+0x748] ;  /* 0x0007480001da7983 */ /* 0x000ea80000300800 */
[----:B------:R-:W2:Y:S04]  /*46420*/  LDL.LU R219, [R1+0x74c] ;  /* 0x00074c0001db7983 */ /* 0x000ea80000300800 */
[----:B------:R-:W-:Y:S04]  /*46430*/  STL [R1+0x2188], R208 ;  /* 0x002188d001007387 */ /* 0x000fe80000100800 */
[----:B------:R-:W-:Y:S01]  /*46440*/  STL [R1+0x2184], R209 ;  /* 0x002184d101007387 */ /* 0x000fe20000100800 */
[----:B------:R-:W-:Y:S03]  /*46450*/  HMMA.1688.F32.TF32 R212, R228, R48, R212 ;  /* 0x00000030e4d4723c */ /* 0x000fe600000810d4 */
[----:B------:R-:W-:Y:S04]  /*46460*/  STL [R1+0x2180], R210 ;  /* 0x002180d201007387 */ /* 0x000fe80000100800 */
[----:B------:R-:W-:Y:S04]  /*46470*/  STL [R1+0x217c], R211 ;  /* 0x00217cd301007387 */ /* 0x000fe80000100800 */
        /* <DEDUP_REMOVED lines=38> */
[----:B------:R-:W4:Y:S01]  /*466e0*/  LDS R167, [R2+0x91380] ;  /* 0x0913800002a77984 */ /* 0x000f220000000800 */
[----:B------:R-:W-:-:S02]  /*466f0*/  IMAD.MOV.U32 R76, RZ, RZ, R240 ;  /* 0x000000ffff4c7224 */ /* 0x000fc400078e00f0 */
[----:B------:R-:W-:Y:S02]  /*46700*/  IMAD.MOV.U32 R77, RZ, RZ, R241 ;  /* 0x000000ffff4d7224 */ /* 0x000fe400078e00f1 */
[----:B------:R-:W-:Y:S02]  /*46710*/  IMAD.MOV.U32 R78, RZ, RZ, R242 ;  /* 0x000000ffff4e7224 */ /* 0x000fe400078e00f2 */
[----:B------:R-:W-:Y:S01]  /*46720*/  IMAD.MOV.U32 R79, RZ, RZ, R243 ;  /* 0x000000ffff4f7224 */ /* 0x000fe200078e00f3 */
[C---:B--2---:R-:W-:Y:S08]  /*46730*/  HMMA.1688.F32.TF32 R216, R228.reuse, R52, R216 ;  /* 0x00000034e4d8723c */ /* 0x044ff000000810d8 */
[----:B---3--:R-:W-:Y:S11]  /*46740*/  HMMA.1688.F32.TF32 R220, R228, R56, R220 ;  /* 0x00000038e4dc723c */ /* 0x008ff600000810dc */
[----:B------:R-:W-:Y:S04]  /*46750*/  @!UPT UIADD3 URZ, URZ, URZ, URZ ;  /* 0x0000003f3f3ff290 */ /* 0x000fe8000fffe03f */
        /* <DEDUP_REMOVED lines=9> */
[----:B------:R-:W-:Y:S04]  /*467f0*/  STL [R1+0x21b0], R222 ;  /* 0x0021b0de01007387 */ /* 0x000fe80000100800 */
[----:B------:R-:W-:Y:S04]  /*46800*/  STL [R1+0x21ac], R223 ;  /* 0x0021acdf01007387 */ /* 0x000fe80000100800 */
[----:B------:R-:W3:Y:S04]  /*46810*/  LDL.LU R72, [R1+0x530] ;  /* 0x0005300001487983 */ /* 0x000ee80000300800 */
[----:B------:R-:W3:Y:S04]  /*46820*/  LDL.LU R73, [R1+0x534] ;  /* 0x0005340001497983 */ /* 0x000ee80000300800 */
[----:B------:R-:W3:Y:S04]  /*46830*/  LDL.LU R74, [R1+0x538] ;  /* 0x00053800014a7983 */ /* 0x000ee80000300800 */
[----:B------:R-:W3:Y:S01]  /*46840*/  LDL.LU R75, [R1+0x53c] ;  /* 0x00053c00014b7983 */ /* 0x000ee20000300800 */
[C---:B----4-:R-:W-:Y:S08]  /*46850*/  HMMA.1688.F32.TF32 R84, R164.reuse, R12, R84 ;  /* 0x0000000ca454723c */ /* 0x050ff00000081054 */
[----:B------:R-:W-:Y:S11]  /*46860*/  HMMA.1688.F32.TF32 R68, R164, R20, R68 ;  /* 0x00000014a444723c */ /* 0x000ff60000081044 */
[----:B------:R-:W-:Y:S04]  /*46870*/  @!UPT UIADD3 URZ, URZ, URZ, URZ ;  /* 0x0000003f3f3ff290 */ /* 0x000fe8000fffe03f */
[----:B------:R1:W-:Y:S04]  /*46880*/  STL.64 [R1+0x480], R84 ;  /* 0x0004805401007387 */ /* 0x0003e80000100a00 */
[----:B------:R4:W-:Y:S05]  /*46890*/  STL.64 [R1+0x488], R86 ;  /* 0x0004885601007387 */ /* 0x0009ea0000100a00 */
[----:B------:R-:W-:Y:S02]  /*468a0*/  IMAD.MOV.U32 R187, RZ, RZ, R68 ;  /* 0x000000ffffbb7224 */ /* 0x000fe400078e0044 */
[----:B------:R-:W-:Y:S01]  /*468b0*/  IMAD.MOV.U32 R180, RZ, RZ, R69 ;  /* 0x000000ffffb47224 */ /* 0x000fe200078e0045 */
[----:B------:R-:W2:Y:S01]  /*468c0*/  LDL.LU R68, [R1+0x520] ;  /* 0x0005200001447983 */ /* 0x000ea20000300800 */
[----:B------:R-:W-:-:S02]  /*468d0*/  IMAD.MOV.U32 R181, RZ, RZ, R70 ;  /* 0x000000ffffb57224 */ /* 0x000fc400078e0046 */
[----:B------:R-:W-:Y:S01]  /*468e0*/  IMAD.MOV.U32 R182, RZ, RZ, R71 ;  /* 0x000000ffffb67224 */ /* 0x000fe200078e0047 */
[----:B------:R-:W2:Y:S04]  /*468f0*/  LDL.LU R69, [R1+0x524] ;  /* 0x0005240001457983 */ /* 0x000ea80000300800 */
[----:B------:R-:W2:Y:S04]  /*46900*/  LDL.LU R70, [R1+0x528] ;  /* 0x0005280001467983 */ /* 0x000ea80000300800 */
[----:B------:R-:W2:Y:S01]  /*46910*/  LDL.LU R71, [R1+0x52c] ;  /* 0x00052c0001477983 */ /* 0x000ea20000300800 */
[C---:B------:R-:W-:Y:S03]  /*46920*/  HMMA.1688.F32.TF32 R80, R164.reuse, R16, R80 ;  /* 0x00000010a450723c */ /* 0x040fe60000081050 */
[----:B------:R-:W2:Y:S04]  /*46930*/  LDL.LU R92, [R1+0x510] ;  /* 0x00051000015c7983 */ /* 0x000ea80000300800 */
[----:B------:R-:W2:Y:S01]  /*46940*/  LDL.LU R93, [R1+0x514] ;  /* 0x00051400015d7983 */ /* 0x000ea20000300800 */
[----:B------:R-:W-:Y:S03]  /*46950*/  HMMA.1688.F32.TF32 R76, R164, R24, R76 ;  /* 0x00000018a44c723c */ /* 0x000fe6000008104c */
[----:B------:R-:W2:Y:S04]  /*46960*/  LDL.LU R94, [R1+0x518] ;  /* 0x00051800015e7983 */ /* 0x000ea80000300800 */
[----:B------:R-:W2:Y:S04]  /*46970*/  LDL.LU R95, [R1+0x51c] ;  /* 0x00051c00015f7983 */ /* 0x000ea80000300800 */
[----:B------:R-:W2:Y:S04]  /*46980*/  LDL.LU R88, [R1+0x500] ;  /* 0x0005000001587983 */ /* 0x000ea80000300800 */
[----:B------:R-:W2:Y:S04]  /*46990*/  LDL.LU R89, [R1+0x504] ;  /* 0x0005040001597983 */ /* 0x000ea80000300800 */
[----:B------:R-:W2:Y:S04]  /*469a0*/  LDL.LU R90, [R1+0x508] ;  /* 0x00050800015a7983 */ /* 0x000ea80000300800 */
[----:B------:R-:W2:Y:S01]  /*469b0*/  LDL.LU R91, [R1+0x50c] ;  /* 0x00050c00015b7983 */ /* 0x000ea20000300800 */
[----:B------:R-:W-:-:S03]  /*469c0*/  IMAD.MOV.U32 R189, RZ, RZ, R80 ;  /* 0x000000ffffbd7224 */ /* 0x000fc600078e0050 */
[----:B-1----:R-:W2:Y:S01]  /*469d0*/  LDL.LU R84, [R1+0x4f0] ;  /* 0x0004f00001547983 */ /* 0x002ea20000300800 */
[----:B------:R-:W-:-:S03]  /*469e0*/  IMAD.MOV.U32 R184, RZ, RZ, R81 ;  /* 0x000000ffffb87224 */ /* 0x000fc600078e0051 */
[----:B------:R-:W2:Y:S01]  /*469f0*/  LDL.LU R85, [R1+0x4f4] ;  /* 0x0004f40001557983 */ /* 0x000ea20000300800 */
[----:B------:R-:W-:-:S03]  /*46a00*/  IMAD.MOV.U32 R185, RZ, RZ, R82 ;  /* 0x000000ffffb97224 */ /* 0x000fc600078e0052 */
[----:B----4-:R-:W4:Y:S01]  /*46a10*/  LDL.LU R86, [R1+0x4f8] ;  /* 0x0004f80001567983 */ /* 0x010f220000300800 */
[----:B------:R-:W-:-:S03]  /*46a20*/  IMAD.MOV.U32 R186, RZ, RZ, R83 ;  /* 0x000000ffffba7224 */ /* 0x000fc600078e0053 */
        /* <DEDUP_REMOVED lines=23> */
[----:B------:R-:W3:Y:S01]  /*46ba0*/  LDL.LU R75, [R1+0x49c] ;  /* 0x00049c00014b7983 */ /* 0x000ee20000300800 */
[C---:B--2---:R-:W-:Y:S11]  /*46bb0*/  HMMA.1688.F32.TF32 R68, R164.reuse, R32, R68 ;  /* 0x00000020a444723c */ /* 0x044ff60000081044 */
        /* <DEDUP_REMOVED lines=10> */
[C---:B------:R-:W-:Y:S08]  /*46c60*/  HMMA.1688.F32.TF32 R88, R164.reuse, R40, R88 ;  /* 0x00000028a458723c */ /* 0x040ff00000081058 */
[C---:B----4-:R-:W-:Y:S08]  /*46c70*/  HMMA.1688.F32.TF32 R84, R164.reuse, R44, R84 ;  /* 0x0000002ca454723c */ /* 0x050ff00000081054 */
[C---:B------:R-:W-:Y:S08]  /*46c80*/  HMMA.1688.F32.TF32 R80, R164.reuse, R48, R80 ;  /* 0x00000030a450723c */ /* 0x040ff00000081050 */
[----:B------:R-:W-:Y:S08]  /*46c90*/  HMMA.1688.F32.TF32 R76, R164, R52, R76 ;  /* 0x00000034a44c723c */ /* 0x000ff0000008104c */
[C---:B------:R-:W-:Y:S08]  /*46ca0*/  HMMA.1688.F32.TF32 R168, R228.reuse, R4, R168 ;  /* 0x00000004e4a8723c */ /* 0x040ff000000810a8 */
[C---:B------:R-:W-:Y:S08]  /*46cb0*/  HMMA.1688.F32.TF32 R172, R228.reuse, R8, R172 ;  /* 0x00000008e4ac723c */ /* 0x040ff000000810ac */
[C---:B------:R-:W-:Y:S08]  /*46cc0*/  HMMA.1688.F32.TF32 R224, R228.reuse, R60, R224 ;  /* 0x0000003ce4e0723c */ /* 0x040ff000000810e0 */
[----:B------:R-:W-:Y:S01]  /*46cd0*/  HMMA.1688.F32.TF32 R228, R228, R64, R236 ;  /* 0x00000040e4e4723c */ /* 0x000fe200000810ec */
        /* <DEDUP_REMOVED lines=29> */
[----:B------:R-:W-:Y:S01]  /*46eb0*/  IMAD.MOV.U32 R90, RZ, RZ, R59 ;  /* 0x000000ffff5a7224 */ /* 0x000fe200078e003b */
[----:B---3--:R-:W-:Y:S11]  /*46ec0*/  HMMA.1688.F32.TF32 R72, R164, R56, R72 ;  /* 0x00000038a448723c */ /* 0x008ff60000081048 */
[----:B------:R-:W-:Y:S11]  /*46ed0*/  @!UPT UIADD3 URZ, URZ, URZ, URZ ;  /* 0x0000003f3f3ff290 */ /* 0x000ff6000fffe03f */
[----:B------:R-:W-:Y:S02]  /*46ee0*/  @!UPT UIADD3 URZ, URZ, URZ, URZ ;  /* 0x0000003f3f3ff290 */ /* 0x000fe4000fffe03f */
[----:B------:R-:W-:Y:S02]  /*46ef0*/  IMAD.MOV.U32 R217, RZ, RZ, R72 ;  /* 0x000000ffffd97224 */ /* 0x000fe400078e0048 */
[----:B------:R-:W-:Y:S02]  /*46f00*/  IMAD.MOV.U32 R218, RZ, RZ, R73 ;  /* 0x000000ffffda7224 */ /* 0x000fe400078e0049 */
[----:B------:R-:W-:Y:S02]  /*46f10*/  IMAD.MOV.U32 R72, RZ, RZ, R6 ;  /* 0x000000ffff487224 */ /* 0x000fe400078e0006 */
[----:B------:R-:W-:Y:S02]  /*46f20*/  IMAD.MOV.U32 R219, RZ, RZ, R74 ;  /* 0x000000ffffdb7224 */ /* 0x000fe400078e004a */
[----:B------:R-:W-:Y:S02]  /*46f30*/  IMAD.MOV.U32 R73, RZ, RZ, R14 ;  /* 0x000000ffff497224 */ /* 0x000fe400078e000e */
[----:B------:R-:W-:-:S02]  /*46f40*/  IMAD.MOV.U32 R212, RZ, RZ, R75 ;  /* 0x000000ffffd47224 */ /* 0x000fc400078e004b */
        /* <DEDUP_REMOVED lines=8> */
[----:B------:R-:W-:Y:S01]  /*46fd0*/  HMMA.1688.F32.TF32 R68, R164, R64, R244 ;  /* 0x00000040a444723c */ /* 0x000fe200000810f4 */
[----:B------:R-:W-:Y:S11]  /*46fe0*/  IMAD.MOV.U32 R75, RZ, RZ, R18 ;  /* 0x000000ffff4b7224 */ /* 0x000ff600078e0012 */
[----:B------:R-:W-:Y:S11]  /*46ff0*/  @!UPT UIADD3 URZ, URZ, URZ, URZ ;  /* 0x0000003f3f3ff290 */ /* 0x000ff6000fffe03f */
[----:B------:R-:W-:Y:S01]  /*47000*/  @!UPT UIADD3 URZ, URZ, URZ, URZ ;  /* 0x0000003f3f3ff290 */ /* 0x000fe2000fffe03f */
[----:B------:R-:W-:Y:S02]  /*47010*/  IMAD.MOV.U32 R65, RZ, RZ, R68 ;  /* 0x000000ffff417224 */ /* 0x000fe400078e0044 */
[----:B------:R-:W-:Y:S02]  /*47020*/  IMAD.MOV.U32 R64, RZ, RZ, R69 ;  /* 0x000000ffff407224 */ /* 0x000fe400078e0045 */
[----:B------:R-:W-:Y:S02]  /*47030*/  IMAD.MOV.U32 R68, RZ, RZ, R11 ;  /* 0x000000ffff447224 */ /* 0x000fe400078e000b */
[----:B------:R-:W-:Y:S01]  /*47040*/  IMAD.MOV.U32 R61, RZ, RZ, R70 ;  /* 0x000000ffff3d7224 */ /* 0x000fe200078e0046 */
[----:B------:R-:W2:Y:S01]  /*47050*/  LDL.LU R11, [R1+0x2410] ;  /* 0x00241000010b7983 */ /* 0x000ea20000300800 */
[----:B------:R-:W-:Y:S02]  /*47060*/  IMAD.MOV.U32 R69, RZ, RZ, R10 ;  /* 0x000000ffff457224 */ /* 0x000fe400078e000a */
[----:B------:R-:W-:Y:S01]  /*47070*/  IMAD.MOV.U32 R21, RZ, RZ, R71 ;  /* 0x000000ffff157224 */ /* 0x000fe200078e0047 */
[----:B------:R-:W3:Y:S01]  /*47080*/  LDL.LU R10, [R1+0x240c] ;  /* 0x00240c00010a7983 */ /* 0x000ee20000300800 */
[----:B------:R-:W-:-:S02]  /*47090*/  IMAD.MOV.U32 R70, RZ, RZ, R15 ;  /* 0x000000ffff467224 */ /* 0x000fc400078e000f */
[----:B------:R-:W-:Y:S01]  /*470a0*/  IMAD.MOV.U32 R71, RZ, RZ, R7 ;  /* 0x000000ffff477224 */ /* 0x000fe200078e0007 */
        /* <DEDUP_REMOVED lines=23> */
[----:B------:R-:W-:Y:S02]  /*47220*/  IMAD.MOV.U32 R91, RZ, RZ, R66 ;  /* 0x000000ffff5b7224 */ /* 0x000fe400078e0042 */
[----:B------:R-:W4:Y:S01]  /*47230*/  LDL.LU R66, [R1+0x23b4] ;  /* 0x0023b40001427983 */ /* 0x000f220000300800 */
[----:B------:R-:W-:Y:S02]  /*47240*/  IMAD.MOV.U32 R96, RZ, RZ, R51 ;  /* 0x000000ffff607224 */ /* 0x000fe400078e0033 */
[----:B------:R-:W-:Y:S11]  /*47250*/  IMAD.MOV.U32 R97, RZ, RZ, R46 ;  /* 0x000000ffff617224 */ /* 0x000ff600078e002e */
[----:B------:R-:W-:Y:S05]  /*47260*/  @!UPT UIADD3 URZ, URZ, URZ, URZ ;  /* 0x0000003f3f3ff290 */ /* 0x000fea000fffe03f */
[----:B------:R-:W-:Y:S02]  /*47270*/  IMAD.MOV.U32 R176, RZ, RZ, R92 ;  /* 0x000000ffffb07224 */ /* 0x000fe400078e005c */
[----:B------:R-:W-:Y:S02]  /*47280*/  IMAD.MOV.U32 R177, RZ, RZ, R93 ;  /* 0x000000ffffb17224 */ /* 0x000fe400078e005d */
[----:B------:R-:W-:Y:S02]  /*47290*/  IMAD.MOV.U32 R92, RZ, RZ, R67 ;  /* 0x000000ffff5c7224 */ /* 0x000fe400078e0043 */
[----:B------:R-:W-:Y:S01]  /*472a0*/  IMAD.MOV.U32 R178, RZ, RZ, R94 ;  /* 0x000000ffffb27224 */ /* 0x000fe200078e005e */
[----:B------:R-:W4:Y:S01]  /*472b0*/  LDL.LU R67, [R1+0x23b0] ;  /* 0x0023b00001437983 */ /* 0x000f220000300800 */
[----:B------:R-:W-:Y:S02]  /*472c0*/  IMAD.MOV.U32 R93, RZ, RZ, R62 ;  /* 0x000000ffff5d7224 */ /* 0x000fe400078e003e */
[----:B------:R-:W-:Y:S01]  /*472d0*/  IMAD.MOV.U32 R179, RZ, RZ, R95 ;  /* 0x000000ffffb37224 */ /* 0x000fe200078e005f */
        /* <DEDUP_REMOVED lines=8> */
[----:B------:R-:W4:Y:S01]  /*47360*/  LDL.LU R127, [R1+0xec] ;  /* 0x0000ec00017f7983 */ /* 0x000f220000300800 */
[----:B------:R-:W-:-:S02]  /*47370*/  IMAD.MOV.U32 R98, RZ, RZ, R47 ;  /* 0x000000ffff627224 */ /* 0x000fc400078e002f */
[----:B------:R-:W-:Y:S02]  /*47380*/  IMAD.MOV.U32 R99, RZ, RZ, R42 ;  /* 0x000000ffff637224 */ /* 0x000fe400078e002a */
[----:B--2---:R-:W-:Y:S02]  /*47390*/  IMAD.MOV.U32 R108, RZ, RZ, R27 ;  /* 0x000000ffff6c7224 */ /* 0x004fe400078e001b */
[----:B---3--:R-:W-:Y:S02]  /*473a0*/  IMAD.MOV.U32 R115, RZ, RZ, R26 ;  /* 0x000000ffff737224 */ /* 0x008fe400078e001a */
[----:B----4-:R-:W-:Y:S02]  /*473b0*/  IMAD.MOV.U32 R114, RZ, RZ, R31 ;  /* 0x000000ffff727224 */ /* 0x010fe400078e001f */
        /* <DEDUP_REMOVED lines=9> */
[----:B------:R-:W2:Y:S04]  /*47450*/  LDL.LU R59, [R1+0x23a0] ;  /* 0x0023a000013b7983 */ /* 0x000ea80000300800 */
[----:B------:R-:W3:Y:S04]  /*47460*/  LDL.LU R54, [R1+0x239c] ;  /* 0x00239c0001367983 */ /* 0x000ee80000300800 */
[----:B------:R-:W3:Y:S04]  /*47470*/  LDL.LU R55, [R1+0x2398] ;  /* 0x0023980001377983 */ /* 0x000ee80000300800 */
        /* <DEDUP_REMOVED lines=35> */
[----:B------:R-:W-:Y:S03]  /*476b0*/  HMMA.1688.F32.TF32 R236, R164, R8, R240 ;  /* 0x00000008a4ec723c */ /* 0x000fe600000810f0 */
[----:B------:R-:W-:Y:S04]  /*476c0*/  LDS R240, [R0+0x92000] ;  /* 0x0920000000f07984 */ /* 0x000fe80000000800 */
[----:B------:R-:W-:Y:S04]  /*476d0*/  LDS R242, [R0+0x93000] ;  /* 0x0930000000f27984 */ /* 0x000fe80000000800 */
[----:B------:R-:W-:Y:S04]  /*476e0*/  LDS R241, [R2+0x92000] ;  /* 0x0920000002f17984 */ /* 0x000fe80000000800 */
[----:B------:R-:W1:Y:S01]  /*476f0*/  LDS R243, [R2+0x93000] ;  /* 0x0930000002f37984 */ /* 0x000e620000000800 */
[----:B------:R-:W-:Y:S01]  /*47700*/  IMAD.MOV.U32 R103, RZ, RZ, R3 ;  /* 0x000000ffff677224 */ /* 0x000fe200078e0003 */
[C---:B-1----:R-:W-:Y:S11]  /*47710*/  HMMA.1688.F32.TF32 R68, R240.reuse, R62, R68 ;  /* 0x0000003ef044723c */ /* 0x042ff60000081044 */
[----:B------:R-:W-:Y:S11]  /*47720*/  @!UPT UIADD3 URZ, URZ, URZ, URZ ;  /* 0x0000003f3f3ff290 */ /* 0x000ff6000fffe03f */
[----:B------:R-:W-:Y:S02]  /*47730*/  @!UPT UIADD3 URZ, URZ, URZ, URZ ;  /* 0x0000003f3f3ff290 */ /* 0x000fe4000fffe03f */
[----:B------:R-:W-:Y:S01]  /*47740*/  IMAD.MOV.U32 R3, RZ, RZ, R71 ;  /* 0x000000ffff037224 */ /* 0x000fe200078e0047 */
        /* <DEDUP_REMOVED lines=29> */
[----:B------:R1:W-:Y:S04]  /*47920*/  STL.64 [R1+0x880], R72 ;  /* 0x0008804801007387 */ /* 0x0003e80000100a00 */
[----:B------:R2:W-:Y:S04]  /*47930*/  STL.64 [R1+0x888], R74 ;  /* 0x0008884a01007387 */ /* 0x0005e80000100a00 */
[----:B------:R3:W-:Y:S01]  /*47940*/  STL [R1+0x878], R70 ;  /* 0x0008784601007387 */ /* 0x0007e20000100800 */
[C---:B------:R-:W-:Y:S03]  /*47950*/  HMMA.1688.F32.TF32 R120, R240.reuse, R10, R120 ;  /* 0x0000000af078723c */ /* 0x040fe60000081078 */
[----:B-1----:R-:W4:Y:S04]  /*47960*/  LDL.LU R72, [R1+0x420] ;  /* 0x0004200001487983 */ /* 0x002f280000300800 */
[----:B------:R-:W4:Y:S04]  /*47970*/  LDL.LU R73, [R1+0x424] ;  /* 0x0004240001497983 */ /* 0x000f280000300800 */
[----:B--2---:R-:W4:Y:S04]  /*47980*/  LDL.LU R74, [R1+0x428] ;  /* 0x00042800014a7983 */ /* 0x004f280000300800 */
[----:B------:R-:W4:Y:S01]  /*47990*/  LDL.LU R75, [R1+0x42c] ;  /* 0x00042c00014b7983 */ /* 0x000f220000300800 */
[----:B------:R-:W-:Y:S03]  /*479a0*/  HMMA.1688.F32.TF32 R124, R240, R6, R124 ;  /* 0x00000006f07c723c */ /* 0x000fe6000008107c */
        /* <DEDUP_REMOVED lines=30> */
[----:B---3--:R-:W-:Y:S03]  /*47b90*/  HMMA.1688.F32.TF32 R68, R240, R66, R248 ;  /* 0x00000042f044723c */ /* 0x008fe600000810f8 */
        /* <DEDUP_REMOVED lines=80> */
[----:B------:R-:W-:Y:S04]  /*480a0*/  LDS R164, [R0+0x92080] ;  /* 0x0920800000a47984 */ /* 0x000fe80000000800 */
[----:B------:R-:W-:Y:S04]  /*480b0*/  LDS R166, [R0+0x93080] ;  /* 0x0930800000a67984 */ /* 0x000fe80000000800 */
[----:B------:R-:W-:Y:S04]  /*480c0*/  LDS R165, [R2+0x92080] ;  /* 0x0920800002a57984 */ /* 0x000fe80000000800 */
[----:B------:R-:W2:Y:S04]  /*480d0*/  LDS R167, [R2+0x93080] ;  /* 0x0930800002a77984 */ /* 0x000ea80000000800 */
        /* <DEDUP_REMOVED lines=16> */
[----:B------:R-:W-:Y:S01]  /*481e0*/  STL.64 [R1+0x610], R148 ;  /* 0x0006109401007387 */ /* 0x000fe20000100a00 */
[C---:B------:R-:W-:Y:S03]  /*481f0*/  HMMA.1688.F32.TF32 R132, R164.reuse, R30, R132 ;  /* 0x0000001ea484723c */ /* 0x040fe60000081084 */
[----:B------:R2:W-:Y:S05]  /*48200*/  STL.64 [R1+0x618], R150 ;  /* 0x0006189601007387 */ /* 0x0005ea0000100a00 */
[C---:B------:R-:W-:Y:S01]  /*48210*/  HMMA.1688.F32.TF32 R104, R164.reuse, R58, R104 ;  /* 0x0000003aa468723c */ /* 0x040fe20000081068 */
[----:B--2---:R-:W2:Y:S07]  /*48220*/  LDL.LU.64 R150, [R1+0x2330] ;  /* 0x0023300001967983 */ /* 0x004eae0000300a00 */
[C---:B------:R-:W-:Y:S01]  /*48230*/  HMMA.1688.F32.TF32 R116, R164.reuse, R46, R116 ;  /* 0x0000002ea474723c */ /* 0x040fe20000081074 */
[----:B------:R-:W2:Y:S04]  /*48240*/  LDL.LU.64 R148, [R1+0x2328] ;  /* 0x0023280001947983 */ /* 0x000ea80000300a00 */
[----:B------:R-:W-:Y:S04]  /*48250*/  STL.64 [R1+0x600], R68 ;  /* 0x0006004401007387 */ /* 0x000fe80000100a00 */
[----:B------:R3:W-:Y:S01]  /*48260*/  STL.64 [R1+0x608], R70 ;  /* 0x0006084601007387 */ /* 0x0007e20000100a00 */
[C---:B------:R-:W-:Y:S08]  /*48270*/  HMMA.1688.F32.TF32 R96, R164.reuse, R66, R96 ;  /* 0x00000042a460723c */ /* 0x040ff00000081060 */
[----:B------:R-:W-:Y:S01]  /*48280*/  HMMA.1688.F32.TF32 R100, R164, R62, R100 ;  /* 0x0000003ea464723c */ /* 0x000fe20000081064 */
[----:B------:R-:W-:Y:S04]  /*48290*/  LDS R164, [R0+0x92180] ;  /* 0x0921800000a47984 */ /* 0x000fe80000000800 */
[----:B---3--:R-:W3:Y:S04]  /*482a0*/  LDL.LU.64 R70, [R1+0x2320] ;  /* 0x0023200001467983 */ /* 0x008ee80000300a00 */
[----:B------:R-:W4:Y:S04]  /*482b0*/  LDL.LU.64 R68, [R1+0x2318] ;  /* 0x0023180001447983 */ /* 0x000f280000300a00 */
[----:B------:R-:W-:Y:S04]  /*482c0*/  STL.64 [R1+0x5f0], R244 ;  /* 0x0005f0f401007387 */ /* 0x000fe80000100a00 */
[----:B------:R-:W-:Y:S01]  /*482d0*/  STL.64 [R1+0x5f8], R246 ;  /* 0x0005f8f601007387 */ /* 0x000fe20000100a00 */
[C---:B-1----:R-:W-:Y:S03]  /*482e0*/  HMMA.1688.F32.TF32 R92, R240.reuse, R6, R92 ;  /* 0x00000006f05c723c */ /* 0x042fe6000008105c */
        /* <DEDUP_REMOVED lines=38> */
[----:B------:R1:W-:Y:S04]  /*48550*/  STL.64 [R1+0x7e8], R74 ;  /* 0x0007e84a01007387 */ /* 0x0003e80000100a00 */
        /* <DEDUP_REMOVED lines=16> */
[----:B------:R-:W-:Y:S01]  /*48660*/  HMMA.1688.F32.TF32 R80, R240, R18, R80 ;  /* 0x00000012f050723c */ /* 0x000fe20000081050 */
[----:B------:R-:W-:-:S02]  /*48670*/  IMAD.MOV.U32 R12, RZ, RZ, R72 ;  /* 0x000000ffff0c7224 */ /* 0x000fc400078e0048 */
[----:B------:R-:W-:Y:S01]  /*48680*/  IMAD.MOV.U32 R13, RZ, RZ, R73 ;  /* 0x000000ffff0d7224 */ /* 0x000fe200078e0049 */
        /* <DEDUP_REMOVED lines=32> */
[----:B------:R-:W-:Y:S04]  /*48890*/  LDS R166, [R0+0x93180] ;  /* 0x0931800000a67984 */ /* 0x000fe80000000800 */
[----:B------:R-:W-:Y:S04]  /*488a0*/  LDS R165, [R2+0x92180] ;  /* 0x0921800002a57984 */ /* 0x000fe80000000800 */
[----:B------:R-:W1:Y:S04]  /*488b0*/  LDS R167, [R2+0x93180] ;  /* 0x0931800002a77984 */ /* 0x000e680000000800 */
[----:B------:R-:W-:Y:S04]  /*488c0*/  STL [R1+0x20d4], R13 ;  /* 0x0020d40d01007387 */ /* 0x000fe80000100800 */
[----:B------:R-:W-:Y:S01]  /*488d0*/  STL [R1+0x20d0], R12 ;  /* 0x0020d00c01007387 */ /* 0x000fe20000100800 */
[----:B----4-:R-:W-:-:S02]  /*488e0*/  IMAD.MOV.U32 R244, RZ, RZ, R69 ;  /* 0x000000fffff47224 */ /* 0x010fc400078e0045 */
[----:B------:R-:W-:Y:S02]  /*488f0*/  IMAD.MOV.U32 R245, RZ, RZ, R68 ;  /* 0x000000fffff57224 */ /* 0x000fe400078e0044 */
[----:B---3--:R-:W-:Y:S02]  /*48900*/  IMAD.MOV.U32 R246, RZ, RZ, R70 ;  /* 0x000000fffff67224 */ /* 0x008fe400078e0046 */
[----:B------:R-:W-:Y:S01]  /*48910*/  IMAD.MOV.U32 R247, RZ, RZ, R71 ;  /* 0x000000fffff77224 */ /* 0x000fe200078e0047 */
[C---:B--2---:R-:W-:Y:S08]  /*48920*/  HMMA.1688.F32.TF32 R88, R240.reuse, R58, R88 ;  /* 0x0000003af058723c */ /* 0x044ff00000081058 */
[C---:B------:R-:W-:Y:S08]  /*48930*/  HMMA.1688.F32.TF32 R112, R240.reuse, R30, R112 ;  /* 0x0000001ef070723c */ /* 0x040ff00000081070 */
[C---:B------:R-:W-:Y:S11]  /*48940*/  HMMA.1688.F32.TF32 R96, R240.reuse, R50, R96 ;  /* 0x00000032f060723c */ /* 0x040ff60000081060 */
[----:B------:R-:W-:Y:S04]  /*48950*/  @!UPT UIADD3 URZ, URZ, URZ, URZ ;  /* 0x0000003f3f3ff290 */ /* 0x000fe8000fffe03f */
[----:B------:R2:W-:Y:S01]  /*48960*/  STL.64 [R1+0x7d8], R114 ;  /* 0x0007d87201007387 */ /* 0x0005e20000100a00 */
[----:B------:R-:W-:Y:S02]  /*48970*/  IMAD.MOV.U32 R16, RZ, RZ, R112 ;  /* 0x000000ffff107224 */ /* 0x000fe400078e0070 */
[----:B------:R-:W-:Y:S01]  /*48980*/  IMAD.MOV.U32 R17, RZ, RZ, R113 ;  /* 0x000000ffff117224 */ /* 0x000fe200078e0071 */
[C---:B------:R-:W-:Y:S08]  /*48990*/  HMMA.1688.F32.TF32 R108, R240.reuse, R38, R108 ;  /* 0x00000026f06c723c */ /* 0x040ff0000008106c */
[C---:B--2---:R-:W-:Y:S08]  /*489a0*/  HMMA.1688.F32.TF32 R112, R240.reuse, R34, R72 ;  /* 0x00000022f070723c */ /* 0x044ff00000081048 */
[C---:B------:R-:W-:Y:S01]  /*489b0*/  HMMA.1688.F32.TF32 R104, R240.reuse, R42, R104 ;  /* 0x0000002af068723c */ /* 0x040fe20000081068 */
[----:B------:R2:W-:Y:S07]  /*489c0*/  STL [R1+0x20dc], R17 ;  /* 0x0020dc1101007387 */ /* 0x0005ee0000100800 */
[C---:B------:R-:W-:Y:S08]  /*489d0*/  HMMA.1688.F32.TF32 R92, R240.reuse, R54, R92 ;  /* 0x00000036f05c723c */ /* 0x040ff0000008105c */
[----:B------:R-:W-:Y:S01]  /*489e0*/  HMMA.1688.F32.TF32 R100, R240, R46, R100 ;  /* 0x0000002ef064723c */ /* 0x000fe20000081064 */
[----:B------:R3:W-:Y:S04]  /*489f0*/  STL [R1+0x20d8], R16 ;  /* 0x0020d81001007387 */ /* 0x0007e80000100800 */
[----:B------:R-:W4:Y:S01]  /*48a00*/  LDL.LU R72, [R1+0x3f0] ;  /* 0x0003f00001487983 */ /* 0x000f220000300800 */
[----:B------:R-:W-:-:S03]  /*48a10*/  IMAD.MOV.U32 R13, RZ, RZ, R108 ;  /* 0x000000ffff0d7224 */ /* 0x000fc600078e006c */
[----:B------:R-:W-:Y:S01]  /*48a20*/  STL.64 [R1+0x7c0], R112 ;  /* 0x0007c07001007387 */ /* 0x000fe20000100a00 */
[----:B------:R-:W-:Y:S03]  /*48a30*/  HMMA.1688.F32.TF32 R84, R240, R62, R84 ;  /* 0x0000003ef054723c */ /* 0x000fe60000081054 */
[----:B------:R-:W-:Y:S01]  /*48a40*/  STL.64 [R1+0x7c8], R114 ;  /* 0x0007c87201007387 */ /* 0x000fe20000100a00 */
[----:B------:R-:W-:-:S03]  /*48a50*/  IMAD.MOV.U32 R12, RZ, RZ, R109 ;  /* 0x000000ffff0c7224 */ /* 0x000fc600078e006d */
[----:B------:R-:W4:Y:S04]  /*48a60*/  LDL.LU R73, [R1+0x3f4] ;  /* 0x0003f40001497983 */ /* 0x000f280000300800 */
[----:B------:R-:W4:Y:S04]  /*48a70*/  LDL.LU R74, [R1+0x3f8] ;  /* 0x0003f800014a7983 */ /* 0x000f280000300800 */
[----:B------:R-:W4:Y:S01]  /*48a80*/  LDL.LU R75, [R1+0x3fc] ;  /* 0x0003fc00014b7983 */ /* 0x000f220000300800 */
[----:B------:R-:W-:Y:S03]  /*48a90*/  HMMA.1688.F32.TF32 R80, R240, R66, R80 ;  /* 0x00000042f050723c */ /* 0x000fe60000081050 */
[----:B------:R-:W-:Y:S04]  /*48aa0*/  STL.64 [R1+0x7b8], R110 ;  /* 0x0007b86e01007387 */ /* 0x000fe80000100a00 */
[----:B------:R-:W-:Y:S04]  /*48ab0*/  STL [R1+0x20e4], R13 ;  /* 0x0020e40d01007387 */ /* 0x000fe80000100800 */
[----:B------:R2:W-:Y:S01]  /*48ac0*/  STL [R1+0x20e0], R12 ;  /* 0x0020e00c01007387 */ /* 0x0005e20000100800 */
[----:B-1----:R-:W-:Y:S03]  /*48ad0*/  HMMA.1688.F32.TF32 R76, R164, R6, R76 ;  /* 0x00000006a44c723c */ /* 0x002fe6000008104c */
[----:B------:R-:W-:Y:S04]  /*48ae0*/  STL.64 [R1+0x7a0], R104 ;  /* 0x0007a06801007387 */ /* 0x000fe80000100a00 */
[----:B------:R-:W-:Y:S04]  /*48af0*/  STL.64 [R1+0x7a8], R106 ;  /* 0x0007a86a01007387 */ /* 0x000fe80000100a00 */
[----:B------:R-:W-:Y:S04]  /*48b00*/  STL.64 [R1+0x790], R100 ;  /* 0x0007906401007387 */ /* 0x000fe80000100a00 */
[----:B------:R-:W-:Y:S01]  /*48b10*/  STL.64 [R1+0x798], R102 ;  /* 0x0007986601007387 */ /* 0x000fe20000100a00 */
[----:B--2---:R-:W-:-:S03]  /*48b20*/  IMAD.MOV.U32 R17, RZ, RZ, R85 ;  /* 0x000000ffff117224 */ /* 0x004fc600078e0055 */
[----:B------:R-:W-:Y:S01]  /*48b30*/  STL.64 [R1+0x780], R96 ;  /* 0x0007806001007387 */ /* 0x000fe20000100a00 */
[----:B---3--:R-:W-:-:S03]  /*48b40*/  IMAD.MOV.U32 R16, RZ, RZ, R86 ;  /* 0x000000ffff107224 */ /* 0x008fc600078e0056 */
        /* <DEDUP_REMOVED lines=8> */
[----:B------:R1:W-:Y:S04]  /*48bd0*/  STL [R1+0x20e8], R16 ;  /* 0x0020e81001007387 */ /* 0x0003e80000100800 */
[----:B------:R-:W-:Y:S04]  /*48be0*/  STL.64 [R1+0x230], R80 ;  /* 0x0002305001007387 */ /* 0x000fe80000100a00 */
[----:B------:R-:W-:Y:S04]  /*48bf0*/  STL.64 [R1+0x238], R82 ;  /* 0x0002385201007387 */ /* 0x000fe80000100a00 */
[----:B------:R-:W-:Y:S04]  /*48c00*/  STL [R1+0x224], R77 ;  /* 0x0002244d01007387 */ /* 0x000fe80000100800 */
[----:B------:R-:W2:Y:S04]  /*48c10*/  LDL.LU R69, [R1+0x2314] ;  /* 0x0023140001457983 */ /* 0x000ea80000300800 */
[----:B------:R-:W3:Y:S04]  /*48c20*/  LDL.LU R68, [R1+0x2310] ;  /* 0x0023100001447983 */ /* 0x000ee80000300800 */
[----:B------:R-:W3:Y:S04]  /*48c30*/  LDL.LU R70, [R1+0x230c] ;  /* 0x00230c0001467983 */ /* 0x000ee80000300800 */
[----:B------:R-:W3:Y:S01]  /*48c40*/  LDL.LU R71, [R1+0x2308] ;  /* 0x0023080001477983 */ /* 0x000ee20000300800 */
[----:B------:R-:W-:-:S02]  /*48c50*/  IMAD.MOV.U32 R12, RZ, RZ, R79 ;  /* 0x000000ffff0c7224 */ /* 0x000fc400078e004f */
[----:B-1----:R-:W-:Y:S01]  /*48c60*/  IMAD.MOV.U32 R16, RZ, RZ, R76 ;  /* 0x000000ffff107224 */ /* 0x002fe200078e004c */
[----:B------:R-:W-:Y:S01]  /*48c70*/  LDS R240, [R0+0x92200] ;  /* 0x0922000000f07984 */ /* 0x000fe20000000800 */
[----:B------:R-:W-:-:S03]  /*48c80*/  IMAD.MOV.U32 R13, RZ, RZ, R78 ;  /* 0x000000ffff0d7224 */ /* 0x000fc600078e004e */
[----:B------:R-:W-:Y:S04]  /*48c90*/  STL [R1+0x20f8], R12 ;  /* 0x0020f80c01007387 */ /* 0x000fe80000100800 */
[----:B------:R-:W-:Y:S04]  /*48ca0*/  STL [R1+0x20f4], R16 ;  /* 0x0020f41001007387 */ /* 0x000fe80000100800 */
[----:B------:R-:W-:Y:S04]  /*48cb0*/  STL [R1+0x20f0], R13 ;  /* 0x0020f00d01007387 */ /* 0x000fe80000100800 */
[----:B------:R-:W-:Y:S04]  /*48cc0*/  LDS R242, [R0+0x93200] ;  /* 0x0932000000f27984 */ /* 0x000fe80000000800 */
[----:B------:R-:W-:Y:S04]  /*48cd0*/  LDS R241, [R2+0x92200] ;  /* 0x0922000002f17984 */ /* 0x000fe80000000800 */
[----:B------:R-:W1:Y:S01]  /*48ce0*/  LDS R243, [R2+0x93200] ;  /* 0x0932000002f37984 */ /* 0x000e620000000800 */
[----:B----4-:R-:W-:Y:S11]  /*48cf0*/  HMMA.1688.F32.TF32 R72, R164, R10, R72 ;  /* 0x0000000aa448723c */ /* 0x010ff60000081048 */
[----:B------:R-:W-:Y:S11]  /*48d00*/  @!UPT UIADD3 URZ, URZ, URZ, URZ ;  /* 0x0000003f3f3ff290 */ /* 0x000ff6000fffe03f */
[----:B------:R-:W-:Y:S01]  /*48d10*/  @!UPT UIADD3 URZ, URZ, URZ, URZ ;  /* 0x0000003f3f3ff290 */ /* 0x000fe2000fffe03f */
[----:B------:R3:W-:Y:S01]  /*48d20*/  STL.64 [R1+0x210], R72 ;  /* 0x0002104801007387 */ /* 0x0007e20000100a00 */
[----:B------:R-:W-:-:S03]  /*48d30*/  IMAD.MOV.U32 R17, RZ, RZ, R75 ;  /* 0x000000ffff117224 */ /* 0x000fc600078e004b */
[----:B------:R4:W-:Y:S01]  /*48d40*/  STL [R1+0x218], R74 ;  /* 0x0002184a01007387 */ /* 0x0009e20000100800 */
[----:B--2---:R-:W-:Y:S02]  /*48d50*/  IMAD.MOV.U32 R75, RZ, RZ, R69 ;  /* 0x000000ffff4b7224 */ /* 0x004fe400078e0045 */
[----:B---3--:R-:W-:Y:S02]  /*48d60*/  IMAD.MOV.U32 R72, RZ, RZ, R68 ;  /* 0x000000ffff487224 */ /* 0x008fe400078e0044 */
[----:B------:R-:W2:Y:S01]  /*48d70*/  LDL.LU R68, [R1+0x2304] ;  /* 0x0023040001447983 */ /* 0x000ea20000300800 */
[----:B------:R-:W-:-:S03]  /*48d80*/  IMAD.MOV.U32 R73, RZ, RZ, R70 ;  /* 0x000000ffff497224 */ /* 0x000fc600078e0046 */
[----:B------:R-:W3:Y:S01]  /*48d90*/  LDL.LU R70, [R1+0x2300] ;  /* 0x0023000001467983 */ /* 0x000ee20000300800 */
[----:B----4-:R-:W-:-:S03]  /*48da0*/  IMAD.MOV.U32 R74, RZ, RZ, R71 ;  /* 0x000000ffff4a7224 */ /* 0x010fc600078e0047 */
[----:B------:R-:W4:Y:S04]  /*48db0*/  LDL.LU R71, [R1+0x22fc] ;  /* 0x0022fc0001477983 */ /* 0x000f280000300800 */
[----:B------:R-:W4:Y:S04]  /*48dc0*/  LDL.LU R69, [R1+0x22f8] ;  /* 0x0022f80001457983 */ /* 0x000f280000300800 */
[----:B------:R-:W4:Y:S04]  /*48dd0*/  LDL.LU R80, [R1+0x2d0] ;  /* 0x0002d00001507983 */ /* 0x000f280000300800 */
[----:B------:R-:W4:Y:S04]  /*48de0*/  LDL.LU R81, [R1+0x2d4] ;  /* 0x0002d40001517983 */ /* 0x000f280000300800 */
[----:B------:R-:W4:Y:S04]  /*48df0*/  LDL.LU R82, [R1+0x2d8] ;  /* 0x0002d80001527983 */ /* 0x000f280000300800 */
[----:B------:R-:W4:Y:S01]  /*48e00*/  LDL.LU R83, [R1+0x2dc] ;  /* 0x0002dc0001537983 */ /* 0x000f220000300800 */
[----:B--2---:R-:W-:-:S03]  /*48e10*/  IMAD.MOV.U32 R87, RZ, RZ, R68 ;  /* 0x000000ffff577224 */ /* 0x004fc600078e0044 */
[----:B------:R-:W2:Y:S01]  /*48e20*/  LDL.LU R68, [R1+0x320] ;  /* 0x0003200001447983 */ /* 0x000ea20000300800 */
[----:B---3--:R-:W-:Y:S02]  /*48e30*/  IMAD.MOV.U32 R85, RZ, RZ, R70 ;  /* 0x000000ffff557224 */ /* 0x008fe400078e0046 */
[----:B----4-:R-:W-:Y:S02]  /*48e40*/  IMAD.MOV.U32 R84, RZ, RZ, R71 ;  /* 0x000000ffff547224 */ /* 0x010fe400078e0047 */
[----:B------:R-:W-:Y:S02]  /*48e50*/  IMAD.MOV.U32 R86, RZ, RZ, R69 ;  /* 0x000000ffff567224 */ /* 0x000fe400078e0045 */
        /* <DEDUP_REMOVED lines=55> */
[----:B------:R-:W1:Y:S04]  /*491d0*/  LDL.LU R96, [R1+0x310] ;  /* 0x0003100001607983 */ /* 0x000e680000300800 */
[----:B------:R-:W1:Y:S04]  /*491e0*/  LDL.LU R97, [R1+0x314] ;  /* 0x0003140001617983 */ /* 0x000e680000300800 */
[----:B------:R-:W1:Y:S04]  /*491f0*/  LDL.LU R98, [R1+0x318] ;  /* 0x0003180001627983 */ /* 0x000e680000300800 */
[----:B------:R-:W1:Y:S04]  /*49200*/  LDL.LU R99, [R1+0x31c] ;  /* 0x00031c0001637983 */ /* 0x000e680000300800 */
        /* <DEDUP_REMOVED lines=19> */
[----:B------:R-:W-:Y:S01]  /*49340*/  IMAD.MOV.U32 R16, RZ, RZ, R146 ;  /* 0x000000ffff107224 */ /* 0x000fe200078e0092 */
[----:B------:R2:W-:Y:S01]  /*49350*/  STL [R1+0x80], R144 ;  /* 0x0000809001007387 */ /* 0x0005e20000100800 */
[----:B------:R-:W-:-:S02]  /*49360*/  IMAD.MOV.U32 R13, RZ, RZ, R147 ;  /* 0x000000ffff0d7224 */ /* 0x000fc400078e0093 */
[----:B------:R-:W-:Y:S01]  /*49370*/  IMAD.MOV.U32 R12, RZ, RZ, R145 ;  /* 0x000000ffff0c7224 */ /* 0x000fe200078e0091 */
[----:B------:R-:W3:Y:S04]  /*49380*/  LDL.LU.64 R146, [R1+0x22f0] ;  /* 0x0022f00001927983 */ /* 0x000ee80000300a00 */
[----:B--2---:R-:W3:Y:S04]  /*49390*/  LDL.LU.64 R144, [R1+0x22e8] ;  /* 0x0022e80001907983 */ /* 0x004ee80000300a00 */
[----:B------:R-:W-:Y:S01]  /*493a0*/  STL.64 [R1+0xa0], R140 ;  /* 0x0000a08c01007387 */ /* 0x000fe20000100a00 */
[C---:B------:R-:W-:Y:S03]  /*493b0*/  HMMA.1688.F32.TF32 R116, R164.reuse, R42, R116 ;  /* 0x0000002aa474723c */ /* 0x040fe60000081074 */
[----:B------:R2:W-:Y:S04]  /*493c0*/  STL.64 [R1+0xa8], R142 ;  /* 0x0000a88e01007387 */ /* 0x0005e80000100a00 */
[----:B--2---:R-:W2:Y:S04]  /*493d0*/  LDL.LU.64 R142, [R1+0x22e0] ;  /* 0x0022e000018e7983 */ /* 0x004ea80000300a00 */
[----:B------:R-:W2:Y:S04]  /*493e0*/  LDL.LU.64 R140, [R1+0x22d8] ;  /* 0x0022d800018c7983 */ /* 0x000ea80000300a00 */
[----:B------:R-:W-:Y:S04]  /*493f0*/  STL.64 [R1+0xc0], R136 ;  /* 0x0000c08801007387 */ /* 0x000fe80000100a00 */
[----:B------:R4:W-:Y:S01]  /*49400*/  STL.64 [R1+0xc8], R138 ;  /* 0x0000c88a01007387 */ /* 0x0009e20000100a00 */
[----:B------:R-:W-:Y:S03]  /*49410*/  HMMA.1688.F32.TF32 R100, R164, R58, R100 ;  /* 0x0000003aa464723c */ /* 0x000fe60000081064 */
        /* <DEDUP_REMOVED lines=44> */
[C---:B------:R-:W-:Y:S08]  /*496e0*/  HMMA.1688.F32.TF32 R88, R240.reuse, R14, R88 ;  /* 0x0000000ef058723c */ /* 0x040ff00000081058 */
[C---:B------:R-:W-:Y:S08]  /*496f0*/  HMMA.1688.F32.TF32 R84, R240.reuse, R18, R84 ;  /* 0x00000012f054723c */ /* 0x040ff00000081054 */
[C---:B------:R-:W-:Y:S08]  /*49700*/  HMMA.1688.F32.TF32 R80, R240.reuse, R22, R80 ;  /* 0x00000016f050723c */ /* 0x040ff00000081050 */
[C---:B------:R-:W-:Y:S08]  /*49710*/  HMMA.1688.F32.TF32 R76, R240.reuse, R26, R76 ;  /* 0x0000001af04c723c */ /* 0x040ff0000008104c */
[----:B------:R-:W-:Y:S08]  /*49720*/  HMMA.1688.F32.TF32 R72, R240, R30, R72 ;  /* 0x0000001ef048723c */ /* 0x000ff00000081048 */
[----:B--2---:R-:W-:Y:S01]  /*49730*/  HMMA.1688.F32.TF32 R68, R164, R66, R68 ;  /* 0x00000042a444723c */ /* 0x004fe20000081044 */
[----:B------:R-:W2:Y:S11]  /*49740*/  LDL.LU R164, [R1+0x2a0] ;  /* 0x0002a00001a47983 */ /* 0x000eb60000300800 */
[----:B------:R-:W-:Y:S11]  /*49750*/  @!UPT UIADD3 URZ, URZ, URZ, URZ ;  /* 0x0000003f3f3ff290 */ /* 0x000ff6000fffe03f */
[----:B------:R-:W-:Y:S04]  /*49760*/  STL.64 [R1+0x160], R68 ;  /* 0x0001604401007387 */ /* 0x000fe80000100a00 */
[----:B------:R-:W-:Y:S04]  /*49770*/  STL.64 [R1+0x168], R70 ;  /* 0x0001684601007387 */ /* 0x000fe80000100a00 */
[----:B------:R-:W2:Y:S04]  /*49780*/  LDL.LU R165, [R1+0x2a4] ;  /* 0x0002a40001a57983 */ /* 0x000ea80000300800 */
[----:B------:R-:W2:Y:S04]  /*49790*/  LDL.LU R166, [R1+0x2a8] ;  /* 0x0002a80001a67983 */ /* 0x000ea80000300800 */
[----:B------:R-:W2:Y:S04]  /*497a0*/  LDL.LU R167, [R1+0x2ac] ;  /* 0x0002ac0001a77983 */ /* 0x000ea80000300800 */
[----:B------:R-:W-:Y:S04]  /*497b0*/  STL.64 [R1+0x720], R96 ;  /* 0x0007206001007387 */ /* 0x000fe80000100a00 */
[----:B------:R1:W-:Y:S01]  /*497c0*/  STL.64 [R1+0x728], R98 ;  /* 0x0007286201007387 */ /* 0x0003e20000100a00 */
[C---:B------:R-:W-:Y:S03]  /*497d0*/  HMMA.1688.F32.TF32 R244, R240.reuse, R38, R244 ;  /* 0x00000026f0f4723c */ /* 0x040fe600000810f4 */
[----:B------:R-:W-:Y:S04]  /*497e0*/  LDS R68, [R0+0x92280] ;  /* 0x0922800000447984 */ /* 0x000fe80000000800 */
[----:B------:R-:W-:Y:S04]  /*497f0*/  LDS R70, [R0+0x93280] ;  /* 0x0932800000467984 */ /* 0x000fe80000000800 */
[----:B-1----:R-:W3:Y:S04]  /*49800*/  LDL.LU.64 R98, [R1+0x2220] ;  /* 0x0022200001627983 */ /* 0x002ee80000300a00 */
[----:B------:R-:W3:Y:S04]  /*49810*/  LDL.LU.64 R96, [R1+0x2218] ;  /* 0x0022180001607983 */ /* 0x000ee80000300a00 */
        /* <DEDUP_REMOVED lines=30> */
[----:B------:R4:W-:Y:S04]  /*49a00*/  STL.64 [R1+0x2c8], R166 ;  /* 0x0002c8a601007387 */ /* 0x0009e80000100a00 */
[----:B------:R-:W-:Y:S04]  /*49a10*/  STL.64 [R1+0x2d0], R244 ;  /* 0x0002d0f401007387 */ /* 0x000fe80000100a00 */
[----:B------:R-:W-:Y:S04]  /*49a20*/  STL.64 [R1+0x2d8], R246 ;  /* 0x0002d8f601007387 */ /* 0x000fe80000100a00 */
[----:B------:R-:W-:Y:S04]  /*49a30*/  LDS R244, [R0+0x92380] ;  /* 0x0923800000f47984 */ /* 0x000fe80000000800 */
[----:B------:R-:W-:Y:S04]  /*49a40*/  LDS R246, [R0+0x93380] ;  /* 0x0933800000f67984 */ /* 0x000fe80000000800 */
[----:B------:R-:W-:Y:S04]  /*49a50*/  LDS R245, [R2+0x92380] ;  /* 0x0923800002f57984 */ /* 0x000fe80000000800 */
[----:B------:R-:W-:Y:S01]  /*49a60*/  LDS R247, [R2+0x93380] ;  /* 0x0933800002f77984 */ /* 0x000fe20000000800 */
[C---:B---3--:R-:W-:Y:S08]  /*49a70*/  HMMA.1688.F32.TF32 R80, R240.reuse, R50, R80 ;  /* 0x00000032f050723c */ /* 0x048ff00000081050 */
[C---:B----4-:R-:W-:Y:S08]  /*49a80*/  HMMA.1688.F32.TF32 R164, R240.reuse, R42, R72 ;  /* 0x0000002af0a4723c */ /* 0x050ff00000081048 */
[C---:B------:R-:W-:Y:S08]  /*49a90*/  HMMA.1688.F32.TF32 R72, R240.reuse, R46, R76 ;  /* 0x0000002ef048723c */ /* 0x040ff0000008104c */
[C---:B------:R-:W-:Y:S07]  /*49aa0*/  HMMA.1688.F32.TF32 R76, R240.reuse, R54, R84 ;  /* 0x00000036f04c723c */ /* 0x040fee0000081054 */
        /* <DEDUP_REMOVED lines=11> */
[----:B------:R-:W-:Y:S04]  /*49b60*/  STL.64 [R1+0x320], R72 ;  /* 0x0003204801007387 */ /* 0x000fe80000100a00 */
[----:B------:R-:W-:Y:S04]  /*49b70*/  STL.64 [R1+0x328], R74 ;  /* 0x0003284a01007387 */ /* 0x000fe80000100a00 */
[----:B------:R-:W-:Y:S04]  /*49b80*/  STL.64 [R1+0x310], R80 ;  /* 0x0003105001007387 */ /* 0x000fe80000100a00 */
[----:B------:R1:W-:Y:S01]  /*49b90*/  STL.64 [R1+0x318], R82 ;  /* 0x0003185201007387 */ /* 0x0003e20000100a00 */
[C---:B------:R-:W-:Y:S03]  /*49ba0*/  HMMA.1688.F32.TF32 R84, R68.reuse, R14, R108 ;  /* 0x0000000e4454723c */ /* 0x040fe6000008106c */
[----:B------:R-:W-:Y:S04]  /*49bb0*/  LDS R72, [R0+0x92300] ;  /* 0x0923000000487984 */ /* 0x000fe80000000800 */
[----:B------:R-:W-:Y:S04]  /*49bc0*/  STL.64 [R1+0x2e0], R76 ;  /* 0x0002e04c01007387 */ /* 0x000fe80000100a00 */
[----:B------:R2:W-:Y:S01]  /*49bd0*/  STL.64 [R1+0x2e8], R78 ;  /* 0x0002e84e01007387 */ /* 0x0005e20000100a00 */
[C---:B-1----:R-:W-:Y:S03]  /*49be0*/  HMMA.1688.F32.TF32 R80, R68.reuse, R10, R104 ;  /* 0x0000000a4450723c */ /* 0x042fe60000081068 */
[----:B------:R-:W-:Y:S04]  /*49bf0*/  LDS R74, [R0+0x93300] ;  /* 0x09330000004a7984 */ /* 0x000fe80000000800 */
[----:B------:R-:W-:Y:S01]  /*49c00*/  LDS R73, [R2+0x92300] ;  /* 0x0923000002497984 */ /* 0x000fe20000000800 */
[C---:B--2---:R-:W-:Y:S03]  /*49c10*/  HMMA.1688.F32.TF32 R76, R68.reuse, R6, R100 ;  /* 0x00000006444c723c */ /* 0x044fe60000081064 */
[----:B------:R-:W1:Y:S11]  /*49c20*/  LDS R75, [R2+0x93300] ;  /* 0x09330000024b7984 */ /* 0x000e760000000800 */
[----:B------:R-:W-:Y:S09]  /*49c30*/  @!UPT UIADD3 URZ, URZ, URZ, URZ ;  /* 0x0000003f3f3ff290 */ /* 0x000ff2000fffe03f */
[----:B------:R-:W-:Y:S04]  /*49c40*/  STL.64 [R1+0x300], R76 ;  /* 0x0003004c01007387 */ /* 0x000fe80000100a00 */
[----:B------:R2:W-:Y:S04]  /*49c50*/  STL.64 [R1+0x308], R78 ;  /* 0x0003084e01007387 */ /* 0x0005e80000100a00 */
[----:B------:R-:W-:Y:S04]  /*49c60*/  STL.64 [R1+0x360], R80 ;  /* 0x0003605001007387 */ /* 0x000fe80000100a00 */
[----:B------:R3:W-:Y:S01]  /*49c70*/  STL.64 [R1+0x368], R82 ;  /* 0x0003685201007387 */ /* 0x0007e20000100a00 */
[C---:B--2---:R-:W-:Y:S08]  /*49c80*/  HMMA.1688.F32.TF32 R76, R68.reuse, R18, R112 ;  /* 0x00000012444c723c */ /* 0x044ff00000081070 */
[C---:B---3--:R-:W-:Y:S01]  /*49c90*/  HMMA.1688.F32.TF32 R80, R68.reuse, R22, R116 ;  /* 0x000000164450723c */ /* 0x048fe20000081074 */
[----:B------:R-:W-:Y:S04]  /*49ca0*/  STL.64 [R1+0x370], R84 ;  /* 0x0003705401007387 */ /* 0x000fe80000100a00 */
[----:B------:R2:W-:Y:S10]  /*49cb0*/  STL.64 [R1+0x378], R86 ;  /* 0x0003785601007387 */ /* 0x0005f40000100a00 */
[----:B------:R-:W-:Y:S01]  /*49cc0*/  STL.64 [R1+0x380], R76 ;  /* 0x0003804c01007387 */ /* 0x000fe20000100a00 */
[C---:B--2---:R-:W-:Y:S03]  /*49cd0*/  HMMA.1688.F32.TF32 R84, R68.reuse, R26, R120 ;  /* 0x0000001a4454723c */ /* 0x044fe60000081078 */
[----:B------:R2:W-:Y:S04]  /*49ce0*/  STL.64 [R1+0x388], R78 ;  /* 0x0003884e01007387 */ /* 0x0005e80000100a00 */
[----:B------:R-:W-:Y:S04]  /*49cf0*/  STL.64 [R1+0x390], R80 ;  /* 0x0003905001007387 */ /* 0x000fe80000100a00 */
[----:B------:R3:W-:Y:S01]  /*49d00*/  STL.64 [R1+0x398], R82 ;  /* 0x0003985201007387 */ /* 0x0007e20000100a00 */
[C---:B--2---:R-:W-:Y:S08]  /*49d10*/  HMMA.1688.F32.TF32 R76, R68.reuse, R30, R124 ;  /* 0x0000001e444c723c */ /* 0x044ff0000008107c */
[C---:B---3--:R-:W-:Y:S03]  /*49d20*/  HMMA.1688.F32.TF32 R80, R68.reuse, R34, R128 ;  /* 0x000000224450723c */ /* 0x048fe60000081080 */
[----:B------:R-:W-:Y:S04]  /*49d30*/  STL.64 [R1+0x3a0], R84 ;  /* 0x0003a05401007387 */ /* 0x000fe80000100a00 */
[----:B------:R2:W-:Y:S08]  /*49d40*/  STL.64 [R1+0x3a8], R86 ;  /* 0x0003a85601007387 */ /* 0x0005f00000100a00 */
        /* <DEDUP_REMOVED lines=14> */
[----:B--2---:R-:W-:Y:S01]  /*49e30*/  HMMA.1688.F32.TF32 R76, R68, R54, R148 ;  /* 0x00000036444c723c */ /* 0x004fe20000081094 */
[----:B------:R-:W-:-:S02]  /*49e40*/  IMAD.MOV.U32 R92, RZ, RZ, R209 ;  /* 0x000000ffff5c7224 */ /* 0x000fc400078e00d1 */
[----:B------:R-:W-:Y:S01]  /*49e50*/  LDS R144, [R0+0x94100] ;  /* 0x0941000000907984 */ /* 0x000fe20000000800 */
[----:B------:R-:W-:Y:S02]  /*49e60*/  IMAD.MOV.U32 R93, RZ, RZ, R210 ;  /* 0x000000ffff5d7224 */ /* 0x000fe400078e00d2 */
[----:B------:R-:W-:Y:S01]  /*49e70*/  IMAD.MOV.U32 R94, RZ, RZ, R211 ;  /* 0x000000ffff5e7224 */ /* 0x000fe200078e00d3 */
[----:B------:R-:W-:Y:S01]  /*49e80*/  LDS R146, [R0+0x95100] ;  /* 0x0951000000927984 */ /* 0x000fe20000000800 */
[----:B---3--:R-:W-:Y:S03]  /*49e90*/  HMMA.1688.F32.TF32 R80, R68, R58, R152 ;  /* 0x0000003a4450723c */ /* 0x008fe60000081098 */
        /* <DEDUP_REMOVED lines=13> */
[----:B--2---:R-:W-:Y:S08]  /*49f70*/  HMMA.1688.F32.TF32 R76, R68, R66, R160 ;  /* 0x00000042444c723c */ /* 0x004ff000000810a0 */
[C---:B-1----:R-:W-:Y:S08]  /*49f80*/  HMMA.1688.F32.TF32 R80, R72.reuse, R6, R168 ;  /* 0x000000064850723c */ /* 0x042ff000000810a8 */
[----:B------:R-:W-:Y:S01]  /*49f90*/  HMMA.1688.F32.TF32 R68, R72, R10, R172 ;  /* 0x0000000a4844723c */ /* 0x000fe200000810ac */
[----:B------:R-:W-:Y:S04]  /*49fa0*/  STL.64 [R1+0x420], R84 ;  /* 0x0004205401007387 */ /* 0x000fe80000100a00 */
[----:B------:R-:W-:Y:S04]  /*49fb0*/  STL.64 [R1+0x428], R86 ;  /* 0x0004285601007387 */ /* 0x000fe80000100a00 */
[----:B------:R1:W-:Y:S04]  /*49fc0*/  STL.64 [R1+0x3e0], R76 ;  /* 0x0003e04c01007387 */ /* 0x0003e80000100a00 */
[----:B------:R2:W-:Y:S04]  /*49fd0*/  STL.64 [R1+0x3e8], R78 ;  /* 0x0003e84e01007387 */ /* 0x0005e80000100a00 */
[----:B------:R3:W-:Y:S01]  /*49fe0*/  STL.64 [R1+0x700], R80 ;  /* 0x0007005001007387 */ /* 0x0007e20000100a00 */
[----:B-1----:R-:W-:-:S03]  /*49ff0*/  IMAD.MOV.U32 R76, RZ, RZ, R221 ;  /* 0x000000ffff4c7224 */ /* 0x002fc600078e00dd */
[----:B------:R1:W-:Y:S01]  /*4a000*/  STL.64 [R1+0x708], R82 ;  /* 0x0007085201007387 */ /* 0x0003e20000100a00 */
[----:B------:R-:W-:-:S03]  /*4a010*/  IMAD.MOV.U32 R77, RZ, RZ, R222 ;  /* 0x000000ffff4d7224 */ /* 0x000fc600078e00de */
[----:B------:R-:W4:Y:S01]  /*4a020*/  LDL.LU R221, [R1+0x21b4] ;  /* 0x0021b40001dd7983 */ /* 0x000f220000300800 */
[----:B--2---:R-:W-:-:S03]  /*4a030*/  IMAD.MOV.U32 R78, RZ, RZ, R223 ;  /* 0x000000ffff4e7224 */ /* 0x004fc600078e00df */
[----:B------:R-:W-:Y:S01]  /*4a040*/  STL.64 [R1+0x6f0], R68 ;  /* 0x0006f04401007387 */ /* 0x000fe20000100a00 */
[----:B------:R-:W-:-:S03]  /*4a050*/  IMAD.MOV.U32 R79, RZ, RZ, R216 ;  /* 0x000000ffff4f7224 */ /* 0x000fc600078e00d8 */
[----:B------:R2:W-:Y:S01]  /*4a060*/  STL.64 [R1+0x6f8], R70 ;  /* 0x0006f84601007387 */ /* 0x0005e20000100a00 */
[----:B---3--:R-:W-:-:S03]  /*4a070*/  IMAD.MOV.U32 R80, RZ, RZ, R217 ;  /* 0x000000ffff507224 */ /* 0x008fc600078e00d9 */
[----:B------:R-:W4:Y:S01]  /*4a080*/  LDL.LU R222, [R1+0x21b0] ;  /* 0x0021b00001de7983 */ /* 0x000f220000300800 */
[----:B------:R-:W-:-:S03]  /*4a090*/  IMAD.MOV.U32 R81, RZ, RZ, R218 ;  /* 0x000000ffff517224 */ /* 0x000fc600078e00da */
[----:B------:R-:W4:Y:S01]  /*4a0a0*/  LDL.LU R223, [R1+0x21ac] ;  /* 0x0021ac0001df7983 */ /* 0x000f220000300800 */
[----:B-1----:R-:W-:-:S03]  /*4a0b0*/  IMAD.MOV.U32 R82, RZ, RZ, R219 ;  /* 0x000000ffff527224 */ /* 0x002fc600078e00db */
        /* <DEDUP_REMOVED lines=66> */
[----:B------:R-:W3:Y:S01]  /*4a4e0*/  LDL.LU R180, [R1+0x2120] ;  /* 0x0021200001b47983 */ /* 0x000ee20000300800 */
[----:B------:R-:W-:-:S03]  /*4a4f0*/  IMAD.MOV.U32 R242, RZ, RZ, R178 ;  /* 0x000000fffff27224 */ /* 0x000fc600078e00b2 */
[----:B------:R-:W3:Y:S01]  /*4a500*/  LDL.LU R181, [R1+0x211c] ;  /* 0x00211c0001b57983 */ /* 0x000ee20000300800 */
[----:B------:R-:W-:-:S03]  /*4a510*/  IMAD.MOV.U32 R243, RZ, RZ, R179 ;  /* 0x000000fffff37224 */ /* 0x000fc600078e00b3 */
[----:B------:R-:W3:Y:S04]  /*4a520*/  LDL.LU R182, [R1+0x2118] ;  /* 0x0021180001b67983 */ /* 0x000ee80000300800 */
[----:B------:R-:W3:Y:S01]  /*4a530*/  LDL.LU R176, [R1+0x2114] ;  /* 0x0021140001b07983 */ /* 0x000ee20000300800 */
[----:B------:R-:W-:-:S03]  /*4a540*/  IMAD.MOV.U32 R88, RZ, RZ, R183 ;  /* 0x000000ffff587224 */ /* 0x000fc600078e00b7 */
[----:B------:R-:W3:Y:S04]  /*4a550*/  LDL.LU R177, [R1+0x2110] ;  /* 0x0021100001b17983 */ /* 0x000ee80000300800 */
[----:B------:R-:W3:Y:S04]  /*4a560*/  LDL.LU R178, [R1+0x210c] ;  /* 0x00210c0001b27983 */ /* 0x000ee80000300800 */
[----:B------:R-:W3:Y:S04]  /*4a570*/  LDL.LU R179, [R1+0x2108] ;  /* 0x0021080001b37983 */ /* 0x000ee80000300800 */
[----:B------:R-:W4:Y:S01]  /*4a580*/  LDL.LU R183, [R1+0x2104] ;  /* 0x0021040001b77983 */ /* 0x000f220000300800 */
[----:B------:R-:W-:-:S02]  /*4a590*/  IMAD.MOV.U32 R89, RZ, RZ, R190 ;  /* 0x000000ffff597224 */ /* 0x000fc400078e00be */
[----:B------:R-:W-:Y:S01]  /*4a5a0*/  IMAD.MOV.U32 R90, RZ, RZ, R191 ;  /* 0x000000ffff5a7224 */ /* 0x000fe200078e00bf */
[----:B------:R-:W4:Y:S04]  /*4a5b0*/  LDL.LU R190, [R1+0x2100] ;  /* 0x0021000001be7983 */ /* 0x000f280000300800 */
[----:B------:R-:W4:Y:S01]  /*4a5c0*/  LDL.LU R191, [R1+0x20fc] ;  /* 0x0020fc0001bf7983 */ /* 0x000f220000300800 */
[C---:B------:R-:W-:Y:S08]  /*4a5d0*/  HMMA.1688.F32.TF32 R116, R244.reuse, R18, R116 ;  /* 0x00000012f474723c */ /* 0x040ff00000081074 */
[C---:B------:R-:W-:Y:S08]  /*4a5e0*/  HMMA.1688.F32.TF32 R104, R244.reuse, R30, R104 ;  /* 0x0000001ef468723c */ /* 0x040ff00000081068 */
[----:B------:R-:W-:Y:S01]  /*4a5f0*/  HMMA.1688.F32.TF32 R96, R244, R42, R96 ;  /* 0x0000002af460723c */ /* 0x000fe20000081060 */
[----:B------:R-:W-:-:S07]  /*4a600*/  IMAD.MOV.U32 R91, RZ, RZ, R252 ;  /* 0x000000ffff5b7224 */ /* 0x000fce00078e00fc */
[----:B------:R-:W-:Y:S01]  /*4a610*/  HMMA.1688.F32.TF32 R84, R244, R54, R84 ;  /* 0x00000036f454723c */ /* 0x000fe20000081054 */
[----:B------:R-:W-:-:S07]  /*4a620*/  IMAD.MOV.U32 R167, RZ, RZ, R21 ;  /* 0x000000ffffa77224 */ /* 0x000fce00078e0015 */
[C---:B--2---:R-:W-:Y:S08]  /*4a630*/  HMMA.1688.F32.TF32 R124, R72.reuse, R22, R184 ;  /* 0x00000016487c723c */ /* 0x044ff000000810b8 */
[C---:B---3--:R-:W-:Y:S08]  /*4a640*/  HMMA.1688.F32.TF32 R128, R72.reuse, R14, R176 ;  /* 0x0000000e4880723c */ /* 0x048ff000000810b0 */
[C---:B----4-:R-:W-:Y:S11]  /*4a650*/  HMMA.1688.F32.TF32 R68, R72.reuse, R18, R180 ;  /* 0x000000124844723c */ /* 0x050ff600000810b4 */
[----:B------:R-:W-:Y:S04]  /*4a660*/  @!UPT UIADD3 URZ, URZ, URZ, URZ ;  /* 0x0000003f3f3ff290 */ /* 0x000fe8000fffe03f */
[----:B------:R-:W-:Y:S04]  /*4a670*/  STL.64 [R1+0x470], R128 ;  /* 0x0004708001007387 */ /* 0x000fe80000100a00 */
[----:B------:R1:W-:Y:S04]  /*4a680*/  STL.64 [R1+0x478], R130 ;  /* 0x0004788201007387 */ /* 0x0003e80000100a00 */
[----:B------:R-:W-:Y:S04]  /*4a690*/  STL.64 [R1+0x6e0], R68 ;  /* 0x0006e04401007387 */ /* 0x000fe80000100a00 */
[----:B------:R2:W-:Y:S01]  /*4a6a0*/  STL.64 [R1+0x6e8], R70 ;  /* 0x0006e84601007387 */ /* 0x0005e20000100a00 */
[C---:B-1----:R-:W-:Y:S08]  /*4a6b0*/  HMMA.1688.F32.TF32 R128, R72.reuse, R26, R188 ;  /* 0x0000001a4880723c */ /* 0x042ff000000810bc */
[C---:B--2---:R-:W-:Y:S01]  /*4a6c0*/  HMMA.1688.F32.TF32 R68, R72.reuse, R30, R192 ;  /* 0x0000001e4844723c */ /* 0x044fe200000810c0 */
[----:B------:R-:W-:Y:S04]  /*4a6d0*/  STL.64 [R1+0x6d0], R124 ;  /* 0x0006d07c01007387 */ /* 0x000fe80000100a00 */
[----:B------:R1:W-:Y:S10]  /*4a6e0*/  STL.64 [R1+0x6d8], R126 ;  /* 0x0006d87e01007387 */ /* 0x0003f40000100a00 */
[----:B------:R-:W-:Y:S01]  /*4a6f0*/  STL.64 [R1+0x6c0], R128 ;  /* 0x0006c08001007387 */ /* 0x000fe20000100a00 */
[C---:B-1----:R-:W-:Y:S03]  /*4a700*/  HMMA.1688.F32.TF32 R124, R72.reuse, R34, R196 ;  /* 0x00000022487c723c */ /* 0x042fe600000810c4 */
[----:B------:R1:W-:Y:S04]  /*4a710*/  STL.64 [R1+0x6c8], R130 ;  /* 0x0006c88201007387 */ /* 0x0003e80000100a00 */
[----:B------:R-:W-:Y:S04]  /*4a720*/  STL.64 [R1+0x6b0], R68 ;  /* 0x0006b04401007387 */ /* 0x000fe80000100a00 */
[----:B------:R2:W-:Y:S01]  /*4a730*/  STL.64 [R1+0x6b8], R70 ;  /* 0x0006b84601007387 */ /* 0x0005e20000100a00 */
[C---:B-1----:R-:W-:Y:S08]  /*4a740*/  HMMA.1688.F32.TF32 R128, R72.reuse, R38, R200 ;  /* 0x000000264880723c */ /* 0x042ff000000810c8 */
[C---:B--2---:R-:W-:Y:S03]  /*4a750*/  HMMA.1688.F32.TF32 R68, R72.reuse, R42, R204 ;  /* 0x0000002a4844723c */ /* 0x044fe600000810cc */
[----:B------:R-:W-:Y:S04]  /*4a760*/  STL.64 [R1+0x6a0], R124 ;  /* 0x0006a07c01007387 */ /* 0x000fe80000100a00 */
[----:B------:R1:W-:Y:S08]  /*4a770*/  STL.64 [R1+0x6a8], R126 ;  /* 0x0006a87e01007387 */ /* 0x0003f00000100a00 */
        /* <DEDUP_REMOVED lines=15> */
[----:B--2---:R-:W-:Y:S03]  /*4a870*/  HMMA.1688.F32.TF32 R68, R72, R66, R228 ;  /* 0x000000424844723c */ /* 0x004fe600000810e4 */
[----:B------:R-:W-:Y:S04]  /*4a880*/  STL.64 [R1+0x640], R124 ;  /* 0x0006407c01007387 */ /* 0x000fe80000100a00 */
[----:B------:R1:W-:Y:S01]  /*4a890*/  STL.64 [R1+0x648], R126 ;  /* 0x0006487e01007387 */ /* 0x0003e20000100a00 */
[----:B------:R-:W-:Y:S01]  /*4a8a0*/  HMMA.1688.F32.TF32 R72, R244, R10, R236 ;  /* 0x0000000af448723c */ /* 0x000fe200000810ec */
[----:B------:R-:W-:-:S02]  /*4a8b0*/  IMAD.MOV.U32 R164, RZ, RZ, R65 ;  /* 0x000000ffffa47224 */ /* 0x000fc400078e0041 */
[----:B------:R-:W-:Y:S01]  /*4a8c0*/  LDS R236, [R0+0x94180] ;  /* 0x0941800000ec7984 */ /* 0x000fe20000000800 */
[----:B------:R-:W-:Y:S02]  /*4a8d0*/  IMAD.MOV.U32 R165, RZ, RZ, R64 ;  /* 0x000000ffffa57224 */ /* 0x000fe400078e0040 */
[----:B------:R-:W-:Y:S01]  /*4a8e0*/  IMAD.MOV.U32 R166, RZ, RZ, R61 ;  /* 0x000000ffffa67224 */ /* 0x000fe200078e003d */
[----:B------:R-:W-:Y:S01]  /*4a8f0*/  LDS R238, [R0+0x95180] ;  /* 0x0951800000ee7984 */ /* 0x000fe20000000800 */
[----:B-1----:R-:W-:Y:S03]  /*4a900*/  HMMA.1688.F32.TF32 R124, R244, R6, R232 ;  /* 0x00000006f47c723c */ /* 0x002fe600000810e8 */
[----:B------:R-:W-:Y:S04]  /*4a910*/  STL.64 [R1+0x630], R128 ;  /* 0x0006308001007387 */ /* 0x000fe80000100a00 */
[----:B------:R-:W-:Y:S04]  /*4a920*/  STL.64 [R1+0x638], R130 ;  /* 0x0006388201007387 */ /* 0x000fe80000100a00 */
[----:B------:R-:W-:Y:S04]  /*4a930*/  STL.64 [R1+0x280], R68 ;  /* 0x0002804401007387 */ /* 0x000fe80000100a00 */
[----:B------:R1:W-:Y:S01]  /*4a940*/  STL.64 [R1+0x288], R70 ;  /* 0x0002884601007387 */ /* 0x0003e20000100a00 */
[----:B------:R-:W-:-:S03]  /*4a950*/  IMAD.MOV.U32 R155, RZ, RZ, R17 ;  /* 0x000000ffff9b7224 */ /* 0x000fc600078e0011 */
[----:B------:R-:W-:Y:S04]  /*4a960*/  LDS R237, [R2+0x94180] ;  /* 0x0941800002ed7984 */ /* 0x000fe80000000800 */
[----:B------:R-:W-:Y:S01]  /*4a970*/  LDS R239, [R2+0x95180] ;  /* 0x0951800002ef7984 */ /* 0x000fe20000000800 */
[C---:B-1----:R-:W-:Y:S03]  /*4a980*/  HMMA.1688.F32.TF32 R68, R244.reuse, R14, R120 ;  /* 0x0000000ef444723c */ /* 0x042fe60000081078 */
[----:B------:R-:W-:Y:S04]  /*4a990*/  STL.64 [R1+0x250], R124 ;  /* 0x0002507c01007387 */ /* 0x000fe80000100a00 */
[----:B------:R-:W-:Y:S04]  /*4a9a0*/  STL.64 [R1+0x258], R126 ;  /* 0x0002587e01007387 */ /* 0x000fe80000100a00 */
[----:B------:R-:W-:Y:S04]  /*4a9b0*/  STL.64 [R1+0x1e0], R72 ;  /* 0x0001e04801007387 */ /* 0x000fe80000100a00 */
[----:B------:R1:W-:Y:S04]  /*4a9c0*/  STL.64 [R1+0x1e8], R74 ;  /* 0x0001e84a01007387 */ /* 0x0003e80000100a00 */
[----:B------:R-:W-:Y:S04]  /*4a9d0*/  LDS R120, [R0+0x94080] ;  /* 0x0940800000787984 */ /* 0x000fe80000000800 */
[----:B------:R-:W-:Y:S01]  /*4a9e0*/  LDS R122, [R0+0x95080] ;  /* 0x09508000007a7984 */ /* 0x000fe20000000800 */
[C---:B-1----:R-:W-:Y:S03]  /*4a9f0*/  HMMA.1688.F32.TF32 R72, R244.reuse, R22, R112 ;  /* 0x00000016f448723c */ /* 0x042fe60000081070 */
[----:B------:R-:W-:Y:S04]  /*4aa00*/  STL.64 [R1+0x1d0], R68 ;  /* 0x0001d04401007387 */ /* 0x000fe80000100a00 */
[----:B------:R1:W-:Y:S04]  /*4aa10*/  STL.64 [R1+0x1d8], R70 ;  /* 0x0001d84601007387 */ /* 0x0003e80000100a00 */
[----:B------:R-:W-:Y:S04]  /*4aa20*/  LDS R121, [R2+0x94080] ;  /* 0x0940800002797984 */ /* 0x000fe80000000800 */
[----:B------:R-:W-:Y:S01]  /*4aa30*/  LDS R123, [R2+0x95080] ;  /* 0x09508000027b7984 */ /* 0x000fe20000000800 */
[C---:B-1----:R-:W-:Y:S03]  /*4aa40*/  HMMA.1688.F32.TF32 R68, R244.reuse, R26, R108 ;  /* 0x0000001af444723c */ /* 0x042fe6000008106c */
[----:B------:R-:W-:Y:S04]  /*4aa50*/  STL.64 [R1+0x1c0], R116 ;  /* 0x0001c07401007387 */ /* 0x000fe80000100a00 */
[----:B------:R-:W-:Y:S04]  /*4aa60*/  STL.64 [R1+0x1c8], R118 ;  /* 0x0001c87601007387 */ /* 0x000fe80000100a00 */
[----:B------:R-:W-:Y:S04]  /*4aa70*/  STL.64 [R1+0x1b0], R72 ;  /* 0x0001b04801007387 */ /* 0x000fe80000100a00 */
[----:B------:R1:W-:Y:S08]  /*4aa80*/  STL.64 [R1+0x1b8], R74 ;  /* 0x0001b84a01007387 */ /* 0x0003f00000100a00 */
[----:B------:R-:W-:Y:S01]  /*4aa90*/  STL.64 [R1+0x150], R68 ;  /* 0x0001504401007387 */ /* 0x000fe20000100a00 */
[C---:B-1----:R-:W-:Y:S03]  /*4aaa0*/  HMMA.1688.F32.TF32 R72, R244.reuse, R34, R100 ;  /* 0x00000022f448723c */ /* 0x042fe60000081064 */
[----:B------:R1:W-:Y:S05]  /*4aab0*/  STL.64 [R1+0x158], R70 ;  /* 0x0001584601007387 */ /* 0x0003ea0000100a00 */
[C---:B-1----:R-:W-:Y:S01]  /*4aac0*/  HMMA.1688.F32.TF32 R68, R244.reuse, R38, R240 ;  /* 0x00000026f444723c */ /* 0x042fe200000810f0 */
[----:B------:R-:W-:Y:S04]  /*4aad0*/  STL.64 [R1+0x140], R104 ;  /* 0x0001406801007387 */ /* 0x000fe80000100a00 */
[----:B------:R-:W-:Y:S11]  /*4aae0*/  STL.64 [R1+0x148], R106 ;  /* 0x0001486a01007387 */ /* 0x000ff60000100a00 */
[----:B------:R-:W-:Y:S07]  /*4aaf0*/  @!UPT UIADD3 URZ, URZ, URZ, URZ ;  /* 0x0000003f3f3ff290 */ /* 0x000fee000fffe03f */
[----:B------:R-:W-:Y:S04]  /*4ab00*/  STL.64 [R1+0x120], R68 ;  /* 0x0001204401007387 */ /* 0x000fe80000100a00 */
[----:B------:R-:W-:Y:S04]  /*4ab10*/  STL.64 [R1+0x130], R72 ;  /* 0x0001304801007387 */ /* 0x000fe80000100a00 */
[----:B------:R1:W-:Y:S02]  /*4ab20*/  STL.64 [R1+0x138], R74 ;  /* 0x0001384a01007387 */ /* 0x0003e40000100a00 */
[----:B-1----:R-:W-:Y:S02]  /*4ab30*/  HMMA.1688.F32.TF32 R72, R244, R46, R92 ;  /* 0x0000002ef448723c */ /* 0x002fe4000008105c */
[----:B------:R1:W-:Y:S01]  /*4ab40*/  STL [R1+0x128], R70 ;  /* 0x0001284601007387 */ /* 0x0003e20000100800 */
[----:B------:R-:W-:-:S03]  /*4ab50*/  IMAD.MOV.U32 R252, RZ, RZ, R71 ;  /* 0x000000fffffc7224 */ /* 0x000fc600078e0047 */
[----:B------:R-:W-:Y:S04]  /*4ab60*/  STL.64 [R1+0x110], R96 ;  /* 0x0001106001007387 */ /* 0x000fe80000100a00 */
[----:B------:R-:W-:Y:S01]  /*4ab70*/  STL.64 [R1+0x118], R98 ;  /* 0x0001186201007387 */ /* 0x000fe20000100a00 */
[C---:B-1----:R-:W-:Y:S03]  /*4ab80*/  HMMA.1688.F32.TF32 R68, R244.reuse, R50, R88 ;  /* 0x00000032f444723c */ /* 0x042fe60000081058 */
[----:B------:R-:W-:Y:S04]  /*4ab90*/  LDS R92, [R0+0x94000] ;  /* 0x09400000005c7984 */ /* 0x000fe80000000800 */
[----:B------:R-:W-:Y:S04]  /*4aba0*/  LDS R94, [R0+0x95000] ;  /* 0x09500000005e7984 */ /* 0x000fe80000000800 */
[----:B------:R-:W-:Y:S04]  /*4abb0*/  LDS R93, [R2+0x94000] ;  /* 0x09400000025d7984 */ /* 0x000fe80000000800 */
[----:B------:R-:W-:Y:S04]  /*4abc0*/  STL.64 [R1+0xf0], R72 ;  /* 0x0000f04801007387 */ /* 0x000fe80000100a00 */
[----:B------:R1:W-:Y:S04]  /*4abd0*/  STL.64 [R1+0xf8], R74 ;  /* 0x0000f84a01007387 */ /* 0x0003e80000100a00 */
[----:B------:R-:W-:Y:S01]  /*4abe0*/  LDS R95, [R2+0x95000] ;  /* 0x09500000025f7984 */ /* 0x000fe20000000800 */
[C---:B-1----:R-:W-:Y:S03]  /*4abf0*/  HMMA.1688.F32.TF32 R72, R244.reuse, R58, R80 ;  /* 0x0000003af448723c */ /* 0x042fe60000081050 */
[----:B------:R-:W-:Y:S04]  /*4ac00*/  STL.64 [R1+0xd0], R68 ;  /* 0x0000d04401007387 */ /* 0x000fe80000100a00 */
[----:B------:R1:W-:Y:S04]  /*4ac10*/  STL.64 [R1+0xd8], R70 ;  /* 0x0000d84601007387 */ /* 0x0003e80000100a00 */
[----:B------:R2:W-:Y:S04]  /*4ac20*/  STL.64 [R1+0xb0], R84 ;  /* 0x0000b05401007387 */ /* 0x0005e80000100a00 */
[----:B------:R3:W-:Y:S08]  /*4ac30*/  STL.64 [R1+0xb8], R86 ;  /* 0x0000b85601007387 */ /* 0x0007f00000100a00 */
[----:B------:R-:W-:Y:S04]  /*4ac40*/  STL.64 [R1+0x90], R72 ;  /* 0x0000904801007387 */ /* 0x000fe80000100a00 */
[----:B------:R-:W-:Y:S04]  /*4ac50*/  STL.64 [R1+0x98], R74 ;  /* 0x0000984a01007387 */ /* 0x000fe80000100a00 */
[----:B------:R-:W4:Y:S01]  /*4ac60*/  LDL R21, [R1+0xa20] ;  /* 0x000a200001157983 */ /* 0x000f220000100800 */
[C---:B-1----:R-:W-:Y:S08]  /*4ac70*/  HMMA.1688.F32.TF32 R68, R244.reuse, R62, R76 ;  /* 0x0000003ef444723c */ /* 0x042ff0000008104c */
[----:B------:R-:W-:Y:S01]  /*4ac80*/  HMMA.1688.F32.TF32 R244, R244, R66, R164 ;  /* 0x00000042f4f4723c */ /* 0x000fe200000810a4 */
[----:B------:R-:W-:-:S02]  /*4ac90*/  IMAD.MOV.U32 R88, RZ, RZ, R36 ;  /* 0x000000ffff587224 */ /* 0x000fc400078e0024 */
[----:B------:R-:W-:Y:S02]  /*4aca0*/  IMAD.MOV.U32 R89, RZ, RZ, R33 ;  /* 0x000000ffff597224 */ /* 0x000fe400078e0021 */
[----:B------:R-:W-:Y:S02]  /*4acb0*/  IMAD.MOV.U32 R90, RZ, RZ, R32 ;  /* 0x000000ffff5a7224 */ /* 0x000fe400078e0020 */
[----:B------:R-:W-:-:S08]  /*4acc0*/  IMAD.MOV.U32 R91, RZ, RZ, R29 ;  /* 0x000000ffff5b7224 */ /* 0x000fd000078e001d */
[----:B------:R-:W-:Y:S04]  /*4acd0*/  STL.64 [R1+0x70], R68 ;  /* 0x0000704401007387 */ /* 0x000fe80000100a00 */
[----:B------:R-:W-:Y:S01]  /*4ace0*/  STL.64 [R1+0x78], R70 ;  /* 0x0000784601007387 */ /* 0x000fe20000100a00 */
[----:B------:R-:W-:Y:S02]  /*4acf0*/  IMAD.MOV.U32 R76, RZ, RZ, R60 ;  /* 0x000000ffff4c7224 */ /* 0x000fe400078e003c */
[----:B------:R-:W-:Y:S02]  /*4ad00*/  IMAD.MOV.U32 R77, RZ, RZ, R57 ;  /* 0x000000ffff4d7224 */ /* 0x000fe400078e0039 */
[----:B------:R-:W-:Y:S02]  /*4ad10*/  IMAD.MOV.U32 R78, RZ, RZ, R56 ;  /* 0x000000ffff4e7224 */ /* 0x000fe400078e0038 */
[----:B------:R-:W-:-:S02]  /*4ad20*/  IMAD.MOV.U32 R79, RZ, RZ, R53 ;  /* 0x000000ffff4f7224 */ /* 0x000fc400078e0035 */
[----:B------:R-:W-:Y:S02]  /*4ad30*/  IMAD.MOV.U32 R80, RZ, RZ, R52 ;  /* 0x000000ffff507224 */ /* 0x000fe400078e0034 */
[----:B------:R-:W-:Y:S02]  /*4ad40*/  IMAD.MOV.U32 R81, RZ, RZ, R49 ;  /* 0x000000ffff517224 */ /* 0x000fe400078e0031 */
[----:B------:R-:W-:Y:S01]  /*4ad50*/  IMAD.MOV.U32 R82, RZ, RZ, R48 ;  /* 0x000000ffff527224 */ /* 0x000fe200078e0030 */
[----:B------:R-:W-:Y:S01]  /*4ad60*/  STL.64 [R1+0x1f38], R246 ;  /* 0x001f38f601007387 */ /* 0x000fe20000100a00 */
[----:B------:R-:W-:Y:S02]  /*4ad70*/  IMAD.MOV.U32 R83, RZ, RZ, R45 ;  /* 0x000000ffff537224 */ /* 0x000fe400078e002d */
[----:B--2---:R-:W-:Y:S01]  /*4ad80*/  IMAD.MOV.U32 R84, RZ, RZ, R44 ;  /* 0x000000ffff547224 */ /* 0x004fe200078e002c */
[----:B------:R-:W-:Y:S01]  /*4ad90*/  STL.64 [R1+0x1f30], R244 ;  /* 0x001f30f401007387 */ /* 0x000fe20000100a00 */
[----:B------:R-:W-:-:S02]  /*4ada0*/  IMAD.MOV.U32 R85, RZ, RZ, R41 ;  /* 0x000000ffff557224 */ /* 0x000fc400078e0029 */
[----:B---3--:R-:W-:Y:S02]  /*4adb0*/  IMAD.MOV.U32 R86, RZ, RZ, R40 ;  /* 0x000000ffff567224 */ /* 0x008fe400078e0028 */
[----:B------:R-:W-:Y:S02]  /*4adc0*/  IMAD.MOV.U32 R87, RZ, RZ, R37 ;  /* 0x000000ffff577224 */ /* 0x000fe400078e0025 */
[----:B------:R-:W-:Y:S02]  /*4add0*/  IMAD.MOV.U32 R96, RZ, RZ, R28 ;  /* 0x000000ffff607224 */ /* 0x000fe400078e001c */
[----:B------:R-:W-:Y:S02]  /*4ade0*/  IMAD.MOV.U32 R97, RZ, RZ, R25 ;  /* 0x000000ffff617224 */ /* 0x000fe400078e0019 */
[----:B------:R-:W-:Y:S02]  /*4adf0*/  IMAD.MOV.U32 R98, RZ, RZ, R24 ;  /* 0x000000ffff627224 */ /* 0x000fe400078e0018 */
[----:B------:R-:W-:Y:S01]  /*4ae00*/  IMAD.MOV.U32 R99, RZ, RZ, R20 ;  /* 0x000000ffff637224 */ /* 0x000fe200078e0014 */
[----:B----4-:R-:W1:Y:S04]  /*4ae10*/  LDSM.16.M88.4 R228, [R21+0x4100] ;  /* 0x0041000015e4783b */ /* 0x010e680000000200 */
[----:B------:R-:W2:Y:S04]  /*4ae20*/  LDSM.16.M88.4 R232, [R21+0x100] ;  /* 0x0001000015e8783b */ /* 0x000ea80000000200 */
[----:B------:R-:W3:Y:S04]  /*4ae30*/  LDSM.16.M88.4 R164, [R21+0x8100] ;  /* 0x0081000015a4783b */ /* 0x000ee80000000200 */
[----:B------:R-:W4:Y:S04]  /*4ae40*/  LDSM.16.M88.4 R160, [R21+0xc100] ;  /* 0x00c1000015a0783b */ /* 0x000f280000000200 */
[----:B------:R-:W3:Y:S04]  /*4ae50*/  LDSM.16.M88.4 R64, [R21+0x10100] ;  /* 0x010100001540783b */ /* 0x000ee80000000200 */
[----:B------:R-:W3:Y:S04]  /*4ae60*/  LDSM.16.M88.4 R60, [R21+0x14100] ;  /* 0x01410000153c783b */ /* 0x000ee80000000200 */
[----:B------:R-:W3:Y:S04]  /*4ae70*/  LDSM.16.M88.4 R56, [R21+0x18100] ;  /* 0x018100001538783b */ /* 0x000ee80000000200 */
[----:B------:R-:W4:Y:S04]  /*4ae80*/  LDSM.16.M88.4 R52, [R21+0x1c100] ;  /* 0x01c100001534783b */ /* 0x000f280000000200 */
[----:B------:R-:W4:Y:S04]  /*4ae90*/  LDSM.16.M88.4 R48, [R21+0x20100] ;  /* 0x020100001530783b */ /* 0x000f280000000200 */
[----:B------:R-:W4:Y:S01]  /*4aea0*/  LDSM.16.M88.4 R44, [R21+0x24100] ;  /* 0x02410000152c783b */ /* 0x000f220000000200 */
[----:B-1----:R-:W-:Y:S03]  /*4aeb0*/  HMMA.1688.F32.TF32 R68, R92, R228, R88 ;  /* 0x000000e45c44723c */ /* 0x002fe60000081058 */
[----:B------:R-:W1:Y:S04]  /*4aec0*/  LDSM.16.M88.4 R40, [R21+0x28100] ;  /* 0x028100001528783b */ /* 0x000e680000000200 */
[----:B--2---:R2:W-:Y:S04]  /*4aed0*/  STL [R1+0x1f44], R234 ;  /* 0x001f44ea01007387 */ /* 0x0045e80000100800 */
[----:B------:R2:W-:Y:S04]  /*4aee0*/  STL [R1+0x1f40], R235 ;  /* 0x001f40eb01007387 */ /* 0x0005e80000100800 */
[----:B------:R-:W-:Y:S04]  /*4aef0*/  STL [R1+0x1f24], R230 ;  /* 0x001f24e601007387 */ /* 0x000fe80000100800 */
[----:B------:R-:W1:Y:S04]  /*4af00*/  LDSM.16.M88.4 R36, [R21+0x2c100] ;  /* 0x02c100001524783b */ /* 0x000e680000000200 */
[----:B------:R-:W-:Y:S04]  /*4af10*/  STL [R1+0x1f20], R231 ;  /* 0x001f20e701007387 */ /* 0x000fe80000100800 */
[----:B---3--:R3:W-:Y:S01]  /*4af20*/  STL [R1+0x1f48], R166 ;  /* 0x001f48a601007387 */ /* 0x0087e20000100800 */
[----:B--2---:R-:W-:-:S03]  /*4af30*/  IMAD.MOV.U32 R234, RZ, RZ, R70 ;  /* 0x000000ffffea7224 */ /* 0x004fc600078e0046 */
[----:B------:R-:W-:Y:S01]  /*4af40*/  STL [R1+0x1f28], R167 ;  /* 0x001f28a701007387 */ /* 0x000fe20000100800 */
[----:B------:R-:W-:-:S03]  /*4af50*/  IMAD.MOV.U32 R235, RZ, RZ, R71 ;  /* 0x000000ffffeb7224 */ /* 0x000fc600078e0047 */
[----:B----4-:R-:W-:Y:S01]  /*4af60*/  STL [R1+0x1f50], R162 ;  /* 0x001f50a201007387 */ /* 0x010fe20000100800 */
[----:B---3--:R-:W-:-:S03]  /*4af70*/  IMAD.MOV.U32 R166, RZ, RZ, R69 ;  /* 0x000000ffffa67224 */ /* 0x008fc600078e0045 */
[----:B------:R2:W-:Y:S04]  /*4af80*/  STL [R1+0x1f4c], R163 ;  /* 0x001f4ca301007387 */ /* 0x0005e80000100800 */
[----:B------:R-:W3:Y:S04]  /*4af90*/  LDSM.16.M88.4 R32, [R21+0x30100] ;  /* 0x030100001520783b */ /* 0x000ee80000000200 */
[----:B------:R-:W4:Y:S01]  /*4afa0*/  LDSM.16.M88.4 R28, [R21+0x34100] ;  /* 0x03410000151c783b */ /* 0x000f220000000200 */
[----:B--2---:R-:W-:Y:S02]  /*4afb0*/  IMAD.MOV.U32 R163, RZ, RZ, R68 ;  /* 0x000000ffffa37224 */ /* 0x004fe400078e0044 */
[C---:B------:R-:W-:Y:S01]  /*4afc0*/  HMMA.1688.F32.TF32 R68, R92.reuse, R164, R84 ;  /* 0x000000a45c44723c */ /* 0x040fe20000081054 */
[----:B------:R-:W2:Y:S07]  /*4afd0*/  LDSM.16.M88.4 R24, [R21+0x38100] ;  /* 0x038100001518783b */ /* 0x000eae0000000200 */
[----:B------:R-:W-:Y:S01]  /*4afe0*/  HMMA.1688.F32.TF32 R72, R92, R232, R96 ;  /* 0x000000e85c48723c */ /* 0x000fe20000081060 */
[----:B------:R1:W-:Y:S04]  /*4aff0*/  STL [R1+0x1f58], R66 ;  /* 0x001f584201007387 */ /* 0x0003e80000100800 */
[----:B------:R1:W-:Y:S04]  /*4b000*/  STL [R1+0x1f54], R67 ;  /* 0x001f544301007387 */ /* 0x0003e80000100800 */
[----:B------:R-:W-:Y:S04]  /*4b010*/  STL [R1+0x1f60], R62 ;  /* 0x001f603e01007387 */ /* 0x000fe80000100800 */
[----:B------:R3:W-:Y:S03]  /*4b020*/  STL [R1+0x1f5c], R63 ;  /* 0x001f5c3f01007387 */ /* 0x0007e60000100800 */
[----:B-1----:R-:W-:Y:S01]  /*4b030*/  IMAD.MOV.U32 R66, RZ, RZ, R69 ;  /* 0x000000ffff427224 */ /* 0x002fe200078e0045 */
[----:B------:R-:W-:Y:S01]  /*4b040*/  STL [R1+0x1f68], R58 ;  /* 0x001f683a01007387 */ /* 0x000fe20000100800 */
[----:B------:R-:W-:-:S02]  /*4b050*/  IMAD.MOV.U32 R67, RZ, RZ, R70 ;  /* 0x000000ffff437224 */ /* 0x000fc400078e0046 */
[----:B------:R-:W-:Y:S01]  /*4b060*/  IMAD.MOV.U32 R162, RZ, RZ, R71 ;  /* 0x000000ffffa27224 */ /* 0x000fe200078e0047 */
[----:B------:R-:W-:Y:S01]  /*4b070*/  STL [R1+0x1f64], R59 ;  /* 0x001f643b01007387 */ /* 0x000fe20000100800 */
[----:B---3--:R-:W-:-:S03]  /*4b080*/  IMAD.MOV.U32 R63, RZ, RZ, R68 ;  /* 0x000000ffff3f7224 */ /* 0x008fc600078e0044 */
[----:B------:R-:W-:Y:S01]  /*4b090*/  STL [R1+0x1f70], R54 ;  /* 0x001f703601007387 */ /* 0x000fe20000100800 */
[----:B------:R-:W-:Y:S03]  /*4b0a0*/  HMMA.1688.F32.TF32 R68, R92, R160, R80 ;  /* 0x000000a05c44723c */ /* 0x000fe60000081050 */
[----:B------:R1:W-:Y:S04]  /*4b0b0*/  STL [R1+0x1f6c], R55 ;  /* 0x001f6c3701007387 */ /* 0x0003e80000100800 */
[----:B------:R-:W-:Y:S04]  /*4b0c0*/  STL [R1+0x1f78], R50 ;  /* 0x001f783201007387 */ /* 0x000fe80000100800 */
[----:B------:R-:W-:Y:S04]  /*4b0d0*/  STL [R1+0x1f74], R51 ;  /* 0x001f743301007387 */ /* 0x000fe80000100800 */
[----:B------:R-:W-:Y:S04]  /*4b0e0*/  STL [R1+0x1f80], R46 ;  /* 0x001f802e01007387 */ /* 0x000fe80000100800 */
[----:B------:R3:W-:Y:S04]  /*4b0f0*/  STL [R1+0x1f7c], R47 ;  /* 0x001f7c2f01007387 */ /* 0x0007e80000100800 */
[----:B------:R-:W-:Y:S04]  /*4b100*/  STL [R1+0x1f88], R42 ;  /* 0x001f882a01007387 */ /* 0x000fe80000100800 */
[----:B------:R-:W-:Y:S04]  /*4b110*/  STL [R1+0x1f84], R43 ;  /* 0x001f842b01007387 */ /* 0x000fe80000100800 */
[----:B------:R1:W-:Y:S04]  /*4b120*/  STL [R1+0x1f8c], R39 ;  /* 0x001f8c2701007387 */ /* 0x0003e80000100800 */
[----:B------:R-:W-:Y:S04]  /*4b130*/  STL.64 [R1+0x60], R72 ;  /* 0x0000604801007387 */ /* 0x000fe80000100a00 */
[----:B------:R-:W-:Y:S04]  /*4b140*/  STL.64 [R1+0x68], R74 ;  /* 0x0000684a01007387 */ /* 0x000fe80000100a00 */
        /* <DEDUP_REMOVED lines=14> */
[----:B------:R-:W-:Y:S02]  /*4b230*/  IMAD.MOV.U32 R59, RZ, RZ, R70 ;  /* 0x000000ffff3b7224 */ /* 0x000fe400078e0046 */
[----:B------:R-:W-:Y:S01]  /*4b240*/  IMAD.MOV.U32 R62, RZ, RZ, R71 ;  /* 0x000000ffff3e7224 */ /* 0x000fe200078e0047 */
[----:B------:R-:W4:Y:S01]  /*4b250*/  LDL.LU R104, [R1+0x8d0] ;  /* 0x0008d00001687983 */ /* 0x000f220000300800 */
[----:B------:R-:W-:Y:S03]  /*4b260*/  HMMA.1688.F32.TF32 R68, R92, R64, R76 ;  /* 0x000000405c44723c */ /* 0x000fe6000008104c */
[----:B------:R-:W4:Y:S04]  /*4b270*/  LDL.LU R105, [R1+0x8d4] ;  /* 0x0008d40001697983 */ /* 0x000f280000300800 */
[----:B------:R-:W4:Y:S01]  /*4b280*/  LDL.LU R106, [R1+0x8d8] ;  /* 0x0008d800016a7983 */ /* 0x000f220000300800 */
[----:B------:R-:W-:-:S02]  /*4b290*/  IMAD.MOV.U32 R79, RZ, RZ, R248 ;  /* 0x000000ffff4f7224 */ /* 0x000fc400078e00f8 */
[----:B------:R-:W-:Y:S01]  /*4b2a0*/  IMAD.MOV.U32 R78, RZ, RZ, R249 ;  /* 0x000000ffff4e7224 */ /* 0x000fe200078e00f9 */
        /* <DEDUP_REMOVED lines=27> */
[----:B---3--:R-:W-:Y:S01]  /*4b460*/  IMAD.MOV.U32 R47, RZ, RZ, R68 ;  /* 0x000000ffff2f7224 */ /* 0x008fe200078e0044 */
[----:B------:R-:W1:Y:S01]  /*4b470*/  LDSM.16.M88.4 R20, [R21+0x3c100] ;  /* 0x03c100001514783b */ /* 0x000e620000000200 */
[----:B------:R-:W-:Y:S02]  /*4b480*/  IMAD.MOV.U32 R50, RZ, RZ, R69 ;  /* 0x000000ffff327224 */ /* 0x000fe400078e0045 */
[----:B------:R-:W-:Y:S02]  /*4b490*/  IMAD.MOV.U32 R51, RZ, RZ, R70 ;  /* 0x000000ffff337224 */ /* 0x000fe400078e0046 */
[----:B------:R-:W-:Y:S01]  /*4b4a0*/  IMAD.MOV.U32 R54, RZ, RZ, R71 ;  /* 0x000000ffff367224 */ /* 0x000fe200078e0047 */
[C---:B--2---:R-:W-:Y:S08]  /*4b4b0*/  HMMA.1688.F32.TF32 R212, R92.reuse, R32, R88 ;  /* 0x000000205cd4723c */ /* 0x044ff00000081058 */
[C---:B----4-:R-:W-:Y:S08]  /*4b4c0*/  HMMA.1688.F32.TF32 R172, R92.reuse, R48, R104 ;  /* 0x000000305cac723c */ /* 0x050ff00000081068 */
[C---:B------:R-:W-:Y:S08]  /*4b4d0*/  HMMA.1688.F32.TF32 R248, R92.reuse, R52, R248 ;  /* 0x000000345cf8723c */ /* 0x040ff000000810f8 */
[C---:B------:R-:W-:Y:S08]  /*4b4e0*/  HMMA.1688.F32.TF32 R176, R92.reuse, R44, R100 ;  /* 0x0000002c5cb0723c */ /* 0x040ff00000081064 */
[C---:B------:R-:W-:Y:S07]  /*4b4f0*/  HMMA.1688.F32.TF32 R180, R92.reuse, R40, R240 ;  /* 0x000000285cb4723c */ /* 0x040fee00000810f0 */
[----:B------:R-:W-:Y:S01]  /*4b500*/  STL.64 [R1+0x1ec8], R250 ;  /* 0x001ec8fa01007387 */ /* 0x000fe20000100a00 */
[C---:B------:R-:W-:Y:S03]  /*4b510*/  HMMA.1688.F32.TF32 R168, R92.reuse, R36, R96 ;  /* 0x000000245ca8723c */ /* 0x040fe60000081060 */
[----:B------:R2:W-:Y:S05]  /*4b520*/  STL.64 [R1+0x1ec0], R248 ;  /* 0x001ec0f801007387 */ /* 0x0005ea0000100a00 */
        /* <DEDUP_REMOVED lines=40> */
[----:B------:R-:W-:Y:S02]  /*4b7b0*/  IMAD.MOV.U32 R43, RZ, RZ, R70 ;  /* 0x000000ffff2b7224 */ /* 0x000fe400078e0046 */
[----:B------:R-:W-:Y:S01]  /*4b7c0*/  IMAD.MOV.U32 R46, RZ, RZ, R71 ;  /* 0x000000ffff2e7224 */ /* 0x000fe200078e0047 */
[----:B------:R-:W2:Y:S01]  /*4b7d0*/  LDL.LU R113, [R1+0x5e4] ;  /* 0x0005e40001717983 */ /* 0x000ea20000300800 */
[C---:B------:R-:W-:Y:S03]  /*4b7e0*/  HMMA.1688.F32.TF32 R68, R92.reuse, R56, R108 ;  /* 0x000000385c44723c */ /* 0x040fe6000008106c */
        /* <DEDUP_REMOVED lines=18> */
[----:B-1----:R-:W-:Y:S03]  /*4b910*/  HMMA.1688.F32.TF32 R92, R92, R20, R76 ;  /* 0x000000145c5c723c */ /* 0x002fe6000008104c */
        /* <DEDUP_REMOVED lines=8> */
[C---:B--2---:R-:W-:Y:S08]  /*4b9a0*/  HMMA.1688.F32.TF32 R100, R120.reuse, R228, R100 ;  /* 0x000000e47864723c */ /* 0x044ff00000081064 */
[C---:B------:R-:W-:Y:S08]  /*4b9b0*/  HMMA.1688.F32.TF32 R124, R120.reuse, R232, R124 ;  /* 0x000000e8787c723c */ /* 0x040ff0000008107c */
[C---:B------:R-:W-:Y:S08]  /*4b9c0*/  HMMA.1688.F32.TF32 R216, R120.reuse, R164, R116 ;  /* 0x000000a478d8723c */ /* 0x040ff00000081074 */
[C---:B------:R-:W-:Y:S07]  /*4b9d0*/  HMMA.1688.F32.TF32 R184, R120.reuse, R160, R112 ;  /* 0x000000a078b8723c */ /* 0x040fee0000081070 */
        /* <DEDUP_REMOVED lines=62> */
[----:B------:R-:W-:Y:S01]  /*4bdc0*/  STL.64 [R1+0x2060], R208 ;  /* 0x002060d001007387 */ /* 0x000fe20000100a00 */
[----:B------:R-:W-:-:S02]  /*4bdd0*/  IMAD.MOV.U32 R245, RZ, RZ, R12 ;  /* 0x000000fffff57224 */ /* 0x000fc400078e000c */
[----:B------:R-:W-:Y:S02]  /*4bde0*/  IMAD.MOV.U32 R246, RZ, RZ, R16 ;  /* 0x000000fffff67224 */ /* 0x000fe400078e0010 */
[----:B------:R-:W-:Y:S01]  /*4bdf0*/  IMAD.MOV.U32 R247, RZ, RZ, R13 ;  /* 0x000000fffff77224 */ /* 0x000fe200078e000d */
[C---:B----4-:R-:W-:Y:S08]  /*4be00*/  HMMA.1688.F32.TF32 R96, R120.reuse, R36, R96 ;  /* 0x000000247860723c */ /* 0x050ff00000081060 */
[C---:B--2---:R-:W-:Y:S08]  /*4be10*/  HMMA.1688.F32.TF32 R84, R120.reuse, R32, R84 ;  /* 0x000000207854723c */ /* 0x044ff00000081054 */
[C---:B---3--:R-:W-:Y:S08]  /*4be20*/  HMMA.1688.F32.TF32 R104, R120.reuse, R28, R104 ;  /* 0x0000001c7868723c */ /* 0x048ff00000081068 */
[C---:B------:R-:W-:Y:S01]  /*4be30*/  HMMA.1688.F32.TF32 R116, R120.reuse, R24, R116 ;  /* 0x000000187874723c */ /* 0x040fe20000081074 */
[----:B------:R-:W-:Y:S07]  /*4be40*/  STL.64 [R1+0x2078], R98 ;  /* 0x0020786201007387 */ /* 0x000fee0000100a00 */
[----:B------:R-:W-:Y:S01]  /*4be50*/  HMMA.1688.F32.TF32 R120, R120, R20, R128 ;  /* 0x000000147878723c */ /* 0x000fe20000081080 */
        /* <DEDUP_REMOVED lines=15> */
[----:B------:R-:W2:Y:S04]  /*4bf50*/  LDL.LU R13, [R1+0x20f0] ;  /* 0x0020f000010d7983 */ /* 0x000ea80000300800 */
[----:B------:R-:W2:Y:S04]  /*4bf60*/  LDL.LU R152, [R1+0x210] ;  /* 0x0002100001987983 */ /* 0x000ea80000300800 */
[----:B------:R-:W2:Y:S04]  /*4bf70*/  LDL.LU R153, [R1+0x214] ;  /* 0x0002140001997983 */ /* 0x000ea80000300800 */
[----:B------:R-:W2:Y:S04]  /*4bf80*/  LDL.LU R154, [R1+0x218] ;  /* 0x00021800019a7983 */ /* 0x000ea80000300800 */
[----:B------:R-:W2:Y:S01]  /*4bf90*/  LDL.LU R17, [R1+0x20ec] ;  /* 0x0020ec0001117983 */ /* 0x000ea20000300800 */
[----:B---3--:R-:W-:-:S02]  /*4bfa0*/  IMAD.MOV.U32 R159, RZ, RZ, R12 ;  /* 0x000000ffff9f7224 */ /* 0x008fc400078e000c */
[----:B----4-:R-:W-:Y:S02]  /*4bfb0*/  IMAD.MOV.U32 R156, RZ, RZ, R16 ;  /* 0x000000ffff9c7224 */ /* 0x010fe400078e0010 */
[----:B------:R-:W3:Y:S01]  /*4bfc0*/  LDL.LU R16, [R1+0x20e8] ;  /* 0x0020e80001107983 */ /* 0x000ee20000300800 */
[----:B--2---:R-:W-:-:S03]  /*4bfd0*/  IMAD.MOV.U32 R158, RZ, RZ, R13 ;  /* 0x000000ffff9e7224 */ /* 0x004fc600078e000d */
[----:B------:R-:W2:Y:S04]  /*4bfe0*/  LDL.LU R157, [R1+0x224] ;  /* 0x00022400019d7983 */ /* 0x000ea80000300800 */
[----:B------:R-:W4:Y:S04]  /*4bff0*/  LDL.LU R13, [R1+0x20e4] ;  /* 0x0020e400010d7983 */ /* 0x000f280000300800 */
[----:B------:R-:W2:Y:S04]  /*4c000*/  LDL.LU R12, [R1+0x20e0] ;  /* 0x0020e000010c7983 */ /* 0x000ea80000300800 */
[----:B------:R-:W2:Y:S01]  /*4c010*/  LDL.LU R140, [R1+0x240] ;  /* 0x00024000018c7983 */ /* 0x000ea20000300800 */
[----:B------:R-:W-:-:S03]  /*4c020*/  IMAD.MOV.U32 R141, RZ, RZ, R17 ;  /* 0x000000ffff8d7224 */ /* 0x000fc600078e0011 */
[----:B------:R-:W2:Y:S01]  /*4c030*/  LDL.LU R17, [R1+0x20dc] ;  /* 0x0020dc0001117983 */ /* 0x000ea20000300800 */
[----:B------:R-:W-:Y:S02]  /*4c040*/  IMAD.MOV.U32 R167, RZ, RZ, R68 ;  /* 0x000000ffffa77224 */ /* 0x000fe400078e0044 */
[----:B------:R-:W-:Y:S02]  /*4c050*/  IMAD.MOV.U32 R230, RZ, RZ, R69 ;  /* 0x000000ffffe67224 */ /* 0x000fe400078e0045 */
[----:B------:R-:W-:Y:S02]  /*4c060*/  IMAD.MOV.U32 R231, RZ, RZ, R70 ;  /* 0x000000ffffe77224 */ /* 0x000fe400078e0046 */
[----:B------:R-:W-:Y:S02]  /*4c070*/  IMAD.MOV.U32 R3, RZ, RZ, R71 ;  /* 0x000000ffff037224 */ /* 0x000fe400078e0047 */
[----:B------:R-:W-:Y:S02]  /*4c080*/  IMAD.MOV.U32 R80, RZ, RZ, R9 ;  /* 0x000000ffff507224 */ /* 0x000fe400078e0009 */
[----:B------:R-:W-:-:S02]  /*4c090*/  IMAD.MOV.U32 R81, RZ, RZ, R8 ;  /* 0x000000ffff517224 */ /* 0x000fc400078e0008 */
[----:B------:R-:W-:Y:S01]  /*4c0a0*/  HMMA.1688.F32.TF32 R8, R144, R64, R76 ;  /* 0x000000409008723c */ /* 0x000fe2000008104c */
[----:B------:R-:W-:Y:S02]  /*4c0b0*/  IMAD.MOV.U32 R82, RZ, RZ, R5 ;  /* 0x000000ffff527224 */ /* 0x000fe400078e0005 */
[----:B------:R-:W-:-:S07]  /*4c0c0*/  IMAD.MOV.U32 R83, RZ, RZ, R4 ;  /* 0x000000ffff537224 */ /* 0x000fce00078e0004 */
[C---:B------:R-:W-:Y:S08]  /*4c0d0*/  HMMA.1688.F32.TF32 R4, R144.reuse, R160, R80 ;  /* 0x000000a09004723c */ /* 0x040ff00000081050 */
[C---:B------:R-:W-:Y:S08]  /*4c0e0*/  HMMA.1688.F32.TF32 R132, R144.reuse, R228, R108 ;  /* 0x000000e49084723c */ /* 0x040ff0000008106c */
[----:B------:R-:W-:Y:S01]  /*4c0f0*/  HMMA.1688.F32.TF32 R108, R144, R164, R240 ;  /* 0x000000a4906c723c */ /* 0x000fe200000810f0 */
[----:B---3--:R-:W-:-:S02]  /*4c100*/  IMAD.MOV.U32 R142, RZ, RZ, R16 ;  /* 0x000000ffff8e7224 */ /* 0x008fc400078e0010 */
[----:B------:R-:W3:Y:S04]  /*4c110*/  LDL.LU R16, [R1+0x20d8] ;  /* 0x0020d80001107983 */ /* 0x000ee80000300800 */
[----:B------:R-:W3:Y:S01]  /*4c120*/  LDL.LU R143, [R1+0x24c] ;  /* 0x00024c00018f7983 */ /* 0x000ee20000300800 */
[----:B----4-:R-:W-:-:S03]  /*4c130*/  IMAD.MOV.U32 R72, RZ, RZ, R13 ;  /* 0x000000ffff487224 */ /* 0x010fc600078e000d */
[----:B------:R-:W4:Y:S01]  /*4c140*/  LDL.LU R13, [R1+0x20d4] ;  /* 0x0020d400010d7983 */ /* 0x000f220000300800 */
[----:B--2---:R-:W-:-:S03]  /*4c150*/  IMAD.MOV.U32 R73, RZ, RZ, R12 ;  /* 0x000000ffff497224 */ /* 0x004fc600078e000c */
[----:B------:R-:W4:Y:S04]  /*4c160*/  LDL.LU R12, [R1+0x20d0] ;  /* 0x0020d000010c7983 */ /* 0x000f280000300800 */
[----:B------:R-:W2:Y:S04]  /*4c170*/  LDL.LU R74, [R1+0x7b8] ;  /* 0x0007b800014a7983 */ /* 0x000ea80000300800 */
[----:B------:R-:W2:Y:S04]  /*4c180*/  LDL.LU R75, [R1+0x7bc] ;  /* 0x0007bc00014b7983 */ /* 0x000ea80000300800 */
        /* <DEDUP_REMOVED lines=36> */
[C---:B--2---:R-:W-:Y:S11]  /*4c3d0*/  HMMA.1688.F32.TF32 R72, R144.reuse, R48, R72 ;  /* 0x000000309048723c */ /* 0x044ff60000081048 */
[----:B------:R-:W-:Y:S11]  /*4c3e0*/  @!UPT UIADD3 URZ, URZ, URZ, URZ ;  /* 0x0000003f3f3ff290 */ /* 0x000ff6000fffe03f */
[----:B------:R-:W-:Y:S01]  /*4c3f0*/  @!UPT UIADD3 URZ, URZ, URZ, URZ ;  /* 0x0000003f3f3ff290 */ /* 0x000fe2000fffe03f */
[----:B------:R-:W-:Y:S04]  /*4c400*/  STL [R1+0x1ea0], R72 ;  /* 0x001ea04801007387 */ /* 0x000fe80000100800 */
[----:B------:R-:W-:Y:S01]  /*4c410*/  STL [R1+0x1e9c], R73 ;  /* 0x001e9c4901007387 */ /* 0x000fe20000100800 */
[C---:B---3--:R-:W-:Y:S03]  /*4c420*/  HMMA.1688.F32.TF32 R76, R144.reuse, R44, R76 ;  /* 0x0000002c904c723c */ /* 0x048fe6000008104c */
[----:B------:R-:W-:Y:S04]  /*4c430*/  STL [R1+0x1e98], R74 ;  /* 0x001e984a01007387 */ /* 0x000fe80000100800 */
[----:B------:R-:W-:Y:S01]  /*4c440*/  STL [R1+0x1e94], R75 ;  /* 0x001e944b01007387 */ /* 0x000fe20000100800 */
[C---:B----4-:R-:W-:Y:S11]  /*4c450*/  HMMA.1688.F32.TF32 R80, R144.reuse, R40, R80 ;  /* 0x000000289050723c */ /* 0x050ff60000081050 */
[----:B------:R-:W-:Y:S04]  /*4c460*/  @!UPT UIADD3 URZ, URZ, URZ, URZ ;  /* 0x0000003f3f3ff290 */ /* 0x000fe8000fffe03f */
[----:B------:R-:W-:Y:S04]  /*4c470*/  STL [R1+0x1eb0], R76 ;  /* 0x001eb04c01007387 */ /* 0x000fe80000100800 */
[----:B------:R-:W-:Y:S04]  /*4c480*/  STL [R1+0x1eac], R77 ;  /* 0x001eac4d01007387 */ /* 0x000fe80000100800 */
[----:B------:R-:W-:Y:S01]  /*4c490*/  STL [R1+0x1ea8], R78 ;  /* 0x001ea84e01007387 */ /* 0x000fe20000100800 */
[C---:B------:R-:W-:Y:S03]  /*4c4a0*/  HMMA.1688.F32.TF32 R112, R144.reuse, R32, R112 ;  /* 0x000000209070723c */ /* 0x040fe60000081070 */
[----:B------:R1:W-:Y:S05]  /*4c4b0*/  STL [R1+0x1ea4], R79 ;  /* 0x001ea44f01007387 */ /* 0x0003ea0000100800 */
[----:B------:R-:W-:Y:S08]  /*4c4c0*/  HMMA.1688.F32.TF32 R128, R144, R36, R128 ;  /* 0x000000249080723c */ /* 0x000ff00000081080 */
[----:B-1----:R-:W-:Y:S08]  /*4c4d0*/  HMMA.1688.F32.TF32 R76, R236, R164, R244 ;  /* 0x000000a4ec4c723c */ /* 0x002ff000000810f4 */
[C---:B------:R-:W-:Y:S01]  /*4c4e0*/  HMMA.1688.F32.TF32 R136, R144.reuse, R28, R136 ;  /* 0x0000001c9088723c */ /* 0x040fe20000081088 */
[----:B------:R1:W-:Y:S04]  /*4c4f0*/  STL [R1+0x1ebc], R80 ;  /* 0x001ebc5001007387 */ /* 0x0003e80000100800 */
[----:B------:R2:W-:Y:S04]  /*4c500*/  STL [R1+0x1eb8], R81 ;  /* 0x001eb85101007387 */ /* 0x0005e80000100800 */
[----:B------:R3:W-:Y:S04]  /*4c510*/  STL [R1+0x1eb4], R82 ;  /* 0x001eb45201007387 */ /* 0x0007e80000100800 */
[----:B------:R-:W-:Y:S04]  /*4c520*/  STL [R1+0x1e90], R83 ;  /* 0x001e905301007387 */ /* 0x000fe80000100800 */
[----:B------:R-:W-:Y:S01]  /*4c530*/  STL [R1+0x1e8c], R131 ;  /* 0x001e8c8301007387 */ /* 0x000fe20000100800 */
[C---:B------:R-:W-:Y:S03]  /*4c540*/  HMMA.1688.F32.TF32 R12, R144.reuse, R60, R12 ;  /* 0x0000003c900c723c */ /* 0x040fe6000008100c */
[----:B------:R-:W-:Y:S04]  /*4c550*/  STL [R1+0x1e88], R114 ;  /* 0x001e887201007387 */ /* 0x000fe80000100800 */
[----:B------:R-:W-:Y:S01]  /*4c560*/  STL [R1+0x1e84], R115 ;  /* 0x001e847301007387 */ /* 0x000fe20000100800 */
[C---:B------:R-:W-:Y:S03]  /*4c570*/  HMMA.1688.F32.TF32 R16, R144.reuse, R56, R16 ;  /* 0x000000389010723c */ /* 0x040fe60000081010 */
[----:B------:R-:W-:Y:S04]  /*4c580*/  STL [R1+0x1e80], R139 ;  /* 0x001e808b01007387 */ /* 0x000fe80000100800 */
[----:B------:R4:W-:Y:S01]  /*4c590*/  STL.64 [R1+0x80], R76 ;  /* 0x0000804c01007387 */ /* 0x0009e20000100a00 */
[C---:B------:R-:W-:Y:S03]  /*4c5a0*/  HMMA.1688.F32.TF32 R68, R144.reuse, R52, R68 ;  /* 0x000000349044723c */ /* 0x040fe60000081044 */
[----:B------:R1:W-:Y:S05]  /*4c5b0*/  STL.64 [R1+0x88], R78 ;  /* 0x0000884e01007387 */ /* 0x0003ea0000100a00 */
[C---:B------:R-:W-:Y:S08]  /*4c5c0*/  HMMA.1688.F32.TF32 R140, R144.reuse, R24, R140 ;  /* 0x00000018908c723c */ /* 0x040ff0000008108c */
[----:B------:R-:W-:Y:S01]  /*4c5d0*/  HMMA.1688.F32.TF32 R144, R144, R20, R248 ;  /* 0x000000149090723c */ /* 0x000fe200000810f8 */
        /* <DEDUP_REMOVED lines=53> */
[----:B-1----:R-:W-:-:S02]  /*4c930*/  IMAD.MOV.U32 R80, RZ, RZ, R72 ;  /* 0x000000ffff507224 */ /* 0x002fc400078e0048 */
[----:B--2---:R-:W-:Y:S02]  /*4c940*/  IMAD.MOV.U32 R81, RZ, RZ, R73 ;  /* 0x000000ffff517224 */ /* 0x004fe400078e0049 */
[----:B---3--:R-:W-:Y:S02]  /*4c950*/  IMAD.MOV.U32 R82, RZ, RZ, R74 ;  /* 0x000000ffff527224 */ /* 0x008fe400078e004a */
[----:B----4-:R-:W-:Y:S02]  /*4c960*/  IMAD.MOV.U32 R76, RZ, RZ, R75 ;  /* 0x000000ffff4c7224 */ /* 0x010fe400078e004b */
[C---:B------:R-:W-:Y:S08]  /*4c970*/  HMMA.1688.F32.TF32 R72, R236.reuse, R64, R100 ;  /* 0x00000040ec48723c */ /* 0x040ff00000081064 */
        /* <DEDUP_REMOVED lines=10> */
[C---:B------:R-:W-:Y:S08]  /*4ca20*/  HMMA.1688.F32.TF32 R84, R236.reuse, R56, R92 ;  /* 0x00000038ec54723c */ /* 0x040ff0000008105c */
[C---:B------:R-:W-:Y:S11]  /*4ca30*/  HMMA.1688.F32.TF32 R88, R236.reuse, R52, R88 ;  /* 0x00000034ec58723c */ /* 0x040ff60000081058 */
[----:B------:R-:W-:Y:S05]  /*4ca40*/  @!UPT UIADD3 URZ, URZ, URZ, URZ ;  /* 0x0000003f3f3ff290 */ /* 0x000fea000fffe03f */
[----:B------:R-:W-:Y:S02]  /*4ca50*/  IMAD.MOV.U32 R131, RZ, RZ, R84 ;  /* 0x000000ffff837224 */ /* 0x000fe400078e0054 */
[----:B------:R-:W-:Y:S02]  /*4ca60*/  IMAD.MOV.U32 R114, RZ, RZ, R85 ;  /* 0x000000ffff727224 */ /* 0x000fe400078e0055 */
[----:B------:R-:W-:Y:S02]  /*4ca70*/  IMAD.MOV.U32 R115, RZ, RZ, R86 ;  /* 0x000000ffff737224 */ /* 0x000fe400078e0056 */
[----:B------:R-:W-:Y:S02]  /*4ca80*/  IMAD.MOV.U32 R139, RZ, RZ, R87 ;  /* 0x000000ffff8b7224 */ /* 0x000fe400078e0057 */
[C---:B------:R-:W-:Y:S01]  /*4ca90*/  HMMA.1688.F32.TF32 R84, R236.reuse, R48, R188 ;  /* 0x00000030ec54723c */ /* 0x040fe200000810bc */
[----:B------:R-:W-:Y:S07]  /*4caa0*/  STL.64 [R1+0x180], R88 ;  /* 0x0001805801007387 */ /* 0x000fee0000100a00 */
[C---:B------:R-:W-:Y:S01]  /*4cab0*/  HMMA.1688.F32.TF32 R92, R236.reuse, R44, R212 ;  /* 0x0000002cec5c723c */ /* 0x040fe200000810d4 */
[----:B------:R1:W-:Y:S07]  /*4cac0*/  STL.64 [R1+0x188], R90 ;  /* 0x0001885a01007387 */ /* 0x0003ee0000100a00 */
[C---:B-1----:R-:W-:Y:S07]  /*4cad0*/  HMMA.1688.F32.TF32 R88, R236.reuse, R40, R168 ;  /* 0x00000028ec58723c */ /* 0x042fee00000810a8 */
[----:B------:R-:W-:Y:S04]  /*4cae0*/  STL.64 [R1+0x240], R84 ;  /* 0x0002405401007387 */ /* 0x000fe80000100a00 */
[----:B------:R1:W-:Y:S02]  /*4caf0*/  STL.64 [R1+0x248], R86 ;  /* 0x0002485601007387 */ /* 0x0003e40000100a00 */
[C---:B-1----:R-:W-:Y:S02]  /*4cb00*/  HMMA.1688.F32.TF32 R84, R236.reuse, R36, R240 ;  /* 0x00000024ec54723c */ /* 0x042fe400000810f0 */
        /* <DEDUP_REMOVED lines=9> */
[----:B------:R-:W2:Y:S01]  /*4cba0*/  LDS R243, [R2+0x95200] ;  /* 0x0952000002f37984 */ /* 0x000ea20000000800 */
        /* <DEDUP_REMOVED lines=11> */
[----:B------:R2:W-:Y:S04]  /*4cc60*/  STL.64 [R1+0x178], R86 ;  /* 0x0001785601007387 */ /* 0x0005e80000100a00 */
[----:B------:R-:W3:Y:S01]  /*4cc70*/  LDL.LU R172, [R1+0x410] ;  /* 0x0004100001ac7983 */ /* 0x000ee20000300800 */
[C---:B--2---:R-:W-:Y:S11]  /*4cc80*/  HMMA.1688.F32.TF32 R84, R240.reuse, R232, R244 ;  /* 0x000000e8f054723c */ /* 0x044ff600000810f4 */
[----:B------:R-:W-:Y:S11]  /*4cc90*/  @!UPT UIADD3 URZ, URZ, URZ, URZ ;  /* 0x0000003f3f3ff290 */ /* 0x000ff6000fffe03f */
[----:B------:R-:W-:Y:S01]  /*4cca0*/  @!UPT UIADD3 URZ, URZ, URZ, URZ ;  /* 0x0000003f3f3ff290 */ /* 0x000fe2000fffe03f */
        /* <DEDUP_REMOVED lines=112> */
[----:B------:R1:W-:Y:S04]  /*4d3b0*/  STL.64 [R1+0x190], R244 ;  /* 0x000190f401007387 */ /* 0x0003e80000100a00 */
[----:B------:R2:W-:Y:S04]  /*4d3c0*/  STL.64 [R1+0x198], R246 ;  /* 0x000198f601007387 */ /* 0x0005e80000100a00 */
[----:B-1----:R-:W4:Y:S04]  /*4d3d0*/  LDL.LU R244, [R1+0x440] ;  /* 0x0004400001f47983 */ /* 0x002f280000300800 */
[----:B------:R-:W4:Y:S04]  /*4d3e0*/  LDL.LU R245, [R1+0x444] ;  /* 0x0004440001f57983 */ /* 0x000f280000300800 */
[----:B--2---:R-:W4:Y:S04]  /*4d3f0*/  LDL.LU R246, [R1+0x448] ;  /* 0x0004480001f67983 */ /* 0x004f280000300800 */
[----:B------:R-:W4:Y:S01]  /*4d400*/  LDL.LU R247, [R1+0x44c] ;  /* 0x00044c0001f77983 */ /* 0x000f220000300800 */
[C---:B---3--:R-:W-:Y:S08]  /*4d410*/  HMMA.1688.F32.TF32 R148, R240.reuse, R164, R148 ;  /* 0x000000a4f094723c */ /* 0x048ff00000081094 */
[C---:B------:R-:W-:Y:S08]  /*4d420*/  HMMA.1688.F32.TF32 R120, R240.reuse, R160, R120 ;  /* 0x000000a0f078723c */ /* 0x040ff00000081078 */
[C---:B------:R-:W-:Y:S08]  /*4d430*/  HMMA.1688.F32.TF32 R116, R240.reuse, R64, R116 ;  /* 0x00000040f074723c */ /* 0x040ff00000081074 */
[C---:B------:R-:W-:Y:S01]  /*4d440*/  HMMA.1688.F32.TF32 R104, R240.reuse, R60, R104 ;  /* 0x0000003cf068723c */ /* 0x040fe20000081068 */
[----:B------:R-:W-:Y:S07]  /*4d450*/  STL.64 [R1+0x260], R148 ;  /* 0x0002609401007387 */ /* 0x000fee0000100a00 */
[C---:B------:R-:W-:Y:S01]  /*4d460*/  HMMA.1688.F32.TF32 R84, R240.reuse, R56, R84 ;  /* 0x00000038f054723c */ /* 0x040fe20000081054 */
[----:B------:R1:W-:Y:S07]  /*4d470*/  STL.64 [R1+0x268], R150 ;  /* 0x0002689601007387 */ /* 0x0003ee0000100a00 */
[----:B------:R-:W-:Y:S01]  /*4d480*/  HMMA.1688.F32.TF32 R96, R240, R52, R96 ;  /* 0x00000034f060723c */ /* 0x000fe20000081060 */
[----:B-1----:R-:W2:Y:S07]  /*4d490*/  LDL.LU.64 R150, [R1+0x20c8] ;  /* 0x0020c80001967983 */ /* 0x002eae0000300a00 */
[C---:B------:R-:W-:Y:S01]  /*4d4a0*/  HMMA.1688.F32.TF32 R156, R236.reuse, R232, R156 ;  /* 0x000000e8ec9c723c */ /* 0x040fe2000008109c */
[----:B------:R-:W2:Y:S07]  /*4d4b0*/  LDL.LU.64 R148, [R1+0x20c0] ;  /* 0x0020c00001947983 */ /* 0x000eae0000300a00 */
[----:B------:R-:W-:Y:S01]  /*4d4c0*/  HMMA.1688.F32.TF32 R152, R236, R228, R152 ;  /* 0x000000e4ec98723c */ /* 0x000fe20000081098 */
[----:B------:R-:W-:Y:S04]  /*4d4d0*/  LDS R236, [R0+0x94280] ;  /* 0x0942800000ec7984 */ /* 0x000fe80000000800 */
[----:B------:R-:W-:Y:S03]  /*4d4e0*/  LDS R238, [R0+0x95280] ;  /* 0x0952800000ee7984 */ /* 0x000fe60000000800 */
[C---:B------:R-:W-:Y:S01]  /*4d4f0*/  HMMA.1688.F32.TF32 R208, R240.reuse, R48, R208 ;  /* 0x00000030f0d0723c */ /* 0x040fe200000810d0 */
[----:B------:R-:W-:Y:S04]  /*4d500*/  LDS R237, [R2+0x94280] ;  /* 0x0942800002ed7984 */ /* 0x000fe80000000800 */
[----:B------:R-:W1:Y:S03]  /*4d510*/  LDS R239, [R2+0x95280] ;  /* 0x0952800002ef7984 */ /* 0x000e660000000800 */
[C---:B------:R-:W-:Y:S01]  /*4d520*/  HMMA.1688.F32.TF32 R204, R240.reuse, R44, R204 ;  /* 0x0000002cf0cc723c */ /* 0x040fe200000810cc */
[----:B------:R-:W-:Y:S04]  /*4d530*/  STL.64 [R1+0x270], R120 ;  /* 0x0002707801007387 */ /* 0x000fe80000100a00 */
[----:B------:R3:W-:Y:S03]  /*4d540*/  STL.64 [R1+0x278], R122 ;  /* 0x0002787a01007387 */ /* 0x0007e60000100a00 */
[C---:B------:R-:W-:Y:S01]  /*4d550*/  HMMA.1688.F32.TF32 R220, R240.reuse, R40, R220 ;  /* 0x00000028f0dc723c */ /* 0x040fe200000810dc */
[----:B---3--:R-:W3:Y:S04]  /*4d560*/  LDL.LU.64 R122, [R1+0x20b8] ;  /* 0x0020b800017a7983 */ /* 0x008ee80000300a00 */
[----:B------:R-:W3:Y:S03]  /*4d570*/  LDL.LU.64 R120, [R1+0x20b0] ;  /* 0x0020b00001787983 */ /* 0x000ee60000300a00 */
[C---:B------:R-:W-:Y:S01]  /*4d580*/  HMMA.1688.F32.TF32 R200, R240.reuse, R36, R200 ;  /* 0x00000024f0c8723c */ /* 0x040fe200000810c8 */
[----:B------:R-:W-:Y:S04]  /*4d590*/  STL.64 [R1+0x290], R116 ;  /* 0x0002907401007387 */ /* 0x000fe80000100a00 */
[----:B------:R1:W-:Y:S03]  /*4d5a0*/  STL.64 [R1+0x298], R118 ;  /* 0x0002987601007387 */ /* 0x0003e60000100a00 */
[C---:B------:R-:W-:Y:S01]  /*4d5b0*/  HMMA.1688.F32.TF32 R196, R240.reuse, R32, R196 ;  /* 0x00000020f0c4723c */ /* 0x040fe200000810c4 */
[----:B-1----:R-:W2:Y:S04]  /*4d5c0*/  LDL.LU.64 R118, [R1+0x20a8] ;  /* 0x0020a80001767983 */ /* 0x002ea80000300a00 */
[----:B------:R-:W2:Y:S03]  /*4d5d0*/  LDL.LU.64 R116, [R1+0x20a0] ;  /* 0x0020a00001747983 */ /* 0x000ea60000300a00 */
[C---:B------:R-:W-:Y:S01]  /*4d5e0*/  HMMA.1688.F32.TF32 R192, R240.reuse, R28, R192 ;  /* 0x0000001cf0c0723c */ /* 0x040fe200000810c0 */
        /* <DEDUP_REMOVED lines=21> */
[----:B------:R-:W-:Y:S04]  /*4d740*/  STL.64 [R1+0x358], R222 ;  /* 0x000358de01007387 */ /* 0x000fe80000100a00 */
[----:B------:R-:W-:Y:S04]  /*4d750*/  STL.64 [R1+0x340], R200 ;  /* 0x000340c801007387 */ /* 0x000fe80000100a00 */
[----:B------:R1:W-:Y:S04]  /*4d760*/  STL.64 [R1+0x348], R202 ;  /* 0x000348ca01007387 */ /* 0x0003e80000100a00 */
[----:B------:R-:W-:Y:S04]  /*4d770*/  STL.64 [R1+0x330], R196 ;  /* 0x000330c401007387 */ /* 0x000fe80000100a00 */
[----:B------:R1:W-:Y:S02]  /*4d780*/  STL.64 [R1+0x338], R198 ;  /* 0x000338c601007387 */ /* 0x0003e40000100a00 */
[C---:B-1----:R-:W-:Y:S02]  /*4d790*/  HMMA.1688.F32.TF32 R200, R240.reuse, R24, R224 ;  /* 0x00000018f0c8723c */ /* 0x042fe400000810e0 */
[----:B------:R-:W-:Y:S04]  /*4d7a0*/  STL.64 [R1+0x320], R192 ;  /* 0x000320c001007387 */ /* 0x000fe80000100a00 */
[----:B------:R1:W-:Y:S02]  /*4d7b0*/  STL.64 [R1+0x328], R194 ;  /* 0x000328c201007387 */ /* 0x0003e40000100a00 */
[----:B------:R-:W-:Y:S02]  /*4d7c0*/  HMMA.1688.F32.TF32 R196, R240, R20, R184 ;  /* 0x00000014f0c4723c */ /* 0x000fe400000810b8 */
[----:B------:R-:W-:Y:S04]  /*4d7d0*/  LDS R240, [R0+0x94300] ;  /* 0x0943000000f07984 */ /* 0x000fe80000000800 */
[----:B------:R-:W-:Y:S02]  /*4d7e0*/  LDS R242, [R0+0x95300] ;  /* 0x0953000000f27984 */ /* 0x000fe40000000800 */
[C---:B-1----:R-:W-:Y:S02]  /*4d7f0*/  HMMA.1688.F32.TF32 R192, R236.reuse, R232, R216 ;  /* 0x000000e8ecc0723c */ /* 0x042fe400000810d8 */
[----:B------:R-:W-:Y:S04]  /*4d800*/  LDS R241, [R2+0x94300] ;  /* 0x0943000002f17984 */ /* 0x000fe80000000800 */
[----:B------:R-:W1:Y:S02]  /*4d810*/  LDS R243, [R2+0x95300] ;  /* 0x0953000002f37984 */ /* 0x000e640000000800 */
        /* <DEDUP_REMOVED lines=22> */
[C---:B----4-:R-:W-:Y:S08]  /*4d980*/  HMMA.1688.F32.TF32 R92, R236.reuse, R52, R168 ;  /* 0x00000034ec5c723c */ /* 0x050ff000000810a8 */
        /* <DEDUP_REMOVED lines=11> */
[----:B------:R-:W-:Y:S04]  /*4da40*/  STL.64 [R1+0x408], R102 ;  /* 0x0004086601007387 */ /* 0x000fe80000100a00 */
[----:B------:R-:W-:Y:S04]  /*4da50*/  STL.64 [R1+0x460], R92 ;  /* 0x0004605c01007387 */ /* 0x000fe80000100a00 */
[----:B------:R-:W-:Y:S04]  /*4da60*/  STL.64 [R1+0x468], R94 ;  /* 0x0004685e01007387 */ /* 0x000fe80000100a00 */
[----:B------:R-:W-:Y:S04]  /*4da70*/  STL.64 [R1+0x450], R88 ;  /* 0x0004505801007387 */ /* 0x000fe80000100a00 */
[----:B------:R1:W-:Y:S04]  /*4da80*/  STL.64 [R1+0x458], R90 ;  /* 0x0004585a01007387 */ /* 0x0003e80000100a00 */
[----:B------:R-:W3:Y:S01]  /*4da90*/  LDL.LU R176, [R1+0x630] ;  /* 0x0006300001b07983 */ /* 0x000ee20000300800 */
[C---:B-1----:R-:W-:Y:S11]  /*4daa0*/  HMMA.1688.F32.TF32 R88, R236.reuse, R32, R244 ;  /* 0x00000020ec58723c */ /* 0x042ff600000810f4 */
[----:B------:R-:W-:Y:S11]  /*4dab0*/  @!UPT UIADD3 URZ, URZ, URZ, URZ ;  /* 0x0000003f3f3ff290 */ /* 0x000ff6000fffe03f */
[----:B------:R-:W-:Y:S01]  /*4dac0*/  @!UPT UIADD3 URZ, URZ, URZ, URZ ;  /* 0x0000003f3f3ff290 */ /* 0x000fe2000fffe03f */
[----:B------:R1:W-:Y:S04]  /*4dad0*/  STL.64 [R1+0x440], R88 ;  /* 0x0004405801007387 */ /* 0x0003e80000100a00 */
[----:B------:R1:W-:Y:S04]  /*4dae0*/  STL.64 [R1+0x448], R90 ;  /* 0x0004485a01007387 */ /* 0x0003e80000100a00 */
        /* <DEDUP_REMOVED lines=85> */
[----:B------:R-:W-:Y:S11]  /*4e040*/  HMMA.1688.F32.TF32 R236, R236, R20, R248 ;  /* 0x00000014ecec723c */ /* 0x000ff600000810f8 */
[----:B------:R-:W-:Y:S04]  /*4e050*/  @!UPT UIADD3 URZ, URZ, URZ, URZ ;  /* 0x0000003f3f3ff290 */ /* 0x000fe8000fffe03f */
[----:B------:R-:W-:Y:S04]  /*4e060*/  STL.64 [R1+0x420], R220 ;  /* 0x000420dc01007387 */ /* 0x000fe80000100a00 */
[----:B------:R1:W-:Y:S01]  /*4e070*/  STL.64 [R1+0x428], R222 ;  /* 0x000428de01007387 */ /* 0x0003e20000100a00 */
[C---:B------:R-:W-:Y:S03]  /*4e080*/  HMMA.1688.F32.TF32 R200, R240.reuse, R232, R200 ;  /* 0x000000e8f0c8723c */ /* 0x040fe600000810c8 */
[----:B-1----:R-:W2:Y:S04]  /*4e090*/  LDL.LU.64 R222, [R1+0x2048] ;  /* 0x0020480001de7983 */ /* 0x002ea80000300a00 */
[----:B------:R-:W2:Y:S04]  /*4e0a0*/  LDL.LU.64 R220, [R1+0x2040] ;  /* 0x0020400001dc7983 */ /* 0x000ea80000300a00 */
[----:B------:R-:W3:Y:S04]  /*4e0b0*/  LDL.LU R248, [R1+0x1e0] ;  /* 0x0001e00001f87983 */ /* 0x000ee80000300800 */
[----:B------:R-:W-:Y:S04]  /*4e0c0*/  STL.64 [R1+0x3f0], R236 ;  /* 0x0003f0ec01007387 */ /* 0x000fe80000100a00 */
[----:B------:R-:W-:Y:S04]  /*4e0d0*/  STL.64 [R1+0x3f8], R238 ;  /* 0x0003f8ee01007387 */ /* 0x000fe80000100a00 */
        /* <DEDUP_REMOVED lines=9> */
[----:B------:R-:W-:Y:S03]  /*4e170*/  LDS R236, [R0+0x94380] ;  /* 0x0943800000ec7984 */ /* 0x000fe60000000800 */
[C---:B------:R-:W-:Y:S01]  /*4e180*/  HMMA.1688.F32.TF32 R216, R240.reuse, R60, R216 ;  /* 0x0000003cf0d8723c */ /* 0x040fe200000810d8 */
[----:B------:R-:W-:Y:S04]  /*4e190*/  LDS R238, [R0+0x95380] ;  /* 0x0953800000ee7984 */ /* 0x000fe80000000800 */
[----:B-1----:R-:W2:Y:S03]  /*4e1a0*/  LDL.LU.64 R202, [R1+0x2038] ;  /* 0x0020380001ca7983 */ /* 0x002ea60000300a00 */
[C---:B------:R-:W-:Y:S01]  /*4e1b0*/  HMMA.1688.F32.TF32 R100, R240.reuse, R56, R100 ;  /* 0x00000038f064723c */ /* 0x040fe20000081064 */
[----:B------:R-:W2:Y:S04]  /*4e1c0*/  LDL.LU.64 R200, [R1+0x2030] ;  /* 0x0020300001c87983 */ /* 0x000ea80000300a00 */
[----:B------:R-:W-:Y:S03]  /*4e1d0*/  STL.64 [R1+0x410], R196 ;  /* 0x000410c401007387 */ /* 0x000fe60000100a00 */
[C---:B------:R-:W-:Y:S01]  /*4e1e0*/  HMMA.1688.F32.TF32 R124, R240.reuse, R52, R124 ;  /* 0x00000034f07c723c */ /* 0x040fe2000008107c */
[----:B------:R1:W-:Y:S04]  /*4e1f0*/  STL.64 [R1+0x418], R198 ;  /* 0x000418c601007387 */ /* 0x0003e80000100a00 */
[----:B------:R-:W-:Y:S03]  /*4e200*/  LDS R237, [R2+0x94380] ;  /* 0x0943800002ed7984 */ /* 0x000fe60000000800 */
[C---:B------:R-:W-:Y:S01]  /*4e210*/  HMMA.1688.F32.TF32 R92, R240.reuse, R48, R92 ;  /* 0x00000030f05c723c */ /* 0x040fe2000008105c */
[----:B------:R-:W4:Y:S04]  /*4e220*/  LDS R239, [R2+0x95380] ;  /* 0x0953800002ef7984 */ /* 0x000f280000000800 */
        /* <DEDUP_REMOVED lines=16> */
[----:B------:R-:W2:Y:S01]  /*4e330*/  LDL.LU.64 R184, [R1+0x1ff0] ;  /* 0x001ff00001b87983 */ /* 0x000ea20000300a00 */
[C---:B------:R-:W-:Y:S03]  /*4e340*/  HMMA.1688.F32.TF32 R168, R240.reuse, R32, R168 ;  /* 0x00000020f0a8723c */ /* 0x040fe600000810a8 */
        /* <DEDUP_REMOVED lines=29> */
[----:B------:R1:W-:Y:S02]  /*4e520*/  STL.64 [R1+0x518], R170 ;  /* 0x000518aa01007387 */ /* 0x0003e40000100a00 */
[----:B-1----:R-:W-:Y:S02]  /*4e530*/  HMMA.1688.F32.TF32 R168, R240, R20, R172 ;  /* 0x00000014f0a8723c */ /* 0x002fe400000810ac */
[----:B------:R-:W-:Y:S04]  /*4e540*/  STL.64 [R1+0x500], R180 ;  /* 0x000500b401007387 */ /* 0x000fe80000100a00 */
[----:B------:R-:W-:Y:S04]  /*4e550*/  STL.64 [R1+0x508], R182 ;  /* 0x000508b601007387 */ /* 0x000fe80000100a00 */
[----:B------:R-:W2:Y:S04]  /*4e560*/  LDL.LU R172, [R1+0x1d0] ;  /* 0x0001d00001ac7983 */ /* 0x000ea80000300800 */
[----:B------:R-:W-:Y:S04]  /*4e570*/  STL.64 [R1+0x4f0], R176 ;  /* 0x0004f0b001007387 */ /* 0x000fe80000100a00 */
[----:B------:R-:W-:Y:S04]  /*4e580*/  STL.64 [R1+0x4f8], R178 ;  /* 0x0004f8b201007387 */ /* 0x000fe80000100a00 */
[----:B------:R-:W-:Y:S04]  /*4e590*/  LDS R240, [R0+0x96000] ;  /* 0x0960000000f07984 */ /* 0x000fe80000000800 */
[----:B------:R-:W-:Y:S04]  /*4e5a0*/  STL.64 [R1+0x280], R168 ;  /* 0x000280a801007387 */ /* 0x000fe80000100a00 */
[----:B------:R4:W-:Y:S04]  /*4e5b0*/  STL.64 [R1+0x288], R170 ;  /* 0x000288aa01007387 */ /* 0x0009e80000100a00 */
[----:B------:R-:W2:Y:S04]  /*4e5c0*/  LDL.LU R173, [R1+0x1d4] ;  /* 0x0001d40001ad7983 */ /* 0x000ea80000300800 */
[----:B------:R-:W2:Y:S04]  /*4e5d0*/  LDL.LU R174, [R1+0x1d8] ;  /* 0x0001d80001ae7983 */ /* 0x000ea80000300800 */
[----:B------:R-:W2:Y:S01]  /*4e5e0*/  LDL.LU R175, [R1+0x1dc] ;  /* 0x0001dc0001af7983 */ /* 0x000ea20000300800 */
[----:B----4-:R-:W-:Y:S03]  /*4e5f0*/  HMMA.1688.F32.TF32 R168, R236, R232, R244 ;  /* 0x000000e8eca8723c */ /* 0x010fe600000810f4 */
[----:B------:R-:W-:Y:S04]  /*4e600*/  LDS R242, [R0+0x97000] ;  /* 0x0970000000f27984 */ /* 0x000fe80000000800 */
[----:B------:R-:W-:Y:S04]  /*4e610*/  LDS R241, [R2+0x96000] ;  /* 0x0960000002f17984 */ /* 0x000fe80000000800 */
[----:B------:R-:W1:Y:S11]  /*4e620*/  LDS R243, [R2+0x97000] ;  /* 0x0970000002f37984 */ /* 0x000e760000000800 */
[----:B------:R-:W-:Y:S01]  /*4e630*/  @!UPT UIADD3 URZ, URZ, URZ, URZ ;  /* 0x0000003f3f3ff290 */ /* 0x000fe2000fffe03f */
[----:B------:R3:W-:Y:S04]  /*4e640*/  STL.64 [R1+0x250], R168 ;  /* 0x000250a801007387 */ /* 0x0007e80000100a00 */
[----:B------:R-:W4:Y:S04]  /*4e650*/  LDL.LU R244, [R1+0x1c0] ;  /* 0x0001c00001f47983 */ /* 0x000f280000300800 */
[----:B------:R-:W4:Y:S04]  /*4e660*/  LDL.LU R245, [R1+0x1c4] ;  /* 0x0001c40001f57983 */ /* 0x000f280000300800 */
[----:B------:R-:W4:Y:S04]  /*4e670*/  LDL.LU R246, [R1+0x1c8] ;  /* 0x0001c80001f67983 */ /* 0x000f280000300800 */
[----:B------:R-:W4:Y:S01]  /*4e680*/  LDL.LU R247, [R1+0x1cc] ;  /* 0x0001cc0001f77983 */ /* 0x000f220000300800 */
[----:B------:R-:W-:-:S02]  /*4e690*/  IMAD.MOV.U32 R233, RZ, RZ, R170 ;  /* 0x000000ffffe97224 */ /* 0x000fc400078e00aa */
[----:B------:R-:W-:Y:S02]  /*4e6a0*/  IMAD.MOV.U32 R232, RZ, RZ, R171 ;  /* 0x000000ffffe87224 */ /* 0x000fe400078e00ab */
[----:B---3--:R-:W-:Y:S03]  /*4e6b0*/  HMMA.1688.F32.TF32 R168, R236, R228, R248 ;  /* 0x000000e4eca8723c */ /* 0x008fe600000810f8 */
[----:B------:R-:W-:Y:S04]  /*4e6c0*/  STL [R1+0x1e74], R232 ;  /* 0x001e74e801007387 */ /* 0x000fe80000100800 */
[----:B------:R-:W-:Y:S11]  /*4e6d0*/  STL [R1+0x1e70], R233 ;  /* 0x001e70e901007387 */ /* 0x000ff60000100800 */
[----:B------:R-:W-:Y:S05]  /*4e6e0*/  @!UPT UIADD3 URZ, URZ, URZ, URZ ;  /* 0x0000003f3f3ff290 */ /* 0x000fea000fffe03f */
        /* <DEDUP_REMOVED lines=14> */
[----:B------:R-:W-:-:S03]  /*4e7d0*/  IMAD.MOV.U32 R229, RZ, RZ, R170 ;  /* 0x000000ffffe57224 */ /* 0x000fc600078e00aa */
[----:B------:R1:W-:Y:S04]  /*4e7e0*/  STL [R1+0x1e7c], R228 ;  /* 0x001e7ce401007387 */ /* 0x0003e80000100800 */
[----:B------:R1:W-:Y:S01]  /*4e7f0*/  STL [R1+0x1e78], R229 ;  /* 0x001e78e501007387 */ /* 0x0003e20000100800 */
[----:B--2---:R-:W-:Y:S03]  /*4e800*/  HMMA.1688.F32.TF32 R168, R236, R164, R172 ;  /* 0x000000a4eca8723c */ /* 0x004fe600000810ac */
[----:B------:R-:W2:Y:S04]  /*4e810*/  LDL.LU R172, [R1+0x130] ;  /* 0x0001300001ac7983 */ /* 0x000ea80000300800 */
[----:B------:R-:W2:Y:S04]  /*4e820*/  LDL.LU R173, [R1+0x134] ;  /* 0x0001340001ad7983 */ /* 0x000ea80000300800 */
[----:B------:R-:W2:Y:S04]  /*4e830*/  LDL.LU R174, [R1+0x138] ;  /* 0x0001380001ae7983 */ /* 0x000ea80000300800 */
[----:B------:R-:W2:Y:S09]  /*4e840*/  LDL.LU R175, [R1+0x13c] ;  /* 0x00013c0001af7983 */ /* 0x000eb20000300800 */
[----:B------:R-:W-:-:S02]  /*4e850*/  IMAD.MOV.U32 R232, RZ, RZ, R168 ;  /* 0x000000ffffe87224 */ /* 0x000fc400078e00a8 */
[----:B------:R-:W-:Y:S02]  /*4e860*/  IMAD.MOV.U32 R233, RZ, RZ, R169 ;  /* 0x000000ffffe97224 */ /* 0x000fe400078e00a9 */
[----:B------:R-:W-:Y:S02]  /*4e870*/  IMAD.MOV.U32 R165, RZ, RZ, R170 ;  /* 0x000000ffffa57224 */ /* 0x000fe400078e00aa */
[----:B------:R-:W-:Y:S02]  /*4e880*/  IMAD.MOV.U32 R164, RZ, RZ, R171 ;  /* 0x000000ffffa47224 */ /* 0x000fe400078e00ab */
[C---:B----4-:R-:W-:Y:S01]  /*4e890*/  HMMA.1688.F32.TF32 R168, R236.reuse, R160, R244 ;  /* 0x000000a0eca8723c */ /* 0x050fe200000810f4 */
[----:B------:R-:W4:Y:S04]  /*4e8a0*/  LDL.LU R244, [R1+0x120] ;  /* 0x0001200001f47983 */ /* 0x000f280000300800 */
[----:B------:R-:W4:Y:S04]  /*4e8b0*/  LDL.LU R245, [R1+0x124] ;  /* 0x0001240001f57983 */ /* 0x000f280000300800 */
[----:B------:R-:W4:Y:S11]  /*4e8c0*/  LDL.LU R246, [R1+0x128] ;  /* 0x0001280001f67983 */ /* 0x000f360000300800 */
[----:B------:R-:W-:Y:S04]  /*4e8d0*/  @!UPT UIADD3 URZ, URZ, URZ, URZ ;  /* 0x0000003f3f3ff290 */ /* 0x000fe8000fffe03f */
[----:B-1----:R-:W-:Y:S02]  /*4e8e0*/  IMAD.MOV.U32 R228, RZ, RZ, R168 ;  /* 0x000000ffffe47224 */ /* 0x002fe400078e00a8 */
[----:B------:R-:W-:Y:S02]  /*4e8f0*/  IMAD.MOV.U32 R229, RZ, RZ, R169 ;  /* 0x000000ffffe57224 */ /* 0x000fe400078e00a9 */
[----:B------:R-:W-:Y:S02]  /*4e900*/  IMAD.MOV.U32 R161, RZ, RZ, R170 ;  /* 0x000000ffffa17224 */ /* 0x000fe400078e00aa */
[----:B------:R-:W-:Y:S02]  /*4e910*/  IMAD.MOV.U32 R160, RZ, RZ, R171 ;  /* 0x000000ffffa07224 */ /* 0x000fe400078e00ab */
[C---:B---3--:R-:W-:Y:S01]  /*4e920*/  HMMA.1688.F32.TF32 R168, R236.reuse, R64, R180 ;  /* 0x00000040eca8723c */ /* 0x048fe200000810b4 */
[----:B------:R-:W-:Y:S11]  /*4e930*/  IMAD.MOV.U32 R247, RZ, RZ, R252 ;  /* 0x000000fffff77224 */ /* 0x000ff600078e00fc */
[----:B------:R-:W-:Y:S11]  /*4e940*/  @!UPT UIADD3 URZ, URZ, URZ, URZ ;  /* 0x0000003f3f3ff290 */ /* 0x000ff6000fffe03f */
[----:B------:R1:W-:Y:S01]  /*4e950*/  STL [R1+0x5b0], R168 ;  /* 0x0005b0a801007387 */ /* 0x0003e20000100800 */
[----:B------:R-:W-:Y:S02]  /*4e960*/  IMAD.MOV.U32 R252, RZ, RZ, R169 ;  /* 0x000000fffffc7224 */ /* 0x000fe400078e00a9 */
[----:B------:R-:W-:Y:S02]  /*4e970*/  IMAD.MOV.U32 R65, RZ, RZ, R170 ;  /* 0x000000ffff417224 */ /* 0x000fe400078e00aa */
[----:B------:R-:W-:Y:S02]  /*4e980*/  IMAD.MOV.U32 R64, RZ, RZ, R171 ;  /* 0x000000ffff407224 */ /* 0x000fe400078e00ab */
[C---:B-1----:R-:W-:Y:S03]  /*4e990*/  HMMA.1688.F32.TF32 R168, R236.reuse, R60, R248 ;  /* 0x0000003ceca8723c */ /* 0x042fe600000810f8 */
[----:B------:R-:W-:Y:S04]  /*4e9a0*/  STL [R1+0x1de4], R64 ;  /* 0x001de44001007387 */ /* 0x000fe80000100800 */
[----:B------:R-:W-:Y:S04]  /*4e9b0*/  STL [R1+0x1de0], R252 ;  /* 0x001de0fc01007387 */ /* 0x000fe80000100800 */
[----:B------:R-:W-:Y:S11]  /*4e9c0*/  STL [R1+0x1ddc], R65 ;  /* 0x001ddc4101007387 */ /* 0x000ff60000100800 */
[----:B------:R-:W-:Y:S01]  /*4e9d0*/  @!UPT UIADD3 URZ, URZ, URZ, URZ ;  /* 0x0000003f3f3ff290 */ /* 0x000fe2000fffe03f */
[----:B------:R1:W-:Y:S01]  /*4e9e0*/  STL.64 [R1+0x5a0], R168 ;  /* 0x0005a0a801007387 */ /* 0x0003e20000100a00 */
[----:B------:R-:W-:Y:S02]  /*4e9f0*/  IMAD.MOV.U32 R61, RZ, RZ, R170 ;  /* 0x000000ffff3d7224 */ /* 0x000fe400078e00aa */
[----:B------:R-:W-:Y:S01]  /*4ea00*/  IMAD.MOV.U32 R60, RZ, RZ, R171 ;  /* 0x000000ffff3c7224 */ /* 0x000fe200078e00ab */
[----:B------:R-:W3:Y:S04]  /*4ea10*/  LDL.LU R248, [R1+0x110] ;  /* 0x0001100001f87983 */ /* 0x000ee80000300800 */
[----:B------:R-:W3:Y:S01]  /*4ea20*/  LDL.LU R249, [R1+0x114] ;  /* 0x0001140001f97983 */ /* 0x000ee20000300800 */
[----:B-1----:R-:W-:Y:S03]  /*4ea30*/  HMMA.1688.F32.TF32 R168, R236, R56, R176 ;  /* 0x00000038eca8723c */ /* 0x002fe600000810b0 */
[----:B------:R-:W3:Y:S04]  /*4ea40*/  LDL.LU R250, [R1+0x118] ;  /* 0x0001180001fa7983 */ /* 0x000ee80000300800 */
[----:B------:R-:W3:Y:S04]  /*4ea50*/  LDL.LU R251, [R1+0x11c] ;  /* 0x00011c0001fb7983 */ /* 0x000ee80000300800 */
[----:B------:R-:W-:Y:S04]  /*4ea60*/  STL [R1+0x1dec], R60 ;  /* 0x001dec3c01007387 */ /* 0x000fe80000100800 */
[----:B------:R-:W-:Y:S08]  /*4ea70*/  STL [R1+0x1de8], R61 ;  /* 0x001de83d01007387 */ /* 0x000ff00000100800 */
[----:B------:R2:W-:Y:S01]  /*4ea80*/  STL [R1+0x590], R168 ;  /* 0x000590a801007387 */ /* 0x0005e20000100800 */
[----:B------:R-:W-:-:S02]  /*4ea90*/  IMAD.MOV.U32 R64, RZ, RZ, R169 ;  /* 0x000000ffff407224 */ /* 0x000fc400078e00a9 */
[----:B------:R-:W-:Y:S02]  /*4eaa0*/  IMAD.MOV.U32 R252, RZ, RZ, R170 ;  /* 0x000000fffffc7224 */ /* 0x000fe400078e00aa */
[----:B------:R-:W-:-:S05]  /*4eab0*/  IMAD.MOV.U32 R65, RZ, RZ, R171 ;  /* 0x000000ffff417224 */ /* 0x000fca00078e00ab */
[----:B------:R-:W-:Y:S04]  /*4eac0*/  STL [R1+0x1df8], R65 ;  /* 0x001df84101007387 */ /* 0x000fe80000100800 */
[----:B------:R-:W-:Y:S04]  /*4ead0*/  STL [R1+0x1df4], R252 ;  /* 0x001df4fc01007387 */ /* 0x000fe80000100800 */
[----:B------:R-:W-:Y:S01]  /*4eae0*/  STL [R1+0x1df0], R64 ;  /* 0x001df04001007387 */ /* 0x000fe20000100800 */
[----:B--2---:R-:W-:Y:S11]  /*4eaf0*/  HMMA.1688.F32.TF32 R168, R236, R52, R172 ;  /* 0x00000034eca8723c */ /* 0x004ff600000810ac */
[----:B------:R-:W-:Y:S11]  /*4eb00*/  @!UPT UIADD3 URZ, URZ, URZ, URZ ;  /* 0x0000003f3f3ff290 */ /* 0x000ff6000fffe03f */
[----:B------:R-:W-:Y:S01]  /*4eb10*/  @!UPT UIADD3 URZ, URZ, URZ, URZ ;  /* 0x0000003f3f3ff290 */ /* 0x000fe2000fffe03f */
[----:B------:R4:W-:Y:S04]  /*4eb20*/  STL.64 [R1+0x580], R168 ;  /* 0x000580a801007387 */ /* 0x0009e80000100a00 */
[----:B------:R-:W2:Y:S04]  /*4eb30*/  LDL.LU R176, [R1+0xf0] ;  /* 0x0000f00001b07983 */ /* 0x000ea80000300800 */
[----:B------:R-:W2:Y:S04]  /*4eb40*/  LDL.LU R177, [R1+0xf4] ;  /* 0x0000f40001b17983 */ /* 0x000ea80000300800 */
[----:B------:R-:W2:Y:S04]  /*4eb50*/  LDL.LU R178, [R1+0xf8] ;  /* 0x0000f80001b27983 */ /* 0x000ea80000300800 */
[----:B------:R-:W2:Y:S01]  /*4eb60*/  LDL.LU R179, [R1+0xfc] ;  /* 0x0000fc0001b37983 */ /* 0x000ea20000300800 */
[----:B------:R-:W-:-:S02]  /*4eb70*/  IMAD.MOV.U32 R61, RZ, RZ, R171 ;  /* 0x000000ffff3d7224 */ /* 0x000fc400078e00ab */
[----:B------:R-:W-:-:S03]  /*4eb80*/  IMAD.MOV.U32 R60, RZ, RZ, R170 ;  /* 0x000000ffff3c7224 */ /* 0x000fc600078e00aa */
[----:B------:R-:W-:Y:S04]  /*4eb90*/  STL [R1+0x1e00], R61 ;  /* 0x001e003d01007387 */ /* 0x000fe80000100800 */
[----:B------:R1:W-:Y:S04]  /*4eba0*/  STL [R1+0x1dfc], R60 ;  /* 0x001dfc3c01007387 */ /* 0x0003e80000100800 */
[----:B------:R-:W2:Y:S04]  /*4ebb0*/  LDL.LU R172, [R1+0xd0] ;  /* 0x0000d00001ac7983 */ /* 0x000ea80000300800 */
[----:B------:R-:W2:Y:S04]  /*4ebc0*/  LDL.LU R173, [R1+0xd4] ;  /* 0x0000d40001ad7983 */ /* 0x000ea80000300800 */
[----:B------:R-:W2:Y:S04]  /*4ebd0*/  LDL.LU R174, [R1+0xd8] ;  /* 0x0000d80001ae7983 */ /* 0x000ea80000300800 */
[----:B------:R-:W2:Y:S01]  /*4ebe0*/  LDL.LU R175, [R1+0xdc] ;  /* 0x0000dc0001af7983 */ /* 0x000ea20000300800 */
[----:B----4-:R-:W-:Y:S03]  /*4ebf0*/  HMMA.1688.F32.TF32 R168, R236, R48, R244 ;  /* 0x00000030eca8723c */ /* 0x010fe600000810f4 */
[----:B------:R-:W4:Y:S04]  /*4ec00*/  LDL.LU R244, [R1+0xb0] ;  /* 0x0000b00001f47983 */ /* 0x000f280000300800 */
[----:B------:R-:W4:Y:S04]  /*4ec10*/  LDL.LU R245, [R1+0xb4] ;  /* 0x0000b40001f57983 */ /* 0x000f280000300800 */
[----:B------:R-:W4:Y:S04]  /*4ec20*/  LDL.LU R246, [R1+0xb8] ;  /* 0x0000b80001f67983 */ /* 0x000f280000300800 */
[----:B------:R-:W4:Y:S09]  /*4ec30*/  LDL.LU R247, [R1+0xbc] ;  /* 0x0000bc0001f77983 */ /* 0x000f320000300800 */
[----:B------:R-:W-:-:S02]  /*4ec40*/  IMAD.MOV.U32 R57, RZ, RZ, R168 ;  /* 0x000000ffff397224 */ /* 0x000fc400078e00a8 */
[----:B------:R-:W-:Y:S02]  /*4ec50*/  IMAD.MOV.U32 R56, RZ, RZ, R169 ;  /* 0x000000ffff387224 */ /* 0x000fe400078e00a9 */
[----:B------:R-:W-:Y:S02]  /*4ec60*/  IMAD.MOV.U32 R53, RZ, RZ, R170 ;  /* 0x000000ffff357224 */ /* 0x000fe400078e00aa */
[----:B------:R-:W-:Y:S02]  /*4ec70*/  IMAD.MOV.U32 R52, RZ, RZ, R171 ;  /* 0x000000ffff347224 */ /* 0x000fe400078e00ab */
[C---:B---3--:R-:W-:Y:S03]  /*4ec80*/  HMMA.1688.F32.TF32 R168, R236.reuse, R44, R248 ;  /* 0x0000002ceca8723c */ /* 0x048fe600000810f8 */
[----:B------:R-:W-:Y:S11]  /*4ec90*/  STL [R1+0x1e10], R52 ;  /* 0x001e103401007387 */ /* 0x000ff60000100800 */
[----:B------:R-:W-:Y:S10]  /*4eca0*/  @!UPT UIADD3 URZ, URZ, URZ, URZ ;  /* 0x0000003f3f3ff290 */ /* 0x000ff4000fffe03f */
[----:B-1----:R-:W-:Y:S02]  /*4ecb0*/  IMAD.MOV.U32 R60, RZ, RZ, R168 ;  /* 0x000000ffff3c7224 */ /* 0x002fe400078e00a8 */
[----:B------:R-:W-:Y:S02]  /*4ecc0*/  IMAD.MOV.U32 R65, RZ, RZ, R169 ;  /* 0x000000ffff417224 */ /* 0x000fe400078e00a9 */
[----:B------:R-:W-:Y:S02]  /*4ecd0*/  IMAD.MOV.U32 R252, RZ, RZ, R170 ;  /* 0x000000fffffc7224 */ /* 0x000fe400078e00aa */
[----:B------:R-:W-:Y:S01]  /*4ece0*/  IMAD.MOV.U32 R64, RZ, RZ, R171 ;  /* 0x000000ffff407224 */ /* 0x000fe200078e00ab */
[----:B------:R1:W-:Y:S04]  /*4ecf0*/  STL [R1+0x1e0c], R53 ;  /* 0x001e0c3501007387 */ /* 0x0003e80000100800 */
[----:B------:R3:W-:Y:S04]  /*4ed00*/  STL [R1+0x1e08], R56 ;  /* 0x001e083801007387 */ /* 0x0007e80000100800 */
[----:B------:R1:W-:Y:S04]  /*4ed10*/  STL [R1+0x1e04], R57 ;  /* 0x001e043901007387 */ /* 0x0003e80000100800 */
[----:B------:R-:W4:Y:S04]  /*4ed20*/  LDL.LU R248, [R1+0x90] ;  /* 0x0000900001f87983 */ /* 0x000f280000300800 */
[----:B------:R-:W4:Y:S04]  /*4ed30*/  LDL.LU R249, [R1+0x94] ;  /* 0x0000940001f97983 */ /* 0x000f280000300800 */
[----:B------:R-:W4:Y:S04]  /*4ed40*/  LDL.LU R250, [R1+0x98] ;  /* 0x0000980001fa7983 */ /* 0x000f280000300800 */
[----:B------:R-:W4:Y:S04]  /*4ed50*/  LDL.LU R251, [R1+0x9c] ;  /* 0x00009c0001fb7983 */ /* 0x000f280000300800 */
[----:B------:R-:W-:Y:S04]  /*4ed60*/  STL [R1+0x1e20], R64 ;  /* 0x001e204001007387 */ /* 0x000fe80000100800 */
[----:B------:R-:W-:Y:S04]  /*4ed70*/  STL [R1+0x1e1c], R252 ;  /* 0x001e1cfc01007387 */ /* 0x000fe80000100800 */
[----:B------:R-:W-:Y:S04]  /*4ed80*/  STL [R1+0x1e18], R65 ;  /* 0x001e184101007387 */ /* 0x000fe80000100800 */
[----:B------:R1:W-:Y:S01]  /*4ed90*/  STL [R1+0x1e14], R60 ;  /* 0x001e143c01007387 */ /* 0x0003e20000100800 */
[C---:B--2---:R-:W-:Y:S11]  /*4eda0*/  HMMA.1688.F32.TF32 R168, R236.reuse, R40, R176 ;  /* 0x00000028eca8723c */ /* 0x044ff600000810b0 */
[----:B------:R-:W-:Y:S11]  /*4edb0*/  @!UPT UIADD3 URZ, URZ, URZ, URZ ;  /* 0x0000003f3f3ff290 */ /* 0x000ff6000fffe03f */
[----:B------:R-:W-:Y:S02]  /*4edc0*/  @!UPT UIADD3 URZ, URZ, URZ, URZ ;  /* 0x0000003f3f3ff290 */ /* 0x000fe4000fffe03f */
[----:B-1----:R-:W-:Y:S02]  /*4edd0*/  IMAD.MOV.U32 R53, RZ, RZ, R168 ;  /* 0x000000ffff357224 */ /* 0x002fe400078e00a8 */
[----:B---3--:R-:W-:Y:S02]  /*4ede0*/  IMAD.MOV.U32 R56, RZ, RZ, R169 ;  /* 0x000000ffff387224 */ /* 0x008fe400078e00a9 */
[----:B------:R-:W-:Y:S02]  /*4edf0*/  IMAD.MOV.U32 R57, RZ, RZ, R170 ;  /* 0x000000ffff397224 */ /* 0x000fe400078e00aa */
[----:B------:R-:W-:Y:S02]  /*4ee00*/  IMAD.MOV.U32 R61, RZ, RZ, R171 ;  /* 0x000000ffff3d7224 */ /* 0x000fe400078e00ab */
[----:B------:R-:W-:Y:S03]  /*4ee10*/  HMMA.1688.F32.TF32 R168, R236, R36, R172 ;  /* 0x00000024eca8723c */ /* 0x000fe600000810ac */
[----:B------:R-:W-:Y:S04]  /*4ee20*/  STL [R1+0x1e30], R61 ;  /* 0x001e303d01007387 */ /* 0x000fe80000100800 */
[----:B------:R-:W-:Y:S04]  /*4ee30*/  STL [R1+0x1e2c], R57 ;  /* 0x001e2c3901007387 */ /* 0x000fe80000100800 */
[----:B------:R-:W-:Y:S04]  /*4ee40*/  STL [R1+0x1e28], R56 ;  /* 0x001e283801007387 */ /* 0x000fe80000100800 */
[----:B------:R1:W-:Y:S09]  /*4ee50*/  STL [R1+0x1e24], R53 ;  /* 0x001e243501007387 */ /* 0x0003f20000100800 */
[----:B------:R-:W-:-:S02]  /*4ee60*/  IMAD.MOV.U32 R52, RZ, RZ, R171 ;  /* 0x000000ffff347224 */ /* 0x000fc400078e00ab */
[----:B------:R-:W-:Y:S02]  /*4ee70*/  IMAD.MOV.U32 R60, RZ, RZ, R170 ;  /* 0x000000ffff3c7224 */ /* 0x000fe400078e00aa */
[----:B------:R-:W-:Y:S02]  /*4ee80*/  IMAD.MOV.U32 R65, RZ, RZ, R169 ;  /* 0x000000ffff417224 */ /* 0x000fe400078e00a9 */
[----:B------:R-:W-:Y:S01]  /*4ee90*/  IMAD.MOV.U32 R252, RZ, RZ, R168 ;  /* 0x000000fffffc7224 */ /* 0x000fe200078e00a8 */
[----:B------:R-:W-:Y:S01]  /*4eea0*/  STL [R1+0x1e40], R52 ;  /* 0x001e403401007387 */ /* 0x000fe20000100800 */
[----:B----4-:R-:W-:Y:S03]  /*4eeb0*/  HMMA.1688.F32.TF32 R168, R236, R32, R244 ;  /* 0x00000020eca8723c */ /* 0x010fe600000810f4 */
[----:B------:R2:W-:Y:S04]  /*4eec0*/  STL [R1+0x1e3c], R60 ;  /* 0x001e3c3c01007387 */ /* 0x0005e80000100800 */
[----:B------:R3:W-:Y:S04]  /*4eed0*/  STL [R1+0x1e38], R65 ;  /* 0x001e384101007387 */ /* 0x0007e80000100800 */
[----:B------:R2:W-:Y:S04]  /*4eee0*/  STL [R1+0x1e34], R252 ;  /* 0x001e34fc01007387 */ /* 0x0005e80000100800 */
[----:B------:R-:W4:Y:S04]  /*4eef0*/  LDL.LU R244, [R1+0x70] ;  /* 0x0000700001f47983 */ /* 0x000f280000300800 */
[----:B------:R-:W4:Y:S04]  /*4ef00*/  LDL.LU R245, [R1+0x74] ;  /* 0x0000740001f57983 */ /* 0x000f280000300800 */
[----:B------:R-:W4:Y:S04]  /*4ef10*/  LDL.LU R246, [R1+0x78] ;  /* 0x0000780001f67983 */ /* 0x000f280000300800 */
[----:B------:R-:W4:Y:S01]  /*4ef20*/  LDL.LU R247, [R1+0x7c] ;  /* 0x00007c0001f77983 */ /* 0x000f220000300800 */
[----:B------:R-:W-:-:S02]  /*4ef30*/  IMAD.MOV.U32 R64, RZ, RZ, R171 ;  /* 0x000000ffff407224 */ /* 0x000fc400078e00ab */
[----:B-1----:R-:W-:Y:S02]  /*4ef40*/  IMAD.MOV.U32 R53, RZ, RZ, R170 ;  /* 0x000000ffff357224 */ /* 0x002fe400078e00aa */
[----:B------:R-:W-:Y:S02]  /*4ef50*/  IMAD.MOV.U32 R57, RZ, RZ, R168 ;  /* 0x000000ffff397224 */ /* 0x000fe400078e00a8 */
[----:B------:R-:W-:Y:S01]  /*4ef60*/  IMAD.MOV.U32 R56, RZ, RZ, R169 ;  /* 0x000000ffff387224 */ /* 0x000fe200078e00a9 */
[----:B------:R-:W-:Y:S04]  /*4ef70*/  STL [R1+0x1e50], R64 ;  /* 0x001e504001007387 */ /* 0x000fe80000100800 */
[----:B------:R-:W-:Y:S04]  /*4ef80*/  STL [R1+0x1e4c], R53 ;  /* 0x001e4c3501007387 */ /* 0x000fe80000100800 */
[----:B------:R-:W-:Y:S04]  /*4ef90*/  STL [R1+0x1e48], R56 ;  /* 0x001e483801007387 */ /* 0x000fe80000100800 */
[----:B------:R1:W-:Y:S01]  /*4efa0*/  STL [R1+0x1e44], R57 ;  /* 0x001e443901007387 */ /* 0x0003e20000100800 */
        /* <DEDUP_REMOVED lines=12> */
[----:B------:R-:W-:Y:S07]  /*4f070*/  HMMA.1688.F32.TF32 R168, R236, R28, R248 ;  /* 0x0000001ceca8723c */ /* 0x000fee00000810f8 */
[----:B------:R-:W-:-:S02]  /*4f080*/  IMAD.MOV.U32 R248, RZ, RZ, R39 ;  /* 0x000000fffff87224 */ /* 0x000fc400078e0027 */
[----:B------:R-:W4:Y:S01]  /*4f090*/  LDL.LU R39, [R1+0x1f8c] ;  /* 0x001f8c0001277983 */ /* 0x000f220000300800 */
[----:B------:R-:W-:Y:S02]  /*4f0a0*/  IMAD.MOV.U32 R249, RZ, RZ, R42 ;  /* 0x000000fffff97224 */ /* 0x000fe400078e002a */
[----:B------:R-:W-:Y:S01]  /*4f0b0*/  IMAD.MOV.U32 R250, RZ, RZ, R43 ;  /* 0x000000fffffa7224 */ /* 0x000fe200078e002b */
        /* <DEDUP_REMOVED lines=17> */
[----:B---3--:R-:W-:-:S03]  /*4f1d0*/  IMAD.MOV.U32 R65, RZ, RZ, R169 ;  /* 0x000000ffff417224 */ /* 0x008fc600078e00a9 */
[----:B------:R-:W3:Y:S01]  /*4f1e0*/  LDL.LU R63, [R1+0x1f5c] ;  /* 0x001f5c00013f7983 */ /* 0x000ee20000300800 */
[----:B------:R-:W-:-:S03]  /*4f1f0*/  IMAD.MOV.U32 R61, RZ, RZ, R171 ;  /* 0x000000ffff3d7224 */ /* 0x000fc600078e00ab */
[----:B------:R-:W2:Y:S01]  /*4f200*/  LDL.LU R66, [R1+0x1f58] ;  /* 0x001f580001427983 */ /* 0x000ea20000300800 */
[----:B------:R-:W-:-:S03]  /*4f210*/  IMAD.MOV.U32 R168, RZ, RZ, R163 ;  /* 0x000000ffffa87224 */ /* 0x000fc600078e00a3 */
        /* <DEDUP_REMOVED lines=8> */
[----:B------:R-:W2:Y:S04]  /*4f2a0*/  LDL.LU R234, [R1+0x1f44] ;  /* 0x001f440001ea7983 */ /* 0x000ea80000300800 */
[----:B------:R-:W2:Y:S04]  /*4f2b0*/  LDL.LU R235, [R1+0x1f40] ;  /* 0x001f400001eb7983 */ /* 0x000ea80000300800 */
[----:B------:R-:W-:Y:S04]  /*4f2c0*/  STL [R1+0x1e60], R61 ;  /* 0x001e603d01007387 */ /* 0x000fe80000100800 */
[----:B------:R-:W-:Y:S04]  /*4f2d0*/  STL [R1+0x1e5c], R252 ;  /* 0x001e5cfc01007387 */ /* 0x000fe80000100800 */
[----:B------:R-:W-:Y:S04]  /*4f2e0*/  STL [R1+0x1e58], R65 ;  /* 0x001e584101007387 */ /* 0x000fe80000100800 */
[----:B------:R-:W-:Y:S01]  /*4f2f0*/  STL [R1+0x1e54], R60 ;  /* 0x001e543c01007387 */ /* 0x000fe20000100800 */
[----:B----4-:R-:W-:Y:S11]  /*4f300*/  HMMA.1688.F32.TF32 R244, R236, R24, R244 ;  /* 0x00000018ecf4723c */ /* 0x010ff600000810f4 */
[----:B------:R-:W-:Y:S11]  /*4f310*/  @!UPT UIADD3 URZ, URZ, URZ, URZ ;  /* 0x0000003f3f3ff290 */ /* 0x000ff6000fffe03f */
[----:B------:R-:W-:Y:S02]  /*4f320*/  @!UPT UIADD3 URZ, URZ, URZ, URZ ;  /* 0x0000003f3f3ff290 */ /* 0x000fe4000fffe03f */
[----:B-1----:R-:W-:Y:S02]  /*4f330*/  IMAD.MOV.U32 R57, RZ, RZ, R246 ;  /* 0x000000ffff397224 */ /* 0x002fe400078e00f6 */
[----:B------:R-:W-:Y:S02]  /*4f340*/  IMAD.MOV.U32 R52, RZ, RZ, R247 ;  /* 0x000000ffff347224 */ /* 0x000fe400078e00f7 */
[----:B------:R-:W-:Y:S01]  /*4f350*/  IMAD.MOV.U32 R53, RZ, RZ, R244 ;  /* 0x000000ffff357224 */ /* 0x000fe200078e00f4 */
[----:B------:R-:W4:Y:S01]  /*4f360*/  LDL.LU.64 R246, [R1+0x1f38] ;  /* 0x001f380001f67983 */ /* 0x000f220000300a00 */
[----:B------:R-:W-:-:S03]  /*4f370*/  IMAD.MOV.U32 R56, RZ, RZ, R245 ;  /* 0x000000ffff387224 */ /* 0x000fc600078e00f5 */
[----:B------:R-:W4:Y:S04]  /*4f380*/  LDL.LU.64 R244, [R1+0x1f30] ;  /* 0x001f300001f47983 */ /* 0x000f280000300a00 */
[----:B------:R-:W-:Y:S04]  /*4f390*/  STL [R1+0x1e6c], R57 ;  /* 0x001e6c3901007387 */ /* 0x000fe80000100800 */
[----:B------:R-:W-:Y:S04]  /*4f3a0*/  STL [R1+0x1e68], R56 ;  /* 0x001e683801007387 */ /* 0x000fe80000100800 */
[----:B------:R1:W-:Y:S01]  /*4f3b0*/  STL [R1+0x1e64], R53 ;  /* 0x001e643501007387 */ /* 0x0003e20000100800 */
[----:B----4-:R-:W-:Y:S07]  /*4f3c0*/  HMMA.1688.F32.TF32 R236, R236, R20, R244 ;  /* 0x00000014ecec723c */ /* 0x010fee00000810f4 */
[----:B------:R-:W-:-:S02]  /*4f3d0*/  IMAD.MOV.U32 R244, RZ, RZ, R167 ;  /* 0x000000fffff47224 */ /* 0x000fc400078e00a7 */
[----:B------:R-:W4:Y:S01]  /*4f3e0*/  LDL.LU R167, [R1+0x1f28] ;  /* 0x001f280001a77983 */ /* 0x000f220000300800 */
[----:B------:R-:W-:Y:S02]  /*4f3f0*/  IMAD.MOV.U32 R245, RZ, RZ, R230 ;  /* 0x000000fffff57224 */ /* 0x000fe400078e00e6 */
[----:B------:R-:W-:Y:S01]  /*4f400*/  IMAD.MOV.U32 R246, RZ, RZ, R231 ;  /* 0x000000fffff67224 */ /* 0x000fe200078e00e7 */
[----:B------:R-:W4:Y:S04]  /*4f410*/  LDL.LU R230, [R1+0x1f24] ;  /* 0x001f240001e67983 */ /* 0x000f280000300800 */
[----:B------:R-:W4:Y:S01]  /*4f420*/  LDL.LU R231, [R1+0x1f20] ;  /* 0x001f200001e77983 */ /* 0x000f220000300800 */
[C---:B--2---:R-:W-:Y:S08]  /*4f430*/  HMMA.1688.F32.TF32 R212, R240.reuse, R234, R212 ;  /* 0x000000eaf0d4723c */ /* 0x044ff000000810d4 */
[C---:B------:R-:W-:Y:S08]  /*4f440*/  HMMA.1688.F32.TF32 R176, R240.reuse, R162, R176 ;  /* 0x000000a2f0b0723c */ /* 0x040ff000000810b0 */
[C---:B------:R-:W-:Y:S08]  /*4f450*/  HMMA.1688.F32.TF32 R172, R240.reuse, R66, R172 ;  /* 0x00000042f0ac723c */ /* 0x040ff000000810ac */
[----:B---3--:R-:W-:Y:S01]  /*4f460*/  HMMA.1688.F32.TF32 R248, R240, R62, R248 ;  /* 0x0000003ef0f8723c */ /* 0x008fe200000810f8 */
[----:B-1----:R-:W-:-:S02]  /*4f470*/  IMAD.MOV.U32 R53, RZ, RZ, R214 ;  /* 0x000000ffff357224 */ /* 0x002fc400078e00d6 */
[----:B------:R-:W-:Y:S02]  /*4f480*/  IMAD.MOV.U32 R61, RZ, RZ, R215 ;  /* 0x000000ffff3d7224 */ /* 0x000fe400078e00d7 */
[----:B------:R-:W-:Y:S01]  /*4f490*/  IMAD.MOV.U32 R57, RZ, RZ, R212 ;  /* 0x000000ffff397224 */ /* 0x000fe200078e00d4 */
[----:B------:R-:W2:Y:S01]  /*4f4a0*/  LDL.LU.64 R214, [R1+0x1f18] ;  /* 0x001f180001d67983 */ /* 0x000ea20000300a00 */
[----:B------:R-:W-:-:S03]  /*4f4b0*/  IMAD.MOV.U32 R56, RZ, RZ, R213 ;  /* 0x000000ffff387224 */ /* 0x000fc600078e00d5 */
[----:B------:R-:W2:Y:S01]  /*4f4c0*/  LDL.LU.64 R212, [R1+0x1f10] ;  /* 0x001f100001d47983 */ /* 0x000ea20000300a00 */
[C---:B----4-:R-:W-:Y:S08]  /*4f4d0*/  HMMA.1688.F32.TF32 R180, R240.reuse, R166, R180 ;  /* 0x000000a6f0b4723c */ /* 0x050ff000000810b4 */
[----:B------:R-:W-:Y:S11]  /*4f4e0*/  HMMA.1688.F32.TF32 R168, R240, R230, R168 ;  /* 0x000000e6f0a8723c */ /* 0x000ff600000810a8 */
        /* <DEDUP_REMOVED lines=22> */
[----:B------:R-:W-:-:S07]  /*4f650*/  IMAD.MOV.U32 R247, RZ, RZ, R3 ;  /* 0x000000fffff77224 */ /* 0x000fce00078e0003 */
[C---:B------:R-:W-:Y:S11]  /*4f660*/  HMMA.1688.F32.TF32 R244, R240.reuse, R58, R244 ;  /* 0x0000003af0f4723c */ /* 0x040ff600000810f4 */
[----:B------:R-:W-:Y:S11]  /*4f670*/  @!UPT UIADD3 URZ, URZ, URZ, URZ ;  /* 0x0000003f3f3ff290 */ /* 0x000ff6000fffe03f */
[----:B------:R-:W-:Y:S01]  /*4f680*/  @!UPT UIADD3 URZ, URZ, URZ, URZ ;  /* 0x0000003f3f3ff290 */ /* 0x000fe2000fffe03f */
[----:B------:R-:W-:Y:S04]  /*4f690*/  STL.64 [R1+0x780], R244 ;  /* 0x000780f401007387 */ /* 0x000fe80000100a00 */
[----:B------:R-:W-:Y:S01]  /*4f6a0*/  STL.64 [R1+0x788], R246 ;  /* 0x000788f601007387 */ /* 0x000fe20000100a00 */
        /* <DEDUP_REMOVED lines=8> */
[----:B------:R-:W-:Y:S08]  /*4f730*/  HMMA.1688.F32.TF32 R92, R240, R22, R92 ;  /* 0x00000016f05c723c */ /* 0x000ff0000008105c */
[----:B-1----:R-:W-:Y:S08]  /*4f740*/  HMMA.1688.F32.TF32 R124, R236, R234, R124 ;  /* 0x000000eaec7c723c */ /* 0x002ff0000008107c */
[C---:B---3--:R-:W-:Y:S08]  /*4f750*/  HMMA.1688.F32.TF32 R168, R240.reuse, R38, R168 ;  /* 0x00000026f0a8723c */ /* 0x048ff000000810a8 */
[C---:B--2---:R-:W-:Y:S08]  /*4f760*/  HMMA.1688.F32.TF32 R176, R240.reuse, R46, R176 ;  /* 0x0000002ef0b0723c */ /* 0x044ff000000810b0 */
[C---:B----4-:R-:W-:Y:S11]  /*4f770*/  HMMA.1688.F32.TF32 R244, R240.reuse, R54, R248 ;  /* 0x00000036f0f4723c */ /* 0x050ff600000810f8 */
[----:B------:R-:W-:Y:S11]  /*4f780*/  @!UPT UIADD3 URZ, URZ, URZ, URZ ;  /* 0x0000003f3f3ff290 */ /* 0x000ff6000fffe03f */
[----:B------:R-:W-:Y:S02]  /*4f790*/  @!UPT UIADD3 URZ, URZ, URZ, URZ ;  /* 0x0000003f3f3ff290 */ /* 0x000fe4000fffe03f */
[----:B------:R-:W-:Y:S02]  /*4f7a0*/  IMAD.MOV.U32 R48, RZ, RZ, R244 ;  /* 0x000000ffff307224 */ /* 0x000fe400078e00f4 */
[----:B------:R-:W-:Y:S02]  /*4f7b0*/  IMAD.MOV.U32 R45, RZ, RZ, R245 ;  /* 0x000000ffff2d7224 */ /* 0x000fe400078e00f5 */
[----:B------:R-:W-:Y:S02]  /*4f7c0*/  IMAD.MOV.U32 R44, RZ, RZ, R246 ;  /* 0x000000ffff2c7224 */ /* 0x000fe400078e00f6 */
[----:B------:R-:W-:Y:S02]  /*4f7d0*/  IMAD.MOV.U32 R41, RZ, RZ, R247 ;  /* 0x000000ffff297224 */ /* 0x000fe400078e00f7 */
[C---:B------:R-:W-:Y:S08]  /*4f7e0*/  HMMA.1688.F32.TF32 R244, R240.reuse, R50, R172 ;  /* 0x00000032f0f4723c */ /* 0x040ff000000810ac */
[C---:B------:R-:W-:Y:S01]  /*4f7f0*/  HMMA.1688.F32.TF32 R172, R240.reuse, R42, R180 ;  /* 0x0000002af0ac723c */ /* 0x040fe200000810b4 */
[----:B------:R-:W-:Y:S04]  /*4f800*/  STL [R1+0x1ce8], R41 ;  /* 0x001ce82901007387 */ /* 0x000fe80000100800 */
[----:B------:R-:W-:Y:S04]  /*4f810*/  STL [R1+0x1ce4], R44 ;  /* 0x001ce42c01007387 */ /* 0x000fe80000100800 */
[----:B------:R-:W-:Y:S04]  /*4f820*/  STL [R1+0x1ce0], R45 ;  /* 0x001ce02d01007387 */ /* 0x000fe80000100800 */
[----:B------:R-:W-:Y:S04]  /*4f830*/  STL [R1+0x1cdc], R48 ;  /* 0x001cdc3001007387 */ /* 0x000fe80000100800 */
        /* <DEDUP_REMOVED lines=22> */
[----:B------:R-:W2:Y:S01]  /*4f9a0*/  LDS R91, [R2+0x97100] ;  /* 0x09710000025b7984 */ /* 0x000ea20000000800 */
[----:B-1----:R-:W-:Y:S01]  /*4f9b0*/  HMMA.1688.F32.TF32 R92, R236, R162, R184 ;  /* 0x000000a2ec5c723c */ /* 0x002fe200000810b8 */
[----:B------:R-:W-:-:S02]  /*4f9c0*/  IMAD.MOV.U32 R171, RZ, RZ, R124 ;  /* 0x000000ffffab7224 */ /* 0x000fc400078e007c */
[----:B------:R-:W-:Y:S02]  /*4f9d0*/  IMAD.MOV.U32 R170, RZ, RZ, R125 ;  /* 0x000000ffffaa7224 */ /* 0x000fe400078e007d */
[----:B------:R-:W-:Y:S02]  /*4f9e0*/  IMAD.MOV.U32 R169, RZ, RZ, R126 ;  /* 0x000000ffffa97224 */ /* 0x000fe400078e007e */
[----:B------:R-:W-:Y:S02]  /*4f9f0*/  IMAD.MOV.U32 R168, RZ, RZ, R127 ;  /* 0x000000ffffa87224 */ /* 0x000fe400078e007f */
[C---:B------:R-:W-:Y:S08]  /*4fa00*/  HMMA.1688.F32.TF32 R124, R236.reuse, R230, R100 ;  /* 0x000000e6ec7c723c */ /* 0x040ff00000081064 */
[----:B------:R-:W-:Y:S07]  /*4fa10*/  HMMA.1688.F32.TF32 R100, R236, R166, R216 ;  /* 0x000000a6ec64723c */ /* 0x000fee00000810d8 */
[----:B------:R-:W-:-:S02]  /*4fa20*/  IMAD.MOV.U32 R25, RZ, RZ, R92 ;  /* 0x000000ffff197224 */ /* 0x000fc400078e005c */
[----:B------:R-:W-:Y:S02]  /*4fa30*/  IMAD.MOV.U32 R24, RZ, RZ, R93 ;  /* 0x000000ffff187224 */ /* 0x000fe400078e005d */
[----:B------:R-:W-:Y:S02]  /*4fa40*/  IMAD.MOV.U32 R21, RZ, RZ, R94 ;  /* 0x000000ffff157224 */ /* 0x000fe400078e005e */
[----:B------:R-:W-:Y:S02]  /*4fa50*/  IMAD.MOV.U32 R20, RZ, RZ, R95 ;  /* 0x000000ffff147224 */ /* 0x000fe400078e005f */
[C---:B------:R-:W-:Y:S01]  /*4fa60*/  HMMA.1688.F32.TF32 R92, R236.reuse, R58, R196 ;  /* 0x0000003aec5c723c */ /* 0x040fe200000810c4 */
[----:B------:R-:W-:Y:S04]  /*4fa70*/  STL.64 [R1+0x60], R124 ;  /* 0x0000607c01007387 */ /* 0x000fe80000100a00 */
[----:B------:R1:W-:Y:S04]  /*4fa80*/  STL.64 [R1+0x68], R126 ;  /* 0x0000687e01007387 */ /* 0x0003e80000100a00 */
[----:B------:R-:W-:Y:S04]  /*4fa90*/  STL.64 [R1+0xb0], R100 ;  /* 0x0000b06401007387 */ /* 0x000fe80000100a00 */
[----:B------:R3:W-:Y:S01]  /*4faa0*/  STL.64 [R1+0xb8], R102 ;  /* 0x0000b86601007387 */ /* 0x0007e20000100a00 */
[C---:B-1----:R-:W-:Y:S10]  /*4fab0*/  HMMA.1688.F32.TF32 R124, R236.reuse, R66, R224 ;  /* 0x00000042ec7c723c */ /* 0x042ff400000810e0 */
[----:B------:R-:W-:Y:S01]  /*4fac0*/  IMAD.MOV.U32 R41, RZ, RZ, R92 ;  /* 0x000000ffff297224 */ /* 0x000fe200078e005c */
[----:B---3--:R-:W-:Y:S01]  /*4fad0*/  HMMA.1688.F32.TF32 R100, R236, R62, R192 ;  /* 0x0000003eec64723c */ /* 0x008fe200000810c0 */
[----:B------:R-:W-:-:S02]  /*4fae0*/  IMAD.MOV.U32 R44, RZ, RZ, R93 ;  /* 0x000000ffff2c7224 */ /* 0x000fc400078e005d */
[----:B------:R-:W-:Y:S02]  /*4faf0*/  IMAD.MOV.U32 R45, RZ, RZ, R94 ;  /* 0x000000ffff2d7224 */ /* 0x000fe400078e005e */
[----:B------:R-:W-:-:S03]  /*4fb00*/  IMAD.MOV.U32 R48, RZ, RZ, R95 ;  /* 0x000000ffff307224 */ /* 0x000fc600078e005f */
[----:B------:R-:W-:Y:S01]  /*4fb10*/  HMMA.1688.F32.TF32 R92, R236, R54, R200 ;  /* 0x00000036ec5c723c */ /* 0x000fe200000810c8 */
[----:B------:R-:W-:Y:S04]  /*4fb20*/  STL [R1+0x1d10], R20 ;  /* 0x001d101401007387 */ /* 0x000fe80000100800 */
[----:B------:R-:W-:Y:S04]  /*4fb30*/  STL [R1+0x1d0c], R21 ;  /* 0x001d0c1501007387 */ /* 0x000fe80000100800 */
[----:B------:R-:W-:Y:S04]  /*4fb40*/  STL [R1+0x1d08], R24 ;  /* 0x001d081801007387 */ /* 0x000fe80000100800 */
[----:B------:R-:W-:Y:S04]  /*4fb50*/  STL [R1+0x1d04], R25 ;  /* 0x001d041901007387 */ /* 0x000fe80000100800 */
[----:B------:R-:W-:Y:S04]  /*4fb60*/  STL.64 [R1+0x5e0], R124 ;  /* 0x0005e07c01007387 */ /* 0x000fe80000100a00 */
[----:B------:R1:W-:Y:S04]  /*4fb70*/  STL.64 [R1+0x5e8], R126 ;  /* 0x0005e87e01007387 */ /* 0x0003e80000100a00 */
[----:B------:R-:W-:Y:S01]  /*4fb80*/  STL.64 [R1+0x620], R100 ;  /* 0x0006206401007387 */ /* 0x000fe20000100a00 */
[----:B------:R-:W-:-:S03]  /*4fb90*/  IMAD.MOV.U32 R40, RZ, RZ, R92 ;  /* 0x000000ffff287224 */ /* 0x000fc600078e005c */
[----:B------:R3:W-:Y:S01]  /*4fba0*/  STL.64 [R1+0x628], R102 ;  /* 0x0006286601007387 */ /* 0x0007e20000100a00 */
[----:B------:R-:W-:Y:S01]  /*4fbb0*/  IMAD.MOV.U32 R37, RZ, RZ, R93 ;  /* 0x000000ffff257224 */ /* 0x000fe200078e005d */
[----:B-1----:R-:W-:Y:S01]  /*4fbc0*/  HMMA.1688.F32.TF32 R124, R236, R50, R220 ;  /* 0x00000032ec7c723c */ /* 0x002fe200000810dc */
[----:B------:R-:W-:Y:S02]  /*4fbd0*/  IMAD.MOV.U32 R36, RZ, RZ, R94 ;  /* 0x000000ffff247224 */ /* 0x000fe400078e005e */
[----:B------:R-:W-:-:S05]  /*4fbe0*/  IMAD.MOV.U32 R3, RZ, RZ, R95 ;  /* 0x000000ffff037224 */ /* 0x000fca00078e005f */
[C---:B---3--:R-:W-:Y:S08]  /*4fbf0*/  HMMA.1688.F32.TF32 R100, R236.reuse, R46, R204 ;  /* 0x0000002eec64723c */ /* 0x048ff000000810cc */
[C---:B------:R-:W-:Y:S08]  /*4fc00*/  HMMA.1688.F32.TF32 R92, R236.reuse, R42, R208 ;  /* 0x0000002aec5c723c */ /* 0x040ff000000810d0 */
[C---:B------:R-:W-:Y:S01]  /*4fc10*/  HMMA.1688.F32.TF32 R96, R236.reuse, R38, R96 ;  /* 0x00000026ec60723c */ /* 0x040fe20000081060 */
        /* <DEDUP_REMOVED lines=8> */
[----:B------:R-:W-:Y:S01]  /*4fca0*/  STL.64 [R1+0x760], R124 ;  /* 0x0007607c01007387 */ /* 0x000fe20000100a00 */
[C---:B------:R-:W-:Y:S03]  /*4fcb0*/  HMMA.1688.F32.TF32 R84, R236.reuse, R34, R84 ;  /* 0x00000022ec54723c */ /* 0x040fe60000081054 */
[----:B------:R-:W-:Y:S04]  /*4fcc0*/  STL.64 [R1+0x768], R126 ;  /* 0x0007687e01007387 */ /* 0x000fe80000100a00 */
[----:B------:R-:W-:Y:S04]  /*4fcd0*/  STL.64 [R1+0x7e0], R100 ;  /* 0x0007e06401007387 */ /* 0x000fe80000100a00 */
[----:B------:R-:W-:Y:S04]  /*4fce0*/  STL.64 [R1+0x7e8], R102 ;  /* 0x0007e86601007387 */ /* 0x000fe80000100a00 */
[----:B------:R-:W-:Y:S04]  /*4fcf0*/  STL.64 [R1+0x8d0], R92 ;  /* 0x0008d05c01007387 */ /* 0x000fe80000100a00 */
[----:B------:R1:W-:Y:S04]  /*4fd00*/  STL.64 [R1+0x8d8], R94 ;  /* 0x0008d85e01007387 */ /* 0x0003e80000100a00 */
[----:B------:R-:W-:Y:S04]  /*4fd10*/  STL.64 [R1+0x8c0], R96 ;  /* 0x0008c06001007387 */ /* 0x000fe80000100a00 */
[----:B------:R3:W-:Y:S01]  /*4fd20*/  STL.64 [R1+0x8c8], R98 ;  /* 0x0008c86201007387 */ /* 0x0007e20000100a00 */
[C---:B-1----:R-:W-:Y:S08]  /*4fd30*/  HMMA.1688.F32.TF32 R92, R236.reuse, R30, R104 ;  /* 0x0000001eec5c723c */ /* 0x042ff00000081068 */
[----:B---3--:R-:W-:Y:S08]  /*4fd40*/  HMMA.1688.F32.TF32 R96, R236, R26, R116 ;  /* 0x0000001aec60723c */ /* 0x008ff00000081074 */
[----:B--2---:R-:W-:Y:S01]  /*4fd50*/  HMMA.1688.F32.TF32 R4, R88, R162, R4 ;  /* 0x000000a25804723c */ /* 0x004fe20000081004 */
[----:B------:R-:W-:Y:S04]  /*4fd60*/  STL.64 [R1+0x8b0], R84 ;  /* 0x0008b05401007387 */ /* 0x000fe80000100a00 */
[----:B------:R1:W-:Y:S04]  /*4fd70*/  STL.64 [R1+0x8b8], R86 ;  /* 0x0008b85601007387 */ /* 0x0003e80000100a00 */
[----:B------:R-:W-:Y:S04]  /*4fd80*/  STL.64 [R1+0x8a0], R92 ;  /* 0x0008a05c01007387 */ /* 0x000fe80000100a00 */
[----:B------:R-:W-:Y:S01]  /*4fd90*/  STL.64 [R1+0x8a8], R94 ;  /* 0x0008a85e01007387 */ /* 0x000fe20000100a00 */
[----:B-1----:R-:W-:Y:S03]  /*4fda0*/  HMMA.1688.F32.TF32 R84, R236, R22, R120 ;  /* 0x00000016ec54723c */ /* 0x002fe60000081078 */
[----:B------:R-:W-:Y:S04]  /*4fdb0*/  STL.64 [R1+0x890], R96 ;  /* 0x0008906001007387 */ /* 0x000fe80000100a00 */
[----:B------:R1:W-:Y:S03]  /*4fdc0*/  STL.64 [R1+0x898], R98 ;  /* 0x0008986201007387 */ /* 0x0003e60000100a00 */
[----:B------:R-:W-:Y:S01]  /*4fdd0*/  IMAD.MOV.U32 R33, RZ, RZ, R4 ;  /* 0x000000ffff217224 */ /* 0x000fe200078e0004 */
[----:B------:R-:W-:Y:S01]  /*4fde0*/  HMMA.1688.F32.TF32 R8, R88, R66, R8 ;  /* 0x000000425808723c */ /* 0x000fe20000081008 */
[----:B------:R-:W-:Y:S01]  /*4fdf0*/  IMAD.MOV.U32 R32, RZ, RZ, R5 ;  /* 0x000000ffff207224 */ /* 0x000fe200078e0005 */
[----:B------:R-:W-:Y:S01]  /*4fe00*/  LDS R92, [R0+0x96180] ;  /* 0x09618000005c7984 */ /* 0x000fe20000000800 */
[----:B------:R-:W-:-:S02]  /*4fe10*/  IMAD.MOV.U32 R29, RZ, RZ, R6 ;  /* 0x000000ffff1d7224 */ /* 0x000fc400078e0006 */
[----:B------:R-:W-:Y:S01]  /*4fe20*/  IMAD.MOV.U32 R28, RZ, RZ, R7 ;  /* 0x000000ffff1c7224 */ /* 0x000fe200078e0007 */
[----:B------:R-:W-:Y:S02]  /*4fe30*/  LDS R94, [R0+0x97180] ;  /* 0x09718000005e7984 */ /* 0x000fe40000000800 */
[C---:B-1----:R-:W-:Y:S01]  /*4fe40*/  HMMA.1688.F32.TF32 R96, R88.reuse, R230, R132 ;  /* 0x000000e65860723c */ /* 0x042fe20000081084 */
[----:B------:R-:W-:Y:S01]  /*4fe50*/  IMAD.MOV.U32 R176, RZ, RZ, R80 ;  /* 0x000000ffffb07224 */ /* 0x000fe200078e0050 */
[----:B------:R-:W-:Y:S01]  /*4fe60*/  LDS R93, [R2+0x96180] ;  /* 0x09618000025d7984 */ /* 0x000fe20000000800 */
[----:B------:R-:W-:Y:S02]  /*4fe70*/  IMAD.MOV.U32 R177, RZ, RZ, R81 ;  /* 0x000000ffffb17224 */ /* 0x000fe400078e0051 */
[----:B------:R-:W-:Y:S01]  /*4fe80*/  IMAD.MOV.U32 R178, RZ, RZ, R82 ;  /* 0x000000ffffb27224 */ /* 0x000fe200078e0052 */
[----:B------:R-:W1:Y:S02]  /*4fe90*/  LDS R95, [R2+0x97180] ;  /* 0x09718000025f7984 */ /* 0x000e640000000800 */
[----:B------:R-:W-:Y:S02]  /*4fea0*/  HMMA.1688.F32.TF32 R4, R88, R62, R12 ;  /* 0x0000003e5804723c */ /* 0x000fe4000008100c */
[----:B------:R-:W-:Y:S04]  /*4feb0*/  STL.64 [R1+0x880], R84 ;  /* 0x0008805401007387 */ /* 0x000fe80000100a00 */
[----:B------:R-:W-:Y:S09]  /*4fec0*/  STL.64 [R1+0x888], R86 ;  /* 0x0008885601007387 */ /* 0x000ff20000100a00 */
[----:B------:R-:W-:Y:S04]  /*4fed0*/  STL.64 [R1], R96 ;  /* 0x0000006001007387 */ /* 0x000fe80000100a00 */
[----:B------:R-:W-:Y:S04]  /*4fee0*/  STL.64 [R1+0x8], R98 ;  /* 0x0000086201007387 */ /* 0x000fe80000100a00 */
[----:B------:R-:W-:Y:S01]  /*4fef0*/  STL.64 [R1+0x10], R8 ;  /* 0x0000100801007387 */ /* 0x000fe20000100a00 */
[----:B------:R-:W-:-:S02]  /*4ff00*/  IMAD.MOV.U32 R44, RZ, RZ, R6 ;  /* 0x000000ffff2c7224 */ /* 0x000fc400078e0006 */
[----:B------:R-:W-:Y:S01]  /*4ff10*/  IMAD.MOV.U32 R41, RZ, RZ, R7 ;  /* 0x000000ffff297224 */ /* 0x000fe200078e0007 */
[----:B------:R-:W-:Y:S04]  /*4ff20*/  STL.64 [R1+0x18], R10 ;  /* 0x0000180a01007387 */ /* 0x000fe80000100a00 */
[----:B------:R2:W-:Y:S02]  /*4ff30*/  STL.64 [R1+0x30], R4 ;  /* 0x0000300401007387 */ /* 0x0005e40000100a00 */
        /* <DEDUP_REMOVED lines=9> */
[----:B------:R-:W-:-:S02]  /*4ffd0*/  IMAD.MOV.U32 R172, RZ, RZ, R77 ;  /* 0x000000ffffac7224 */ /* 0x000fc400078e004d */
[----:B------:R-:W-:Y:S02]  /*4ffe0*/  IMAD.MOV.U32 R173, RZ, RZ, R78 ;  /* 0x000000ffffad7224 */ /* 0x000fe400078e004e */
[----:B------:R-:W-:Y:S02]  /*4fff0*/  IMAD.MOV.U32 R174, RZ, RZ, R79 ;  /* 0x000000ffffae7224 */ /* 0x000fe400078e004f */
[----:B------:R-:W-:Y:S02]  /*50000*/  IMAD.MOV.U32 R175, RZ, RZ, R72 ;  /* 0x000000ffffaf7224 */ /* 0x000fe400078e0048 */
[----:B------:R-:W-:Y:S11]  /*50010*/  IMAD.MOV.U32 R248, RZ, RZ, R73 ;  /* 0x000000fffff87224 */ /* 0x000ff600078e0049 */
[----:B------:R-:W-:Y:S01]  /*50020*/  @!UPT UIADD3 URZ, URZ, URZ, URZ ;  /* 0x0000003f3f3ff290 */ /* 0x000fe2000fffe03f */
[----:B------:R2:W-:Y:S04]  /*50030*/  STL [R1+0x618], R6 ;  /* 0x0006180601007387 */ /* 0x0005e80000100800 */
        /* <DEDUP_REMOVED lines=8> */
[----:B------:R-:W3:Y:S01]  /*500c0*/  LDL.LU R77, [R1+0x1eac] ;  /* 0x001eac00014d7983 */ /* 0x000ee20000300800 */
[----:B------:R-:W-:-:S03]  /*500d0*/  IMAD.MOV.U32 R249, RZ, RZ, R74 ;  /* 0x000000fffff97224 */ /* 0x000fc600078e004a */
[----:B------:R-:W3:Y:S01]  /*500e0*/  LDL.LU R78, [R1+0x1ea8] ;  /* 0x001ea800014e7983 */ /* 0x000ee20000300800 */
[----:B------:R-:W-:-:S03]  /*500f0*/  IMAD.MOV.U32 R250, RZ, RZ, R75 ;  /* 0x000000fffffa7224 */ /* 0x000fc600078e004b */
[----:B------:R-:W3:Y:S04]  /*50100*/  LDL.LU R79, [R1+0x1ea4] ;  /* 0x001ea400014f7983 */ /* 0x000ee80000300800 */
[----:B------:R-:W2:Y:S04]  /*50110*/  LDL.LU R72, [R1+0x1ea0] ;  /* 0x001ea00001487983 */ /* 0x000ea80000300800 */
[----:B------:R-:W2:Y:S04]  /*50120*/  LDL.LU R73, [R1+0x1e9c] ;  /* 0x001e9c0001497983 */ /* 0x000ea80000300800 */
[----:B------:R-:W2:Y:S04]  /*50130*/  LDL.LU R74, [R1+0x1e98] ;  /* 0x001e9800014a7983 */ /* 0x000ea80000300800 */
[----:B------:R-:W2:Y:S01]  /*50140*/  LDL.LU R75, [R1+0x1e94] ;  /* 0x001e9400014b7983 */ /* 0x000ea20000300800 */
        /* <DEDUP_REMOVED lines=8> */
[----:B------:R-:W-:-:S03]  /*501d0*/  IMAD.MOV.U32 R247, RZ, RZ, R139 ;  /* 0x000000fffff77224 */ /* 0x000fc600078e008b */
[----:B------:R-:W4:Y:S01]  /*501e0*/  LDL.LU R139, [R1+0x1e80] ;  /* 0x001e8000018b7983 */ /* 0x000f220000300800 */
[C---:B------:R-:W-:Y:S01]  /*501f0*/  HMMA.1688.F32.TF32 R84, R88.reuse, R234, R148 ;  /* 0x000000ea5854723c */ /* 0x040fe20000081094 */
[----:B------:R-:W-:Y:S02]  /*50200*/  IMAD.MOV.U32 R37, RZ, RZ, R4 ;  /* 0x000000ffff257224 */ /* 0x000fe400078e0004 */
[----:B------:R-:W-:Y:S02]  /*50210*/  IMAD.MOV.U32 R3, RZ, RZ, R5 ;  /* 0x000000ffff037224 */ /* 0x000fe400078e0005 */
[----:B------:R-:W-:Y:S11]  /*50220*/  IMAD.MOV.U32 R49, RZ, RZ, R7 ;  /* 0x000000ffff317224 */ /* 0x000ff600078e0007 */
[----:B------:R-:W-:Y:S08]  /*50230*/  @!UPT UIADD3 URZ, URZ, URZ, URZ ;  /* 0x0000003f3f3ff290 */ /* 0x000ff0000fffe03f */
[----:B------:R-:W-:Y:S02]  /*50240*/  IMAD.MOV.U32 R123, RZ, RZ, R84 ;  /* 0x000000ffff7b7224 */ /* 0x000fe400078e0054 */
[----:B------:R-:W-:Y:S02]  /*50250*/  IMAD.MOV.U32 R122, RZ, RZ, R85 ;  /* 0x000000ffff7a7224 */ /* 0x000fe400078e0055 */
[----:B------:R-:W-:Y:S02]  /*50260*/  IMAD.MOV.U32 R121, RZ, RZ, R86 ;  /* 0x000000ffff797224 */ /* 0x000fe400078e0056 */
[----:B------:R-:W-:Y:S02]  /*50270*/  IMAD.MOV.U32 R120, RZ, RZ, R87 ;  /* 0x000000ffff787224 */ /* 0x000fe400078e0057 */
[----:B------:R-:W-:Y:S08]  /*50280*/  HMMA.1688.F32.TF32 R84, R88, R166, R108 ;  /* 0x000000a65854723c */ /* 0x000ff0000008106c */
[C---:B-1----:R-:W-:Y:S08]  /*50290*/  HMMA.1688.F32.TF32 R156, R92.reuse, R234, R156 ;  /* 0x000000ea5c9c723c */ /* 0x042ff0000008109c */
[----:B------:R-:W-:Y:S08]  /*502a0*/  HMMA.1688.F32.TF32 R152, R92, R230, R152 ;  /* 0x000000e65c98723c */ /* 0x000ff00000081098 */
[----:B------:R-:W-:-:S02]  /*502b0*/  IMAD.MOV.U32 R20, RZ, RZ, R84 ;  /* 0x000000ffff147224 */ /* 0x000fc400078e0054 */
[----:B------:R-:W-:Y:S02]  /*502c0*/  IMAD.MOV.U32 R21, RZ, RZ, R85 ;  /* 0x000000ffff157224 */ /* 0x000fe400078e0055 */
[----:B------:R-:W-:Y:S02]  /*502d0*/  IMAD.MOV.U32 R24, RZ, RZ, R86 ;  /* 0x000000ffff187224 */ /* 0x000fe400078e0056 */
[----:B------:R-:W-:Y:S02]  /*502e0*/  IMAD.MOV.U32 R25, RZ, RZ, R87 ;  /* 0x000000ffff197224 */ /* 0x000fe400078e0057 */
[----:B------:R-:W-:Y:S08]  /*502f0*/  HMMA.1688.F32.TF32 R84, R92, R66, R172 ;  /* 0x000000425c54723c */ /* 0x000ff000000810ac */
[C---:B---3--:R-:W-:Y:S08]  /*50300*/  HMMA.1688.F32.TF32 R8, R88.reuse, R46, R76 ;  /* 0x0000002e5808723c */ /* 0x048ff0000008104c */
[C---:B--2---:R-:W-:Y:S08]  /*50310*/  HMMA.1688.F32.TF32 R12, R88.reuse, R50, R72 ;  /* 0x00000032580c723c */ /* 0x044ff00000081048 */
        /* <DEDUP_REMOVED lines=16> */
[----:B--2---:R-:W-:Y:S08]  /*50420*/  HMMA.1688.F32.TF32 R8, R88, R22, R144 ;  /* 0x000000165808723c */ /* 0x004ff00000081090 */
[C---:B------:R-:W-:Y:S08]  /*50430*/  HMMA.1688.F32.TF32 R72, R92.reuse, R166, R180 ;  /* 0x000000a65c48723c */ /* 0x040ff000000810b4 */
[C---:B------:R-:W-:Y:S01]  /*50440*/  HMMA.1688.F32.TF32 R80, R92.reuse, R162, R176 ;  /* 0x000000a25c50723c */ /* 0x040fe200000810b0 */
[----:B------:R-:W-:Y:S07]  /*50450*/  STL.64 [R1+0x820], R4 ;  /* 0x0008200401007387 */ /* 0x000fee0000100a00 */
[C---:B------:R-:W-:Y:S01]  /*50460*/  HMMA.1688.F32.TF32 R88, R92.reuse, R62, R248 ;  /* 0x0000003e5c58723c */ /* 0x040fe200000810f8 */
[----:B------:R-:W-:Y:S04]  /*50470*/  STL.64 [R1+0x828], R6 ;  /* 0x0008280601007387 */ /* 0x000fe80000100a00 */
        /* <DEDUP_REMOVED lines=78> */
[----:B------:R-:W-:Y:S04]  /*50960*/  LDS R6, [R0+0x97200] ;  /* 0x0972000000067984 */ /* 0x000fe80000000800 */
[----:B------:R-:W-:Y:S04]  /*50970*/  LDS R5, [R2+0x96200] ;  /* 0x0962000002057984 */ /* 0x000fe80000000800 */
[----:B------:R-:W4:Y:S08]  /*50980*/  LDS R7, [R2+0x97200] ;  /* 0x0972000002077984 */ /* 0x000f300000000800 */
[----:B------:R-:W-:Y:S04]  /*50990*/  STL.64 [R1+0x1d80], R246 ;  /* 0x001d80f601007387 */ /* 0x000fe80000100a00 */
[----:B------:R-:W-:Y:S01]  /*509a0*/  STL.64 [R1+0x1d78], R244 ;  /* 0x001d78f401007387 */ /* 0x000fe20000100a00 */
[C---:B--2---:R-:W-:Y:S08]  /*509b0*/  HMMA.1688.F32.TF32 R16, R92.reuse, R50, R196 ;  /* 0x000000325c10723c */ /* 0x044ff000000810c4 */
[C---:B---3--:R-:W-:Y:S08]  /*509c0*/  HMMA.1688.F32.TF32 R236, R92.reuse, R54, R200 ;  /* 0x000000365cec723c */ /* 0x048ff000000810c8 */
[C---:B-1----:R-:W-:Y:S11]  /*509d0*/  HMMA.1688.F32.TF32 R12, R92.reuse, R46, R192 ;  /* 0x0000002e5c0c723c */ /* 0x042ff600000810c0 */
[----:B------:R-:W-:Y:S04]  /*509e0*/  @!UPT UIADD3 URZ, URZ, URZ, URZ ;  /* 0x0000003f3f3ff290 */ /* 0x000fe8000fffe03f */
[----:B------:R-:W-:Y:S01]  /*509f0*/  STL.64 [R1+0x1d90], R238 ;  /* 0x001d90ee01007387 */ /* 0x000fe20000100a00 */
[C---:B------:R-:W-:Y:S03]  /*50a00*/  HMMA.1688.F32.TF32 R8, R92.reuse, R42, R224 ;  /* 0x0000002a5c08723c */ /* 0x040fe600000810e0 */
[----:B------:R-:W-:Y:S04]  /*50a10*/  STL.64 [R1+0x1d88], R236 ;  /* 0x001d88ec01007387 */ /* 0x000fe80000100a00 */
[----:B------:R-:W-:Y:S04]  /*50a20*/  STL.64 [R1+0x240], R16 ;  /* 0x0002401001007387 */ /* 0x000fe80000100a00 */
[----:B------:R1:W-:Y:S04]  /*50a30*/  STL.64 [R1+0x248], R18 ;  /* 0x0002481201007387 */ /* 0x0003e80000100a00 */
[----:B------:R-:W-:Y:S04]  /*50a40*/  STL.64 [R1+0x5f0], R12 ;  /* 0x0005f00c01007387 */ /* 0x000fe80000100a00 */
[----:B------:R2:W-:Y:S01]  /*50a50*/  STL.64 [R1+0x5f8], R14 ;  /* 0x0005f80e01007387 */ /* 0x0005e20000100a00 */
[C---:B-1----:R-:W-:Y:S08]  /*50a60*/  HMMA.1688.F32.TF32 R16, R92.reuse, R38, R184 ;  /* 0x000000265c10723c */ /* 0x042ff000000810b8 */
[----:B--2---:R-:W-:Y:S01]  /*50a70*/  HMMA.1688.F32.TF32 R12, R92, R34, R216 ;  /* 0x000000225c0c723c */ /* 0x004fe200000810d8 */
[----:B------:R-:W-:Y:S04]  /*50a80*/  STL.64 [R1+0x7d0], R8 ;  /* 0x0007d00801007387 */ /* 0x000fe80000100a00 */
[----:B------:R1:W-:Y:S03]  /*50a90*/  STL.64 [R1+0x7d8], R10 ;  /* 0x0007d80a01007387 */ /* 0x0003e60000100a00 */
[----:B----4-:R-:W-:Y:S07]  /*50aa0*/  HMMA.1688.F32.TF32 R176, R4, R234, R176 ;  /* 0x000000ea04b0723c */ /* 0x010fee00000810b0 */
        /* <DEDUP_REMOVED lines=106> */
[----:B--2---:R-:W-:Y:S08]  /*51150*/  HMMA.1688.F32.TF32 R108, R8, R162, R192 ;  /* 0x000000a2086c723c */ /* 0x004ff000000810c0 */
[C---:B---3--:R-:W-:Y:S08]  /*51160*/  HMMA.1688.F32.TF32 R16, R4.reuse, R38, R104 ;  /* 0x000000260410723c */ /* 0x048ff00000081068 */
[C---:B----4-:R-:W-:Y:S08]  /*51170*/  HMMA.1688.F32.TF32 R68, R4.reuse, R42, R116 ;  /* 0x0000002a0444723c */ /* 0x050ff00000081074 */
[C---:B------:R-:W-:Y:S08]  /*51180*/  HMMA.1688.F32.TF32 R248, R4.reuse, R50, R248 ;  /* 0x0000003204f8723c */ /* 0x040ff000000810f8 */
[C---:B------:R-:W-:Y:S11]  /*51190*/  HMMA.1688.F32.TF32 R12, R4.reuse, R46, R132 ;  /* 0x0000002e040c723c */ /* 0x040ff60000081084 */
[----:B------:R-:W-:Y:S04]  /*511a0*/  @!UPT UIADD3 URZ, URZ, URZ, URZ ;  /* 0x0000003f3f3ff290 */ /* 0x000fe8000fffe03f */
[----:B------:R-:W-:Y:S04]  /*511b0*/  STL [R1+0x1cc0], R248 ;  /* 0x001cc0f801007387 */ /* 0x000fe80000100800 */
[----:B------:R-:W-:Y:S04]  /*511c0*/  STL [R1+0x1cbc], R249 ;  /* 0x001cbcf901007387 */ /* 0x000fe80000100800 */
[----:B------:R-:W-:Y:S04]  /*511d0*/  STL [R1+0x1cb8], R250 ;  /* 0x001cb8fa01007387 */ /* 0x000fe80000100800 */
[----:B------:R-:W-:Y:S04]  /*511e0*/  STL [R1+0x1cb4], R251 ;  /* 0x001cb4fb01007387 */ /* 0x000fe80000100800 */
        /* <DEDUP_REMOVED lines=11> */
[----:B-1----:R-:W-:Y:S06]  /*512a0*/  HMMA.1688.F32.TF32 R12, R4, R22, R188 ;  /* 0x00000016040c723c */ /* 0x002fec00000810bc */
[----:B------:R-:W-:Y:S04]  /*512b0*/  STL.64 [R1+0x700], R68 ;  /* 0x0007004401007387 */ /* 0x000fe80000100a00 */
[----:B------:R-:W-:Y:S05]  /*512c0*/  STL.64 [R1+0x708], R70 ;  /* 0x0007084601007387 */ /* 0x000fea0000100a00 */
[----:B------:R-:W-:Y:S04]  /*512d0*/  STL.64 [R1+0x6f0], R16 ;  /* 0x0006f01001007387 */ /* 0x000fe80000100a00 */
[----:B------:R-:W-:Y:S01]  /*512e0*/  STL.64 [R1+0x6f8], R18 ;  /* 0x0006f81201007387 */ /* 0x000fe20000100a00 */
[----:B------:R-:W-:Y:S03]  /*512f0*/  HMMA.1688.F32.TF32 R116, R8, R62, R216 ;  /* 0x0000003e0874723c */ /* 0x000fe600000810d8 */
[----:B------:R-:W-:Y:S04]  /*51300*/  LDS R188, [R0+0x96380] ;  /* 0x0963800000bc7984 */ /* 0x000fe80000000800 */
[----:B------:R-:W-:Y:S04]  /*51310*/  LDS R190, [R0+0x97380] ;  /* 0x0973800000be7984 */ /* 0x000fe80000000800 */
[----:B------:R-:W-:Y:S04]  /*51320*/  STL.64 [R1+0x6d0], R12 ;  /* 0x0006d00c01007387 */ /* 0x000fe80000100a00 */
[----:B------:R1:W-:Y:S01]  /*51330*/  STL.64 [R1+0x6d8], R14 ;  /* 0x0006d80e01007387 */ /* 0x0003e20000100a00 */
[----:B------:R-:W-:-:S02]  /*51340*/  IMAD.MOV.U32 R216, RZ, RZ, R232 ;  /* 0x000000ffffd87224 */ /* 0x000fc400078e00e8 */
[----:B------:R-:W-:Y:S01]  /*51350*/  IMAD.MOV.U32 R217, RZ, RZ, R233 ;  /* 0x000000ffffd97224 */ /* 0x000fe200078e00e9 */
[C---:B------:R-:W-:Y:S01]  /*51360*/  HMMA.1688.F32.TF32 R208, R8.reuse, R54, R124 ;  /* 0x0000003608d0723c */ /* 0x040fe2000008107c */
[----:B------:R-:W-:Y:S04]  /*51370*/  LDS R189, [R2+0x96380] ;  /* 0x0963800002bd7984 */ /* 0x000fe80000000800 */
[----:B------:R-:W-:Y:S03]  /*51380*/  LDS R191, [R2+0x97380] ;  /* 0x0973800002bf7984 */ /* 0x000fe60000000800 */
[----:B-1----:R-:W-:Y:S07]  /*51390*/  HMMA.1688.F32.TF32 R12, R8, R50, R240 ;  /* 0x00000032080c723c */ /* 0x002fee00000810f0 */
[----:B------:R-:W-:-:S02]  /*513a0*/  IMAD.MOV.U32 R240, RZ, RZ, R228 ;  /* 0x000000fffff07224 */ /* 0x000fc400078e00e4 */
[----:B------:R-:W2:Y:S01]  /*513b0*/  LDL.LU R228, [R1+0x1e7c] ;  /* 0x001e7c0001e47983 */ /* 0x000ea20000300800 */
[----:B------:R-:W-:-:S03]  /*513c0*/  IMAD.MOV.U32 R241, RZ, RZ, R229 ;  /* 0x000000fffff17224 */ /* 0x000fc600078e00e5 */
[----:B------:R-:W3:Y:S04]  /*513d0*/  LDL.LU R229, [R1+0x1e78] ;  /* 0x001e780001e57983 */ /* 0x000ee80000300800 */
        /* <DEDUP_REMOVED lines=104> */
[C---:B------:R-:W-:Y:S03]  /*51a60*/  HMMA.1688.F32.TF32 R224, R4.reuse, R58, R224 ;  /* 0x0000003a04e0723c */ /* 0x040fe600000810e0 */
[----:B------:R-:W-:Y:S05]  /*51a70*/  STL [R1+0x1cd0], R251 ;  /* 0x001cd0fb01007387 */ /* 0x000fea0000100800 */
[----:B------:R-:W-:Y:S01]  /*51a80*/  HMMA.1688.F32.TF32 R220, R4, R54, R220 ;  /* 0x0000003604dc723c */ /* 0x000fe200000810dc */
[----:B------:R-:W-:Y:S04]  /*51a90*/  LDS R4, [R0+0x96300] ;  /* 0x0963000000047984 */ /* 0x000fe80000000800 */
[----:B------:R-:W-:Y:S04]  /*51aa0*/  LDS R6, [R0+0x97300] ;  /* 0x0973000000067984 */ /* 0x000fe80000000800 */
[----:B------:R-:W-:Y:S04]  /*51ab0*/  LDS R5, [R2+0x96300] ;  /* 0x0963000002057984 */ /* 0x000fe80000000800 */
[----:B------:R-:W1:Y:S04]  /*51ac0*/  LDS R7, [R2+0x97300] ;  /* 0x0973000002077984 */ /* 0x000e680000000800 */
[----:B------:R-:W-:Y:S04]  /*51ad0*/  STL [R1+0x1ccc], R250 ;  /* 0x001cccfa01007387 */ /* 0x000fe80000100800 */
[----:B------:R-:W-:Y:S04]  /*51ae0*/  STL [R1+0x1cc8], R248 ;  /* 0x001cc8f801007387 */ /* 0x000fe80000100800 */
[----:B------:R-:W-:Y:S01]  /*51af0*/  STL [R1+0x1cc4], R249 ;  /* 0x001cc4f901007387 */ /* 0x000fe20000100800 */
[C---:B------:R-:W-:Y:S08]  /*51b00*/  HMMA.1688.F32.TF32 R180, R8.reuse, R234, R180 ;  /* 0x000000ea08b4723c */ /* 0x040ff000000810b4 */
[C---:B------:R-:W-:Y:S08]  /*51b10*/  HMMA.1688.F32.TF32 R172, R8.reuse, R230, R172 ;  /* 0x000000e608ac723c */ /* 0x040ff000000810ac */
[C---:B------:R-:W-:Y:S08]  /*51b20*/  HMMA.1688.F32.TF32 R212, R8.reuse, R58, R212 ;  /* 0x0000003a08d4723c */ /* 0x040ff000000810d4 */
[C---:B--2---:R-:W-:Y:S08]  /*51b30*/  HMMA.1688.F32.TF32 R88, R8.reuse, R26, R88 ;  /* 0x0000001a0858723c */ /* 0x044ff00000081058 */
[C---:B---3--:R-:W-:Y:S08]  /*51b40*/  HMMA.1688.F32.TF32 R92, R8.reuse, R42, R148 ;  /* 0x0000002a085c723c */ /* 0x048ff00000081094 */
[C---:B----4-:R-:W-:Y:S08]  /*51b50*/  HMMA.1688.F32.TF32 R140, R8.reuse, R46, R140 ;  /* 0x0000002e088c723c */ /* 0x050ff0000008108c */
[C---:B------:R-:W-:Y:S11]  /*51b60*/  HMMA.1688.F32.TF32 R148, R8.reuse, R38, R176 ;  /* 0x000000260894723c */ /* 0x040ff600000810b0 */
[----:B------:R-:W-:Y:S04]  /*51b70*/  @!UPT UIADD3 URZ, URZ, URZ, URZ ;  /* 0x0000003f3f3ff290 */ /* 0x000fe8000fffe03f */
        /* <DEDUP_REMOVED lines=16> */
[----:B------:R1:W-:Y:S02]  /*51c80*/  STL.64 [R1+0x638], R10 ;  /* 0x0006380a01007387 */ /* 0x0003e40000100a00 */
[C---:B-1----:R-:W-:Y:S08]  /*51c90*/  HMMA.1688.F32.TF32 R8, R4.reuse, R50, R80 ;  /* 0x000000320408723c */ /* 0x042ff00000081050 */
[C---:B------:R-:W-:Y:S08]  /*51ca0*/  HMMA.1688.F32.TF32 R80, R4.reuse, R46, R72 ;  /* 0x0000002e0450723c */ /* 0x040ff00000081048 */
[----:B------:R-:W-:Y:S08]  /*51cb0*/  HMMA.1688.F32.TF32 R72, R4, R42, R152 ;  /* 0x0000002a0448723c */ /* 0x000ff00000081098 */
        /* <DEDUP_REMOVED lines=9> */
[C---:B-1----:R-:W-:Y:S08]  /*51d50*/  HMMA.1688.F32.TF32 R80, R4.reuse, R34, R144 ;  /* 0x000000220450723c */ /* 0x042ff00000081090 */
[C---:B------:R-:W-:Y:S01]  /*51d60*/  HMMA.1688.F32.TF32 R184, R4.reuse, R234, R184 ;  /* 0x000000ea04b8723c */ /* 0x040fe200000810b8 */
[----:B------:R-:W-:Y:S04]  /*51d70*/  STL.64 [R1+0x230], R8 ;  /* 0x0002300801007387 */ /* 0x000fe80000100a00 */
[----:B------:R1:W-:Y:S03]  /*51d80*/  STL.64 [R1+0x238], R10 ;  /* 0x0002380a01007387 */ /* 0x0003e60000100a00 */
[C---:B--2---:R-:W-:Y:S08]  /*51d90*/  HMMA.1688.F32.TF32 R72, R4.reuse, R30, R76 ;  /* 0x0000001e0448723c */ /* 0x044ff0000008104c */
[C---:B------:R-:W-:Y:S08]  /*51da0*/  HMMA.1688.F32.TF32 R196, R4.reuse, R230, R196 ;  /* 0x000000e604c4723c */ /* 0x040ff000000810c4 */
[C---:B------:R-:W-:Y:S08]  /*51db0*/  HMMA.1688.F32.TF32 R124, R4.reuse, R166, R124 ;  /* 0x000000a6047c723c */ /* 0x040ff0000008107c */
[C---:B------:R-:W-:Y:S08]  /*51dc0*/  HMMA.1688.F32.TF32 R128, R4.reuse, R162, R128 ;  /* 0x000000a20480723c */ /* 0x040ff00000081080 */
[C---:B------:R-:W-:Y:S08]  /*51dd0*/  HMMA.1688.F32.TF32 R132, R4.reuse, R66, R132 ;  /* 0x000000420484723c */ /* 0x040ff00000081084 */
[C---:B------:R-:W-:Y:S08]  /*51de0*/  HMMA.1688.F32.TF32 R136, R4.reuse, R62, R136 ;  /* 0x0000003e0488723c */ /* 0x040ff00000081088 */
[C---:B------:R-:W-:Y:S08]  /*51df0*/  HMMA.1688.F32.TF32 R204, R4.reuse, R58, R204 ;  /* 0x0000003a04cc723c */ /* 0x040ff000000810cc */
        /* <DEDUP_REMOVED lines=8> */
[----:B------:R1:W-:Y:S01]  /*51e80*/  STL.64 [R1+0x220], R80 ;  /* 0x0002205001007387 */ /* 0x0003e20000100a00 */
[----:B------:R-:W-:Y:S02]  /*51e90*/  IMAD.MOV.U32 R157, RZ, RZ, R122 ;  /* 0x000000ffff9d7224 */ /* 0x000fe400078e007a */
[----:B------:R-:W-:Y:S01]  /*51ea0*/  IMAD.MOV.U32 R158, RZ, RZ, R121 ;  /* 0x000000ffff9e7224 */ /* 0x000fe200078e0079 */
[----:B------:R-:W-:Y:S02]  /*51eb0*/  LDS R145, [R2+0x98080] ;  /* 0x0980800002917984 */ /* 0x000fe40000000800 */
[----:B------:R-:W-:Y:S02]  /*51ec0*/  HMMA.1688.F32.TF32 R4, R4, R22, R12 ;  /* 0x000000160404723c */ /* 0x000fe4000008100c */
[----:B------:R-:W-:Y:S04]  /*51ed0*/  STL.64 [R1+0x228], R82 ;  /* 0x0002285201007387 */ /* 0x000fe80000100a00 */
[----:B------:R2:W-:Y:S04]  /*51ee0*/  STL.64 [R1+0x210], R72 ;  /* 0x0002104801007387 */ /* 0x0005e80000100a00 */
[----:B------:R3:W-:Y:S01]  /*51ef0*/  STL.64 [R1+0x218], R74 ;  /* 0x0002184a01007387 */ /* 0x0007e20000100a00 */
[----:B-1----:R-:W-:-:S02]  /*51f00*/  IMAD.MOV.U32 R80, RZ, RZ, R252 ;  /* 0x000000ffff507224 */ /* 0x002fc400078e00fc */
[----:B------:R-:W-:Y:S01]  /*51f10*/  IMAD.MOV.U32 R81, RZ, RZ, R65 ;  /* 0x000000ffff517224 */ /* 0x000fe200078e0041 */
[----:B------:R-:W-:Y:S01]  /*51f20*/  HMMA.1688.F32.TF32 R232, R188, R234, R200 ;  /* 0x000000eabce8723c */ /* 0x000fe200000810c8 */
[----:B------:R-:W-:Y:S04]  /*51f30*/  STL.64 [R1+0x200], R8 ;  /* 0x0002000801007387 */ /* 0x000fe80000100a00 */
[----:B------:R-:W-:Y:S01]  /*51f40*/  STL.64 [R1+0x208], R10 ;  /* 0x0002080a01007387 */ /* 0x000fe20000100a00 */
[----:B--2---:R-:W-:-:S03]  /*51f50*/  IMAD.MOV.U32 R72, RZ, RZ, R57 ;  /* 0x000000ffff487224 */ /* 0x004fc600078e0039 */
[----:B------:R-:W-:Y:S01]  /*51f60*/  STL.64 [R1+0x420], R4 ;  /* 0x0004200401007387 */ /* 0x000fe20000100a00 */
[----:B------:R-:W-:-:S03]  /*51f70*/  IMAD.MOV.U32 R73, RZ, RZ, R56 ;  /* 0x000000ffff497224 */ /* 0x000fc600078e0038 */
[----:B------:R-:W-:Y:S01]  /*51f80*/  STL.64 [R1+0x428], R6 ;  /* 0x0004280601007387 */ /* 0x000fe20000100a00 */
[----:B---3--:R-:W-:-:S03]  /*51f90*/  IMAD.MOV.U32 R74, RZ, RZ, R53 ;  /* 0x000000ffff4a7224 */ /* 0x008fc600078e0035 */
[----:B------:R-:W2:Y:S01]  /*51fa0*/  LDL.LU R57, [R1+0x1e6c] ;  /* 0x001e6c0001397983 */ /* 0x000ea20000300800 */
[----:B------:R-:W-:-:S03]  /*51fb0*/  IMAD.MOV.U32 R75, RZ, RZ, R61 ;  /* 0x000000ffff4b7224 */ /* 0x000fc600078e003d */
[----:B------:R-:W3:Y:S01]  /*51fc0*/  LDL.LU R56, [R1+0x1e68] ;  /* 0x001e680001387983 */ /* 0x000ee20000300800 */
[----:B------:R-:W-:-:S03]  /*51fd0*/  IMAD.MOV.U32 R82, RZ, RZ, R60 ;  /* 0x000000ffff527224 */ /* 0x000fc600078e003c */
        /* <DEDUP_REMOVED lines=8> */
[----:B------:R-:W-:Y:S04]  /*52060*/  LDS R120, [R0+0x98000] ;  /* 0x0980000000787984 */ /* 0x000fe80000000800 */
[----:B------:R-:W-:Y:S04]  /*52070*/  LDS R122, [R0+0x99000] ;  /* 0x09900000007a7984 */ /* 0x000fe80000000800 */
[----:B------:R-:W-:Y:S04]  /*52080*/  LDS R121, [R2+0x98000] ;  /* 0x0980000002797984 */ /* 0x000fe80000000800 */
[----:B------:R-:W-:Y:S01]  /*52090*/  LDS R123, [R2+0x99000] ;  /* 0x09900000027b7984 */ /* 0x000fe20000000800 */
[----:B------:R-:W-:-:S03]  /*520a0*/  IMAD.MOV.U32 R152, RZ, RZ, R171 ;  /* 0x000000ffff987224 */ /* 0x000fc600078e00ab */
[----:B------:R-:W-:Y:S01]  /*520b0*/  LDS R147, [R2+0x99080] ;  /* 0x0990800002937984 */ /* 0x000fe20000000800 */
[----:B------:R-:W-:Y:S02]  /*520c0*/  IMAD.MOV.U32 R153, RZ, RZ, R170 ;  /* 0x000000ffff997224 */ /* 0x000fe400078e00aa */
[----:B------:R-:W-:Y:S01]  /*520d0*/  IMAD.MOV.U32 R154, RZ, RZ, R169 ;  /* 0x000000ffff9a7224 */ /* 0x000fe200078e00a9 */
[----:B------:R-:W-:Y:S01]  /*520e0*/  LDS R170, [R0+0x99100] ;  /* 0x0991000000aa7984 */ /* 0x000fe20000000800 */
[----:B------:R-:W-:-:S03]  /*520f0*/  IMAD.MOV.U32 R155, RZ, RZ, R168 ;  /* 0x000000ffff9b7224 */ /* 0x000fc600078e00a8 */
[----:B------:R-:W-:Y:S04]  /*52100*/  LDS R168, [R0+0x98100] ;  /* 0x0981000000a87984 */ /* 0x000fe80000000800 */
[----:B------:R-:W-:Y:S04]  /*52110*/  LDS R169, [R2+0x98100] ;  /* 0x0981000002a97984 */ /* 0x000fe80000000800 */
[----:B------:R-:W-:Y:S01]  /*52120*/  LDS R171, [R2+0x99100] ;  /* 0x0991000002ab7984 */ /* 0x000fe20000000800 */
[----:B------:R-:W-:Y:S02]  /*52130*/  IMAD.MOV.U32 R242, RZ, RZ, R161 ;  /* 0x000000fffff27224 */ /* 0x000fe400078e00a1 */
[----:B------:R-:W-:Y:S01]  /*52140*/  IMAD.MOV.U32 R243, RZ, RZ, R160 ;  /* 0x000000fffff37224 */ /* 0x000fe200078e00a0 */
[----:B------:R-:W-:Y:S01]  /*52150*/  LDS R4, [R0+0x98300] ;  /* 0x0983000000047984 */ /* 0x000fe20000000800 */
[----:B------:R-:W-:-:S02]  /*52160*/  IMAD.MOV.U32 R218, RZ, RZ, R165 ;  /* 0x000000ffffda7224 */ /* 0x000fc400078e00a5 */
[----:B------:R-:W-:Y:S01]  /*52170*/  IMAD.MOV.U32 R219, RZ, RZ, R164 ;  /* 0x000000ffffdb7224 */ /* 0x000fe200078e00a4 */
[----:B------:R-:W-:Y:S01]  /*52180*/  LDS R6, [R0+0x99300] ;  /* 0x0993000000067984 */ /* 0x000fe20000000800 */
[----:B------:R-:W-:Y:S02]  /*52190*/  IMAD.MOV.U32 R194, RZ, RZ, R229 ;  /* 0x000000ffffc27224 */ /* 0x000fe400078e00e5 */
[----:B------:R-:W-:Y:S01]  /*521a0*/  IMAD.MOV.U32 R195, RZ, RZ, R228 ;  /* 0x000000ffffc37224 */ /* 0x000fe200078e00e4 */
[----:B------:R-:W-:Y:S04]  /*521b0*/  LDS R5, [R2+0x98300] ;  /* 0x0983000002057984 */ /* 0x000fe80000000800 */
[----:B------:R-:W-:Y:S04]  /*521c0*/  LDS R7, [R2+0x99300] ;  /* 0x0993000002077984 */ /* 0x000fe80000000800 */
[----:B------:R-:W-:Y:S04]  /*521d0*/  LDS R12, [R0+0x98380] ;  /* 0x09838000000c7984 */ /* 0x000fe80000000800 */
[----:B------:R-:W-:Y:S04]  /*521e0*/  LDS R14, [R0+0x99380] ;  /* 0x09938000000e7984 */ /* 0x000fe80000000800 */
[----:B------:R-:W-:Y:S04]  /*521f0*/  LDS R13, [R2+0x98380] ;  /* 0x09838000020d7984 */ /* 0x000fe80000000800 */
[----:B------:R-:W-:Y:S01]  /*52200*/  LDS R15, [R2+0x99380] ;  /* 0x09938000020f7984 */ /* 0x000fe20000000800 */
[----:B--2---:R-:W-:-:S02]  /*52210*/  IMAD.MOV.U32 R86, RZ, RZ, R57 ;  /* 0x000000ffff567224 */ /* 0x004fc400078e0039 */
[----:B---3--:R-:W-:Y:S02]  /*52220*/  IMAD.MOV.U32 R85, RZ, RZ, R56 ;  /* 0x000000ffff557224 */ /* 0x008fe400078e0038 */
[----:B----4-:R-:W-:Y:S02]  /*52230*/  IMAD.MOV.U32 R84, RZ, RZ, R53 ;  /* 0x000000ffff547224 */ /* 0x010fe400078e0035 */
[----:B------:R-:W2:Y:S04]  /*52240*/  LDL.LU R53, [R1+0x1e4c] ;  /* 0x001e4c0001357983 */ /* 0x000ea80000300800 */
[----:B------:R-:W3:Y:S04]  /*52250*/  LDL.LU R56, [R1+0x1e48] ;  /* 0x001e480001387983 */ /* 0x000ee80000300800 */
[----:B------:R-:W4:Y:S01]  /*52260*/  LDL.LU R57, [R1+0x1e44] ;  /* 0x001e440001397983 */ /* 0x000f220000300800 */
[----:B------:R-:W-:-:S02]  /*52270*/  IMAD.MOV.U32 R90, RZ, RZ, R252 ;  /* 0x000000ffff5a7224 */ /* 0x000fc400078e00fc */
[----:B------:R-:W-:Y:S01]  /*52280*/  IMAD.MOV.U32 R89, RZ, RZ, R65 ;  /* 0x000000ffff597224 */ /* 0x000fe200078e0041 */
[----:B------:R-:W4:Y:S01]  /*52290*/  LDL.LU R52, [R1+0x1e40] ;  /* 0x001e400001347983 */ /* 0x000f220000300800 */
[----:B------:R-:W-:-:S03]  /*522a0*/  IMAD.MOV.U32 R88, RZ, RZ, R60 ;  /* 0x000000ffff587224 */ /* 0x000fc600078e003c */
        /* <DEDUP_REMOVED lines=46> */
[----:B------:R-:W2:Y:S04]  /*52590*/  LDL.LU R64, [R1+0x1de4] ;  /* 0x001de40001407983 */ /* 0x000ea80000300800 */
[----:B------:R-:W2:Y:S01]  /*525a0*/  LDL.LU R252, [R1+0x1de0] ;  /* 0x001de00001fc7983 */ /* 0x000ea20000300800 */
[----:B------:R-:W-:-:S03]  /*525b0*/  IMAD.MOV.U32 R143, RZ, RZ, R65 ;  /* 0x000000ffff8f7224 */ /* 0x000fc600078e0041 */
[----:B------:R-:W3:Y:S04]  /*525c0*/  LDL.LU R65, [R1+0x1ddc] ;  /* 0x001ddc0001417983 */ /* 0x000ee80000300800 */
[----:B------:R-:W4:Y:S04]  /*525d0*/  LDL.LU R200, [R1+0x5a0] ;  /* 0x0005a00001c87983 */ /* 0x000f280000300800 */
[----:B------:R-:W4:Y:S04]  /*525e0*/  LDL.LU R201, [R1+0x5a4] ;  /* 0x0005a40001c97983 */ /* 0x000f280000300800 */
[----:B------:R-:W4:Y:S01]  /*525f0*/  LDL.LU R92, [R1+0x5b0] ;  /* 0x0005b000015c7983 */ /* 0x000f220000300800 */
[----:B--2---:R-:W-:-:S03]  /*52600*/  IMAD.MOV.U32 R93, RZ, RZ, R252 ;  /* 0x000000ffff5d7224 */ /* 0x004fc600078e00fc */
[----:B------:R-:W2:Y:S01]  /*52610*/  LDL.LU R252, [R1+0x1dd8] ;  /* 0x001dd80001fc7983 */ /* 0x000ea20000300800 */
[----:B------:R-:W-:Y:S01]  /*52620*/  HMMA.1688.F32.TF32 R176, R188, R42, R176 ;  /* 0x0000002abcb0723c */ /* 0x000fe200000810b0 */
[----:B---3--:R-:W-:Y:S02]  /*52630*/  IMAD.MOV.U32 R202, RZ, RZ, R61 ;  /* 0x000000ffffca7224 */ /* 0x008fe400078e003d */
[----:B------:R-:W-:-:S05]  /*52640*/  IMAD.MOV.U32 R203, RZ, RZ, R60 ;  /* 0x000000ffffcb7224 */ /* 0x000fca00078e003c */
[----:B------:R-:W-:Y:S01]  /*52650*/  HMMA.1688.F32.TF32 R236, R188, R38, R236 ;  /* 0x00000026bcec723c */ /* 0x000fe200000810ec */
[----:B------:R-:W-:Y:S02]  /*52660*/  IMAD.MOV.U32 R94, RZ, RZ, R65 ;  /* 0x000000ffff5e7224 */ /* 0x000fe400078e0041 */
[----:B------:R-:W-:-:S05]  /*52670*/  IMAD.MOV.U32 R95, RZ, RZ, R64 ;  /* 0x000000ffff5f7224 */ /* 0x000fca00078e0040 */
[----:B------:R-:W-:Y:S01]  /*52680*/  HMMA.1688.F32.TF32 R244, R188, R34, R244 ;  /* 0x00000022bcf4723c */ /* 0x000fe200000810f4 */
[----:B------:R-:W-:Y:S02]  /*52690*/  IMAD.MOV.U32 R60, RZ, RZ, R57 ;  /* 0x000000ffff3c7224 */ /* 0x000fe400078e0039 */
[----:B------:R-:W-:-:S05]  /*526a0*/  IMAD.MOV.U32 R61, RZ, RZ, R56 ;  /* 0x000000ffff3d7224 */ /* 0x000fca00078e0038 */
[C---:B------:R-:W-:Y:S08]  /*526b0*/  HMMA.1688.F32.TF32 R88, R188.reuse, R30, R88 ;  /* 0x0000001ebc58723c */ /* 0x040ff00000081058 */
[----:B----4-:R-:W-:Y:S07]  /*526c0*/  HMMA.1688.F32.TF32 R200, R188, R62, R200 ;  /* 0x0000003ebcc8723c */ /* 0x010fee00000810c8 */
[----:B------:R-:W-:-:S02]  /*526d0*/  IMAD.MOV.U32 R62, RZ, RZ, R53 ;  /* 0x000000ffff3e7224 */ /* 0x000fc400078e0035 */
[----:B------:R-:W-:Y:S01]  /*526e0*/  IMAD.MOV.U32 R63, RZ, RZ, R52 ;  /* 0x000000ffff3f7224 */ /* 0x000fe200078e0034 */
[C---:B------:R-:W-:Y:S08]  /*526f0*/  HMMA.1688.F32.TF32 R64, R188.reuse, R66, R92 ;  /* 0x00000042bc40723c */ /* 0x040ff0000008105c */
[C---:B------:R-:W-:Y:S08]  /*52700*/  HMMA.1688.F32.TF32 R84, R188.reuse, R26, R84 ;  /* 0x0000001abc54723c */ /* 0x040ff00000081054 */
[C---:B------:R-:W-:Y:S08]  /*52710*/  HMMA.1688.F32.TF32 R56, R188.reuse, R58, R140 ;  /* 0x0000003abc38723c */ /* 0x040ff0000008108c */
[C---:B------:R-:W-:Y:S08]  /*52720*/  HMMA.1688.F32.TF32 R52, R188.reuse, R54, R148 ;  /* 0x00000036bc34723c */ /* 0x040ff00000081094 */
[C---:B------:R-:W-:Y:S01]  /*52730*/  HMMA.1688.F32.TF32 R228, R188.reuse, R230, R192 ;  /* 0x000000e6bce4723c */ /* 0x040fe200000810c0 */
[----:B------:R-:W-:Y:S04]  /*52740*/  LDS R192, [R0+0x98180] ;  /* 0x0981800000c07984 */ /* 0x000fe80000000800 */
[----:B------:R-:W-:Y:S03]  /*52750*/  LDS R194, [R0+0x99180] ;  /* 0x0991800000c27984 */ /* 0x000fe60000000800 */
        /* <DEDUP_REMOVED lines=12> */
[----:B------:R-:W-:Y:S01]  /*52820*/  HMMA.1688.F32.TF32 R188, R188, R22, R80 ;  /* 0x00000016bcbc723c */ /* 0x000fe20000081050 */
[----:B------:R-:W-:Y:S04]  /*52830*/  LDS R241, [R2+0x98280] ;  /* 0x0982800002f17984 */ /* 0x000fe80000000800 */
[----:B------:R-:W-:Y:S04]  /*52840*/  LDS R243, [R2+0x99280] ;  /* 0x0992800002f37984 */ /* 0x000fe80000000800 */
[----:B--2---:R-:W1:Y:S04]  /*52850*/  LDSM.16.M88.4 R8, [R252+0x180] ;  /* 0x00018000fc08783b */ /* 0x004e680000000200 */
[----:B------:R-:W2:Y:S04]  /*52860*/  LDSM.16.M88.4 R16, [R252+0x4180] ;  /* 0x00418000fc10783b */ /* 0x000ea80000000200 */
[----:B-1----:R-:W-:Y:S04]  /*52870*/  STL [R1+0x1c60], R10 ;  /* 0x001c600a01007387 */ /* 0x002fe80000100800 */
[----:B------:R-:W-:Y:S04]  /*52880*/  STL [R1+0x1c5c], R11 ;  /* 0x001c5c0b01007387 */ /* 0x000fe80000100800 */
[----:B--2---:R-:W-:Y:S04]  /*52890*/  STL [R1+0x1c64], R18 ;  /* 0x001c641201007387 */ /* 0x004fe80000100800 */
[----:B------:R-:W-:Y:S04]  /*528a0*/  STL [R1+0x1c58], R19 ;  /* 0x001c581301007387 */ /* 0x000fe80000100800 */
[----:B------:R-:W2:Y:S04]  /*528b0*/  LDL.LU.64 R94, [R1+0x1dd0] ;  /* 0x001dd000015e7983 */ /* 0x000ea80000300a00 */
[----:B------:R-:W2:Y:S04]  /*528c0*/  LDL.LU.64 R92, [R1+0x1dc8] ;  /* 0x001dc800015c7983 */ /* 0x000ea80000300a00 */
[----:B------:R-:W3:Y:S04]  /*528d0*/  LDL.LU.64 R142, [R1+0x1dc0] ;  /* 0x001dc000018e7983 */ /* 0x000ee80000300a00 */
[----:B------:R-:W3:Y:S04]  /*528e0*/  LDL.LU.64 R140, [R1+0x1db8] ;  /* 0x001db800018c7983 */ /* 0x000ee80000300a00 */
[----:B------:R-:W4:Y:S04]  /*528f0*/  LDL.LU.64 R150, [R1+0x1db0] ;  /* 0x001db00001967983 */ /* 0x000f280000300a00 */
[----:B------:R-:W4:Y:S04]  /*52900*/  LDL.LU.64 R148, [R1+0x1da8] ;  /* 0x001da80001947983 */ /* 0x000f280000300a00 */
[----:B------:R-:W-:Y:S04]  /*52910*/  STL.64 [R1+0x3d0], R176 ;  /* 0x0003d0b001007387 */ /* 0x000fe80000100a00 */
[----:B------:R1:W-:Y:S01]  /*52920*/  STL.64 [R1+0x3d8], R178 ;  /* 0x0003d8b201007387 */ /* 0x0003e20000100a00 */
[-C--:B------:R-:W-:Y:S03]  /*52930*/  HMMA.1688.F32.TF32 R72, R120, R8.reuse, R72 ;  /* 0x000000087848723c */ /* 0x080fe60000081048 */
[----:B-1----:R-:W2:Y:S04]  /*52940*/  LDL.LU.64 R178, [R1+0x1da0] ;  /* 0x001da00001b27983 */ /* 0x002ea80000300a00 */
[----:B------:R-:W2:Y:S04]  /*52950*/  LDL.LU.64 R176, [R1+0x1d98] ;  /* 0x001d980001b07983 */ /* 0x000ea80000300a00 */
[----:B------:R-:W-:Y:S04]  /*52960*/  STL.64 [R1+0x3a0], R236 ;  /* 0x0003a0ec01007387 */ /* 0x000fe80000100a00 */
[----:B------:R1:W-:Y:S01]  /*52970*/  STL.64 [R1+0x3a8], R238 ;  /* 0x0003a8ee01007387 */ /* 0x0003e20000100a00 */
[-C--:B------:R-:W-:Y:S03]  /*52980*/  HMMA.1688.F32.TF32 R152, R144, R8.reuse, R152 ;  /* 0x000000089098723c */ /* 0x080fe60000081098 */
[----:B-1----:R-:W3:Y:S04]  /*52990*/  LDL.LU.64 R238, [R1+0x1d90] ;  /* 0x001d900001ee7983 */ /* 0x002ee80000300a00 */
[----:B------:R-:W3:Y:S04]  /*529a0*/  LDL.LU.64 R236, [R1+0x1d88] ;  /* 0x001d880001ec7983 */ /* 0x000ee80000300a00 */
[----:B------:R-:W-:Y:S04]  /*529b0*/  STL.64 [R1+0x370], R244 ;  /* 0x000370f401007387 */ /* 0x000fe80000100a00 */
[----:B------:R1:W-:Y:S01]  /*529c0*/  STL.64 [R1+0x378], R246 ;  /* 0x000378f601007387 */ /* 0x0003e20000100a00 */
[-C--:B------:R-:W-:Y:S03]  /*529d0*/  HMMA.1688.F32.TF32 R156, R168, R8.reuse, R156 ;  /* 0x00000008a89c723c */ /* 0x080fe6000008109c */
        /* <DEDUP_REMOVED lines=14> */
[----:B-1----:R-:W3:Y:S04]  /*52ac0*/  LDL.LU R188, [R1] ;  /* 0x0000000001bc7983 */ /* 0x002ee80000300800 */
[----:B------:R-:W3:Y:S04]  /*52ad0*/  LDL.LU R189, [R1+0x4] ;  /* 0x0000040001bd7983 */ /* 0x000ee80000300800 */
[----:B------:R-:W3:Y:S04]  /*52ae0*/  LDL.LU R190, [R1+0x8] ;  /* 0x0000080001be7983 */ /* 0x000ee80000300800 */
[----:B------:R-:W3:Y:S04]  /*52af0*/  LDL.LU R191, [R1+0xc] ;  /* 0x00000c0001bf7983 */ /* 0x000ee80000300800 */
        /* <DEDUP_REMOVED lines=11> */
[----:B------:R-:W3:Y:S01]  /*52bb0*/  LDL.LU.64 R156, [R1+0x1d18] ;  /* 0x001d1800019c7983 */ /* 0x000ee20000300a00 */
[-C--:B--2---:R-:W-:Y:S08]  /*52bc0*/  HMMA.1688.F32.TF32 R176, R216, R8.reuse, R176 ;  /* 0x00000008d8b0723c */ /* 0x084ff000000810b0 */
[-C--:B---3--:R-:W-:Y:S11]  /*52bd0*/  HMMA.1688.F32.TF32 R156, R192, R8.reuse, R156 ;  /* 0x00000008c09c723c */ /* 0x088ff6000008109c */
[----:B------:R-:W-:Y:S11]  /*52be0*/  @!UPT UIADD3 URZ, URZ, URZ, URZ ;  /* 0x0000003f3f3ff290 */ /* 0x000ff6000fffe03f */
[----:B------:R-:W-:Y:S01]  /*52bf0*/  @!UPT UIADD3 URZ, URZ, URZ, URZ ;  /* 0x0000003f3f3ff290 */ /* 0x000fe2000fffe03f */
[----:B------:R1:W-:Y:S04]  /*52c00*/  STL.64 [R1+0x430], R156 ;  /* 0x0004309c01007387 */ /* 0x0003e80000100a00 */
[----:B------:R2:W-:Y:S04]  /*52c10*/  STL.64 [R1+0x438], R158 ;  /* 0x0004389e01007387 */ /* 0x0005e80000100a00 */
[----:B-1----:R-:W3:Y:S04]  /*52c20*/  LDL.LU R156, [R1+0x60] ;  /* 0x00006000019c7983 */ /* 0x002ee80000300800 */
[----:B------:R-:W3:Y:S04]  /*52c30*/  LDL.LU R157, [R1+0x64] ;  /* 0x00006400019d7983 */ /* 0x000ee80000300800 */
[----:B--2---:R-:W3:Y:S04]  /*52c40*/  LDL.LU R158, [R1+0x68] ;  /* 0x00006800019e7983 */ /* 0x004ee80000300800 */
[----:B------:R-:W3:Y:S04]  /*52c50*/  LDL.LU R159, [R1+0x6c] ;  /* 0x00006c00019f7983 */ /* 0x000ee80000300800 */
[----:B------:R1:W-:Y:S04]  /*52c60*/  STL.64 [R1+0x4a0], R176 ;  /* 0x0004a0b001007387 */ /* 0x0003e80000100a00 */
[----:B------:R2:W-:Y:S04]  /*52c70*/  STL.64 [R1+0x4a8], R178 ;  /* 0x0004a8b201007387 */ /* 0x0005e80000100a00 */
[----:B-1----:R-:W3:Y:S04]  /*52c80*/  LDL.LU R176, [R1+0x5c0] ;  /* 0x0005c00001b07983 */ /* 0x002ee80000300800 */
[----:B------:R-:W3:Y:S04]  /*52c90*/  LDL.LU R177, [R1+0x5c4] ;  /* 0x0005c40001b17983 */ /* 0x000ee80000300800 */
[----:B--2---:R-:W3:Y:S04]  /*52ca0*/  LDL.LU R178, [R1+0x5c8] ;  /* 0x0005c80001b27983 */ /* 0x004ee80000300800 */
[----:B------:R-:W3:Y:S01]  /*52cb0*/  LDL.LU R179, [R1+0x5cc] ;  /* 0x0005cc0001b37983 */ /* 0x000ee20000300800 */
[-C--:B------:R-:W-:Y:S08]  /*52cc0*/  HMMA.1688.F32.TF32 R180, R240, R8.reuse, R180 ;  /* 0x00000008f0b4723c */ /* 0x080ff000000810b4 */
        /* <DEDUP_REMOVED lines=8> */
[----:B------:R1:W-:Y:S04]  /*52d50*/  STL.64 [R1+0x970], R180 ;  /* 0x000970b401007387 */ /* 0x0003e80000100a00 */
[----:B------:R2:W-:Y:S01]  /*52d60*/  STL.64 [R1+0x978], R182 ;  /* 0x000978b601007387 */ /* 0x0005e20000100a00 */
[----:B-1----:R-:W-:Y:S02]  /*52d70*/  IMAD.MOV.U32 R180, RZ, RZ, R20 ;  /* 0x000000ffffb47224 */ /* 0x002fe400078e0014 */
[----:B------:R-:W-:Y:S02]  /*52d80*/  IMAD.MOV.U32 R181, RZ, RZ, R21 ;  /* 0x000000ffffb57224 */ /* 0x000fe400078e0015 */
[----:B--2---:R-:W-:Y:S02]  /*52d90*/  IMAD.MOV.U32 R182, RZ, RZ, R24 ;  /* 0x000000ffffb67224 */ /* 0x004fe400078e0018 */
[----:B------:R-:W-:Y:S01]  /*52da0*/  IMAD.MOV.U32 R183, RZ, RZ, R25 ;  /* 0x000000ffffb77224 */ /* 0x000fe200078e0019 */
[-C--:B----4-:R-:W-:Y:S08]  /*52db0*/  HMMA.1688.F32.TF32 R148, R216, R16.reuse, R148 ;  /* 0x00000010d894723c */ /* 0x090ff00000081094 */
[-C--:B---3--:R-:W-:Y:S08]  /*52dc0*/  HMMA.1688.F32.TF32 R8, R120, R16.reuse, R176 ;  /* 0x000000107808723c */ /* 0x088ff000000810b0 */
[-C--:B------:R-:W-:Y:S08]  /*52dd0*/  HMMA.1688.F32.TF32 R176, R144, R16.reuse, R156 ;  /* 0x0000001090b0723c */ /* 0x080ff0000008109c */
[-C--:B------:R-:W-:Y:S07]  /*52de0*/  HMMA.1688.F32.TF32 R156, R168, R16.reuse, R188 ;  /* 0x00000010a89c723c */ /* 0x080fee00000810bc */
[----:B------:R-:W-:Y:S04]  /*52df0*/  STL.64 [R1+0x2a0], R8 ;  /* 0x0002a00801007387 */ /* 0x000fe80000100a00 */
[----:B------:R1:W-:Y:S02]  /*52e00*/  STL.64 [R1+0x2a8], R10 ;  /* 0x0002a80a01007387 */ /* 0x0003e40000100a00 */
[-C--:B-1----:R-:W-:Y:S02]  /*52e10*/  HMMA.1688.F32.TF32 R8, R192, R16.reuse, R152 ;  /* 0x00000010c008723c */ /* 0x082fe40000081098 */
[----:B------:R-:W-:Y:S04]  /*52e20*/  STL.64 [R1+0x2b0], R176 ;  /* 0x0002b0b001007387 */ /* 0x000fe80000100a00 */
[----:B------:R-:W-:Y:S04]  /*52e30*/  STL.64 [R1+0x2b8], R178 ;  /* 0x0002b8b201007387 */ /* 0x000fe80000100a00 */
[----:B------:R-:W2:Y:S04]  /*52e40*/  LDL.LU R184, [R1+0xb0] ;  /* 0x0000b00001b87983 */ /* 0x000ea80000300800 */
[----:B------:R-:W-:Y:S04]  /*52e50*/  STL.64 [R1+0x2d0], R156 ;  /* 0x0002d09c01007387 */ /* 0x000fe80000100a00 */
[----:B------:R-:W-:Y:S05]  /*52e60*/  STL.64 [R1+0x2d8], R158 ;  /* 0x0002d89e01007387 */ /* 0x000fea0000100a00 */
[----:B------:R-:W-:Y:S04]  /*52e70*/  STL.64 [R1+0x3c0], R8 ;  /* 0x0003c00801007387 */ /* 0x000fe80000100a00 */
[----:B------:R1:W-:Y:S04]  /*52e80*/  STL.64 [R1+0x3c8], R10 ;  /* 0x0003c80a01007387 */ /* 0x0003e80000100a00 */
        /* <DEDUP_REMOVED lines=8> */
[----:B------:R-:W2:Y:S04]  /*52f10*/  LDL.LU R21, [R1+0x1d0c] ;  /* 0x001d0c0001157983 */ /* 0x000ea80000300800 */
[----:B------:R-:W3:Y:S04]  /*52f20*/  LDL.LU R24, [R1+0x1d08] ;  /* 0x001d080001187983 */ /* 0x000ee80000300800 */
[----:B------:R-:W3:Y:S01]  /*52f30*/  LDL.LU R25, [R1+0x1d04] ;  /* 0x001d040001197983 */ /* 0x000ee20000300800 */
[-C--:B-1----:R-:W-:Y:S03]  /*52f40*/  HMMA.1688.F32.TF32 R8, R240, R16.reuse, R172 ;  /* 0x00000010f008723c */ /* 0x082fe600000810ac */
[----:B------:R-:W3:Y:S04]  /*52f50*/  LDL.LU R176, [R1+0x690] ;  /* 0x0006900001b07983 */ /* 0x000ee80000300800 */
[----:B------:R-:W-:Y:S04]  /*52f60*/  STL.64 [R1+0x460], R148 ;  /* 0x0004609401007387 */ /* 0x000fe80000100a00 */
[----:B------:R1:W-:Y:S11]  /*52f70*/  STL.64 [R1+0x468], R150 ;  /* 0x0004689601007387 */ /* 0x0003f60000100a00 */
[----:B------:R-:W-:Y:S01]  /*52f80*/  @!UPT UIADD3 URZ, URZ, URZ, URZ ;  /* 0x0000003f3f3ff290 */ /* 0x000fe2000fffe03f */
[----:B------:R-:W-:Y:S04]  /*52f90*/  STL.64 [R1+0x4e0], R8 ;  /* 0x0004e00801007387 */ /* 0x000fe80000100a00 */
[----:B------:R1:W-:Y:S04]  /*52fa0*/  STL.64 [R1+0x4e8], R10 ;  /* 0x0004e80a01007387 */ /* 0x0003e80000100a00 */
[----:B------:R-:W3:Y:S04]  /*52fb0*/  LDL.LU R177, [R1+0x694] ;  /* 0x0006940001b17983 */ /* 0x000ee80000300800 */
[----:B------:R-:W3:Y:S04]  /*52fc0*/  LDL.LU R178, [R1+0x698] ;  /* 0x0006980001b27983 */ /* 0x000ee80000300800 */
[----:B------:R-:W3:Y:S01]  /*52fd0*/  LDL.LU R179, [R1+0x69c] ;  /* 0x00069c0001b37983 */ /* 0x000ee20000300800 */
[----:B-1----:R-:W-:Y:S01]  /*52fe0*/  HMMA.1688.F32.TF32 R148, R4, R16, R196 ;  /* 0x000000100494723c */ /* 0x002fe200000810c4 */
[----:B------:R-:W-:-:S02]  /*52ff0*/  IMAD.MOV.U32 R190, RZ, RZ, R29 ;  /* 0x000000ffffbe7224 */ /* 0x000fc400078e001d */
[----:B------:R-:W-:Y:S02]  /*53000*/  IMAD.MOV.U32 R191, RZ, RZ, R28 ;  /* 0x000000ffffbf7224 */ /* 0x000fe400078e001c */
[----:B------:R-:W-:Y:S01]  /*53010*/  LDSM.16.M88.4 R28, [R252+0x10180] ;  /* 0x01018000fc1c783b */ /* 0x000fe20000000200 */
[----:B------:R-:W-:Y:S02]  /*53020*/  IMAD.MOV.U32 R188, RZ, RZ, R33 ;  /* 0x000000ffffbc7224 */ /* 0x000fe400078e0021 */
[----:B------:R-:W-:Y:S01]  /*53030*/  HMMA.1688.F32.TF32 R8, R12, R16, R228 ;  /* 0x000000100c08723c */ /* 0x000fe200000810e4 */
[----:B------:R-:W-:Y:S02]  /*53040*/  IMAD.MOV.U32 R189, RZ, RZ, R32 ;  /* 0x000000ffffbd7224 */ /* 0x000fe400078e0020 */
[----:B------:R-:W-:Y:S11]  /*53050*/  LDSM.16.M88.4 R32, [R252+0x14180] ;  /* 0x01418000fc20783b */ /* 0x000ff60000000200 */
[----:B------:R-:W-:Y:S01]  /*53060*/  @!UPT UIADD3 URZ, URZ, URZ, URZ ;  /* 0x0000003f3f3ff290 */ /* 0x000fe2000fffe03f */
[----:B------:R-:W-:Y:S04]  /*53070*/  STL.64 [R1+0x520], R148 ;  /* 0x0005209401007387 */ /* 0x000fe80000100a00 */
[----:B------:R-:W-:Y:S04]  /*53080*/  STL.64 [R1+0x528], R150 ;  /* 0x0005289601007387 */ /* 0x000fe80000100a00 */
[----:B------:R-:W-:Y:S04]  /*53090*/  STL.64 [R1+0x960], R8 ;  /* 0x0009600801007387 */ /* 0x000fe80000100a00 */
[----:B------:R-:W-:Y:S01]  /*530a0*/  STL.64 [R1+0x968], R10 ;  /* 0x0009680a01007387 */ /* 0x000fe20000100a00 */
[----:B----4-:R-:W-:-:S02]  /*530b0*/  IMAD.MOV.U32 R159, RZ, RZ, R20 ;  /* 0x000000ffff9f7224 */ /* 0x010fc400078e0014 */
[----:B--2---:R-:W-:Y:S02]  /*530c0*/  IMAD.MOV.U32 R158, RZ, RZ, R21 ;  /* 0x000000ffff9e7224 */ /* 0x004fe400078e0015 */
[----:B------:R-:W1:Y:S01]  /*530d0*/  LDSM.16.M88.4 R20, [R252+0x8180] ;  /* 0x00818000fc14783b */ /* 0x000e620000000200 */
[----:B---3--:R-:W-:Y:S02]  /*530e0*/  IMAD.MOV.U32 R157, RZ, RZ, R24 ;  /* 0x000000ffff9d7224 */ /* 0x008fe400078e0018 */
[----:B------:R-:W-:Y:S02]  /*530f0*/  IMAD.MOV.U32 R156, RZ, RZ, R25 ;  /* 0x000000ffff9c7224 */ /* 0x000fe400078e0019 */
[----:B------:R-:W2:Y:S01]  /*53100*/  LDSM.16.M88.4 R24, [R252+0xc180] ;  /* 0x00c18000fc18783b */ /* 0x000ea20000000200 */
[-C--:B-1----:R-:W-:Y:S08]  /*53110*/  HMMA.1688.F32.TF32 R148, R120, R20.reuse, R232 ;  /* 0x000000147894723c */ /* 0x082ff000000810e8 */
[-C--:B------:R-:W-:Y:S08]  /*53120*/  HMMA.1688.F32.TF32 R16, R144, R20.reuse, R184 ;  /* 0x000000149010723c */ /* 0x080ff000000810b8 */
[-C--:B------:R-:W-:Y:S01]  /*53130*/  HMMA.1688.F32.TF32 R8, R168, R20.reuse, R180 ;  /* 0x00000014a808723c */ /* 0x080fe200000810b4 */
[----:B------:R-:W-:Y:S04]  /*53140*/  STL [R1+0x1c6c], R22 ;  /* 0x001c6c1601007387 */ /* 0x000fe80000100800 */
[----:B------:R-:W-:Y:S04]  /*53150*/  STL [R1+0x1c68], R23 ;  /* 0x001c681701007387 */ /* 0x000fe80000100800 */
[----:B--2---:R-:W-:Y:S04]  /*53160*/  STL [R1+0x1c74], R26 ;  /* 0x001c741a01007387 */ /* 0x004fe80000100800 */
[----:B------:R-:W-:Y:S04]  /*53170*/  STL [R1+0x1c70], R27 ;  /* 0x001c701b01007387 */ /* 0x000fe80000100800 */
[----:B------:R-:W-:Y:S04]  /*53180*/  STL [R1+0x1c7c], R30 ;  /* 0x001c7c1e01007387 */ /* 0x000fe80000100800 */
[----:B------:R-:W-:Y:S04]  /*53190*/  STL [R1+0x1c78], R31 ;  /* 0x001c781f01007387 */ /* 0x000fe80000100800 */
[----:B------:R-:W-:Y:S01]  /*531a0*/  STL [R1+0x1c84], R34 ;  /* 0x001c842201007387 */ /* 0x000fe20000100800 */
[-C--:B------:R-:W-:Y:S03]  /*531b0*/  HMMA.1688.F32.TF32 R72, R192, R20.reuse, R72 ;  /* 0x00000014c048723c */ /* 0x080fe60000081048 */
[----:B------:R-:W-:Y:S04]  /*531c0*/  STL [R1+0x1c80], R35 ;  /* 0x001c802301007387 */ /* 0x000fe80000100800 */
        /* <DEDUP_REMOVED lines=9> */
[----:B------:R1:W-:Y:S10]  /*53260*/  STL.64 [R1+0x2f8], R74 ;  /* 0x0002f84a01007387 */ /* 0x0003f40000100a00 */
[----:B------:R-:W-:Y:S01]  /*53270*/  STL.64 [R1+0x3f0], R16 ;  /* 0x0003f01001007387 */ /* 0x000fe20000100a00 */
[-C--:B-1----:R-:W-:Y:S03]  /*53280*/  HMMA.1688.F32.TF32 R72, R4, R20.reuse, R124 ;  /* 0x000000140448723c */ /* 0x082fe6000008107c */
[----:B------:R1:W-:Y:S04]  /*53290*/  STL.64 [R1+0x3f8], R18 ;  /* 0x0003f81201007387 */ /* 0x0003e80000100a00 */
[----:B------:R-:W-:Y:S04]  /*532a0*/  STL.64 [R1+0x490], R8 ;  /* 0x0004900801007387 */ /* 0x000fe80000100a00 */
[----:B------:R2:W-:Y:S01]  /*532b0*/  STL.64 [R1+0x498], R10 ;  /* 0x0004980a01007387 */ /* 0x0005e20000100a00 */
[----:B-1----:R-:W-:Y:S08]  /*532c0*/  HMMA.1688.F32.TF32 R16, R12, R20, R164 ;  /* 0x000000140c10723c */ /* 0x002ff000000810a4 */
[----:B--2---:R-:W-:Y:S03]  /*532d0*/  HMMA.1688.F32.TF32 R8, R120, R24, R176 ;  /* 0x000000187808723c */ /* 0x004fe600000810b0 */
[----:B------:R-:W-:Y:S04]  /*532e0*/  STL.64 [R1+0x510], R72 ;  /* 0x0005104801007387 */ /* 0x000fe80000100a00 */
[----:B------:R-:W-:Y:S08]  /*532f0*/  STL.64 [R1+0x518], R74 ;  /* 0x0005184a01007387 */ /* 0x000ff00000100a00 */
[----:B------:R-:W-:Y:S04]  /*53300*/  STL.64 [R1+0x950], R16 ;  /* 0x0009501001007387 */ /* 0x000fe80000100a00 */
[----:B------:R1:W-:Y:S04]  /*53310*/  STL.64 [R1+0x958], R18 ;  /* 0x0009581201007387 */ /* 0x0003e80000100a00 */
[----:B------:R-:W2:Y:S01]  /*53320*/  LDL.LU R232, [R1+0x6c0] ;  /* 0x0006c00001e87983 */ /* 0x000ea20000300800 */
[----:B------:R-:W-:-:S02]  /*53330*/  IMAD.MOV.U32 R27, RZ, RZ, R8 ;  /* 0x000000ffff1b7224 */ /* 0x000fc400078e0008 */
[----:B------:R-:W-:Y:S01]  /*53340*/  IMAD.MOV.U32 R22, RZ, RZ, R9 ;  /* 0x000000ffff167224 */ /* 0x000fe200078e0009 */
[----:B------:R-:W2:Y:S01]  /*53350*/  LDL.LU R233, [R1+0x6c4] ;  /* 0x0006c40001e97983 */ /* 0x000ea20000300800 */
[----:B------:R-:W-:Y:S02]  /*53360*/  IMAD.MOV.U32 R23, RZ, RZ, R10 ;  /* 0x000000ffff177224 */ /* 0x000fe400078e000a */
[----:B-1----:R-:W-:Y:S01]  /*53370*/  IMAD.MOV.U32 R18, RZ, RZ, R11 ;  /* 0x000000ffff127224 */ /* 0x002fe200078e000b */
[----:B------:R-:W2:Y:S01]  /*53380*/  LDL.LU R234, [R1+0x6c8] ;  /* 0x0006c80001ea7983 */ /* 0x000ea20000300800 */
[-C--:B------:R-:W-:Y:S03]  /*53390*/  HMMA.1688.F32.TF32 R8, R144, R24.reuse, R156 ;  /* 0x000000189008723c */ /* 0x080fe6000008109c */
        /* <DEDUP_REMOVED lines=9> */
[----:B------:R1:W-:Y:S04]  /*53430*/  STL [R1+0x1c94], R18 ;  /* 0x001c941201007387 */ /* 0x0003e80000100800 */
[----:B------:R-:W-:Y:S04]  /*53440*/  STL [R1+0x1c90], R23 ;  /* 0x001c901701007387 */ /* 0x000fe80000100800 */
[----:B------:R1:W-:Y:S02]  /*53450*/  STL [R1+0x1c8c], R22 ;  /* 0x001c8c1601007387 */ /* 0x0003e40000100800 */
[-C--:B-1----:R-:W-:Y:S02]  /*53460*/  HMMA.1688.F32.TF32 R16, R192, R24.reuse, R80 ;  /* 0x00000018c010723c */ /* 0x082fe40000081050 */
[----:B------:R-:W-:Y:S06]  /*53470*/  STL [R1+0x1c88], R27 ;  /* 0x001c881b01007387 */ /* 0x000fec0000100800 */
[-C--:B------:R-:W-:Y:S01]  /*53480*/  HMMA.1688.F32.TF32 R20, R168, R24.reuse, R188 ;  /* 0x00000018a814723c */ /* 0x080fe200000810bc */
[----:B------:R-:W-:Y:S04]  /*53490*/  STL.64 [R1+0x1a0], R8 ;  /* 0x0001a00801007387 */ /* 0x000fe80000100a00 */
[----:B------:R1:W-:Y:S04]  /*534a0*/  STL.64 [R1+0x1a8], R10 ;  /* 0x0001a80a01007387 */ /* 0x0003e80000100a00 */
[----:B------:R-:W-:Y:S01]  /*534b0*/  LDSM.16.M88.4 R80, [R252+0x2c180] ;  /* 0x02c18000fc50783b */ /* 0x000fe20000000200 */
[----:B-1----:R-:W-:Y:S01]  /*534c0*/  HMMA.1688.F32.TF32 R8, R216, R24, R92 ;  /* 0x00000018d808723c */ /* 0x002fe2000008105c */
[----:B------:R-:W-:-:S02]  /*534d0*/  IMAD.MOV.U32 R190, RZ, RZ, R44 ;  /* 0x000000ffffbe7224 */ /* 0x000fc400078e002c */
[----:B------:R-:W-:Y:S10]  /*534e0*/  LDSM.16.M88.4 R92, [R252+0x38180] ;  /* 0x03818000fc5c783b */ /* 0x000ff40000000200 */
[----:B------:R-:W-:Y:S04]  /*534f0*/  STL.64 [R1+0x1c0], R20 ;  /* 0x0001c01401007387 */ /* 0x000fe80000100a00 */
[----:B------:R1:W-:Y:S04]  /*53500*/  STL.64 [R1+0x1c8], R22 ;  /* 0x0001c81601007387 */ /* 0x0003e80000100a00 */
[----:B------:R-:W-:Y:S04]  /*53510*/  STL.64 [R1+0x280], R16 ;  /* 0x0002801001007387 */ /* 0x000fe80000100a00 */
[----:B------:R1:W-:Y:S02]  /*53520*/  STL.64 [R1+0x288], R18 ;  /* 0x0002881201007387 */ /* 0x0003e40000100a00 */
[-C--:B-1----:R-:W-:Y:S02]  /*53530*/  HMMA.1688.F32.TF32 R20, R240, R24.reuse, R108 ;  /* 0x00000018f014723c */ /* 0x082fe4000008106c */
[----:B------:R-:W-:Y:S04]  /*53540*/  STL.64 [R1+0x380], R8 ;  /* 0x0003800801007387 */ /* 0x000fe80000100a00 */
[----:B------:R1:W-:Y:S02]  /*53550*/  STL.64 [R1+0x388], R10 ;  /* 0x0003880a01007387 */ /* 0x0003e40000100a00 */
[-C--:B------:R-:W-:Y:S08]  /*53560*/  HMMA.1688.F32.TF32 R16, R4, R24.reuse, R128 ;  /* 0x000000180410723c */ /* 0x080ff00000081080 */
[----:B-1----:R-:W-:Y:S07]  /*53570*/  HMMA.1688.F32.TF32 R8, R12, R24, R160 ;  /* 0x000000180c08723c */ /* 0x002fee00000810a0 */
[----:B------:R-:W-:Y:S04]  /*53580*/  STL.64 [R1+0x450], R20 ;  /* 0x0004501401007387 */ /* 0x000fe80000100a00 */
[----:B------:R-:W-:Y:S04]  /*53590*/  STL.64 [R1+0x458], R22 ;  /* 0x0004581601007387 */ /* 0x000fe80000100a00 */
[----:B------:R-:W3:Y:S04]  /*535a0*/  LDL.LU R176, [R1+0x750] ;  /* 0x0007500001b07983 */ /* 0x000ee80000300800 */
[----:B------:R-:W-:Y:S04]  /*535b0*/  STL.64 [R1+0x4d0], R16 ;  /* 0x0004d01001007387 */ /* 0x000fe80000100a00 */
[----:B------:R-:W-:Y:S04]  /*535c0*/  STL.64 [R1+0x4d8], R18 ;  /* 0x0004d81201007387 */ /* 0x000fe80000100a00 */
[----:B------:R-:W-:Y:S04]  /*535d0*/  STL.64 [R1+0x8e0], R8 ;  /* 0x0008e00801007387 */ /* 0x000fe80000100a00 */
[----:B------:R2:W-:Y:S04]  /*535e0*/  STL.64 [R1+0x8e8], R10 ;  /* 0x0008e80a01007387 */ /* 0x0005e80000100a00 */
[----:B------:R-:W3:Y:S04]  /*535f0*/  LDL.LU R177, [R1+0x754] ;  /* 0x0007540001b17983 */ /* 0x000ee80000300800 */
        /* <DEDUP_REMOVED lines=12> */
[-C--:B----4-:R-:W-:Y:S11]  /*536c0*/  HMMA.1688.F32.TF32 R20, R144, R28.reuse, R184 ;  /* 0x0000001c9014723c */ /* 0x090ff600000810b8 */
[----:B------:R-:W-:Y:S05]  /*536d0*/  @!UPT UIADD3 URZ, URZ, URZ, URZ ;  /* 0x0000003f3f3ff290 */ /* 0x000fea000fffe03f */
[----:B------:R-:W-:Y:S02]  /*536e0*/  IMAD.MOV.U32 R26, RZ, RZ, R11 ;  /* 0x000000ffff1a7224 */ /* 0x000fe400078e000b */
[----:B------:R-:W-:Y:S02]  /*536f0*/  IMAD.MOV.U32 R31, RZ, RZ, R10 ;  /* 0x000000ffff1f7224 */ /* 0x000fe400078e000a */
[----:B------:R-:W-:Y:S02]  /*53700*/  IMAD.MOV.U32 R30, RZ, RZ, R9 ;  /* 0x000000ffff1e7224 */ /* 0x000fe400078e0009 */
[----:B------:R-:W-:Y:S01]  /*53710*/  IMAD.MOV.U32 R35, RZ, RZ, R8 ;  /* 0x000000ffff237224 */ /* 0x000fe200078e0008 */
[----:B------:R-:W-:Y:S01]  /*53720*/  STL [R1+0x1ca4], R26 ;  /* 0x001ca41a01007387 */ /* 0x000fe20000100800 */
[-C--:B---3--:R-:W-:Y:S03]  /*53730*/  HMMA.1688.F32.TF32 R16, R168, R28.reuse, R180 ;  /* 0x0000001ca810723c */ /* 0x088fe600000810b4 */
[----:B------:R-:W-:Y:S04]  /*53740*/  STL [R1+0x1ca0], R31 ;  /* 0x001ca01f01007387 */ /* 0x000fe80000100800 */
[----:B------:R-:W-:Y:S01]  /*53750*/  STL [R1+0x1c9c], R30 ;  /* 0x001c9c1e01007387 */ /* 0x000fe20000100800 */
[----:B------:R-:W-:Y:S03]  /*53760*/  HMMA.1688.F32.TF32 R8, R192, R28, R84 ;  /* 0x0000001cc008723c */ /* 0x000fe60000081054 */
[----:B------:R-:W-:Y:S04]  /*53770*/  STL [R1+0x1c98], R35 ;  /* 0x001c982301007387 */ /* 0x000fe80000100800 */
[----:B------:R-:W-:Y:S04]  /*53780*/  STL.64 [R1+0x150], R20 ;  /* 0x0001501401007387 */ /* 0x000fe80000100a00 */
[----:B------:R1:W-:Y:S01]  /*53790*/  STL.64 [R1+0x158], R22 ;  /* 0x0001581601007387 */ /* 0x0003e20000100a00 */
[----:B------:R-:W-:-:S02]  /*537a0*/  IMAD.MOV.U32 R180, RZ, RZ, R45 ;  /* 0x000000ffffb47224 */ /* 0x000fc400078e002d */
[----:B------:R-:W-:Y:S01]  /*537b0*/  IMAD.MOV.U32 R181, RZ, RZ, R48 ;  /* 0x000000ffffb57224 */ /* 0x000fe200078e0030 */
[----:B------:R-:W-:Y:S01]  /*537c0*/  LDSM.16.M88.4 R84, [R252+0x30180] ;  /* 0x03018000fc54783b */ /* 0x000fe20000000200 */
[-C--:B-1----:R-:W-:Y:S03]  /*537d0*/  HMMA.1688.F32.TF32 R20, R216, R28.reuse, R96 ;  /* 0x0000001cd814723c */ /* 0x082fe60000081060 */
[----:B------:R-:W-:Y:S04]  /*537e0*/  STL.64 [R1+0x170], R16 ;  /* 0x0001701001007387 */ /* 0x000fe80000100a00 */
[----:B------:R1:W-:Y:S04]  /*537f0*/  STL.64 [R1+0x178], R18 ;  /* 0x0001781201007387 */ /* 0x0003e80000100a00 */
[----:B------:R-:W-:Y:S04]  /*53800*/  STL.64 [R1+0x1b0], R8 ;  /* 0x0001b00801007387 */ /* 0x000fe80000100a00 */
[----:B------:R2:W-:Y:S01]  /*53810*/  STL.64 [R1+0x1b8], R10 ;  /* 0x0001b80a01007387 */ /* 0x0005e20000100a00 */
[----:B-1----:R-:W-:Y:S01]  /*53820*/  HMMA.1688.F32.TF32 R16, R240, R28, R112 ;  /* 0x0000001cf010723c */ /* 0x002fe20000081070 */
[----:B------:R-:W-:-:S02]  /*53830*/  IMAD.MOV.U32 R182, RZ, RZ, R36 ;  /* 0x000000ffffb67224 */ /* 0x000fc400078e0024 */
[----:B------:R-:W-:Y:S04]  /*53840*/  LDSM.16.M88.4 R96, [R252+0x3c180] ;  /* 0x03c18000fc60783b */ /* 0x000fe80000000200 */
[----:B------:R-:W-:Y:S01]  /*53850*/  STL.64 [R1+0x2c0], R20 ;  /* 0x0002c01401007387 */ /* 0x000fe20000100a00 */
[-C--:B--2---:R-:W-:Y:S03]  /*53860*/  HMMA.1688.F32.TF32 R8, R4, R28.reuse, R132 ;  /* 0x0000001c0408723c */ /* 0x084fe60000081084 */
[----:B------:R1:W-:Y:S05]  /*53870*/  STL.64 [R1+0x2c8], R22 ;  /* 0x0002c81601007387 */ /* 0x0003ea0000100a00 */
[----:B-1----:R-:W-:Y:S07]  /*53880*/  HMMA.1688.F32.TF32 R20, R12, R28, R64 ;  /* 0x0000001c0c14723c */ /* 0x002fee0000081040 */
[----:B------:R-:W-:Y:S04]  /*53890*/  STL.64 [R1+0x410], R16 ;  /* 0x0004101001007387 */ /* 0x000fe80000100a00 */
[----:B------:R-:W-:Y:S04]  /*538a0*/  STL.64 [R1+0x418], R18 ;  /* 0x0004181201007387 */ /* 0x000fe80000100a00 */
[----:B------:R1:W-:Y:S04]  /*538b0*/  STL.64 [R1+0x480], R8 ;  /* 0x0004800801007387 */ /* 0x0003e80000100a00 */
[----:B------:R-:W-:Y:S01]  /*538c0*/  STL.64 [R1+0x488], R10 ;  /* 0x0004880a01007387 */ /* 0x000fe20000100a00 */
[----:B------:R-:W-:Y:S04]  /*538d0*/  HMMA.1688.F32.TF32 R28, R120, R32, R176 ;  /* 0x00000020781c723c */ /* 0x000fe800000810b0 */
[----:B-1----:R-:W-:-:S02]  /*538e0*/  IMAD.MOV.U32 R8, RZ, RZ, R23 ;  /* 0x000000ffff087224 */ /* 0x002fc400078e0017 */
[----:B------:R-:W-:Y:S02]  /*538f0*/  IMAD.MOV.U32 R16, RZ, RZ, R21 ;  /* 0x000000ffff107224 */ /* 0x000fe400078e0015 */
[----:B------:R-:W-:Y:S02]  /*53900*/  IMAD.MOV.U32 R17, RZ, RZ, R20 ;  /* 0x000000ffff117224 */ /* 0x000fe400078e0014 */
[----:B------:R-:W-:Y:S01]  /*53910*/  IMAD.MOV.U32 R9, RZ, RZ, R22 ;  /* 0x000000ffff097224 */ /* 0x000fe200078e0016 */
[----:B------:R-:W-:Y:S04]  /*53920*/  STL [R1+0x1ad4], R8 ;  /* 0x001ad40801007387 */ /* 0x000fe80000100800 */
[----:B------:R-:W-:Y:S04]  /*53930*/  STL [R1+0x1ad0], R16 ;  /* 0x001ad01001007387 */ /* 0x000fe80000100800 */
[----:B------:R1:W-:Y:S04]  /*53940*/  STL [R1+0x1acc], R17 ;  /* 0x001acc1101007387 */ /* 0x0003e80000100800 */
[----:B------:R-:W-:Y:S01]  /*53950*/  STL [R1+0x1ac8], R9 ;  /* 0x001ac80901007387 */ /* 0x000fe20000100800 */
[----:B------:R-:W-:-:S02]  /*53960*/  IMAD.MOV.U32 R27, RZ, RZ, R30 ;  /* 0x000000ffff1b7224 */ /* 0x000fc400078e001e */
[----:B------:R-:W-:Y:S02]  /*53970*/  IMAD.MOV.U32 R22, RZ, RZ, R29 ;  /* 0x000000ffff167224 */ /* 0x000fe400078e001d */
[----:B------:R-:W-:Y:S01]  /*53980*/  IMAD.MOV.U32 R23, RZ, RZ, R28 ;  /* 0x000000ffff177224 */ /* 0x000fe200078e001c */
[----:B------:R-:W-:Y:S04]  /*53990*/  STL [R1+0x1cb0], R27 ;  /* 0x001cb01b01007387 */ /* 0x000fe80000100800 */
[----:B------:R-:W-:Y:S04]  /*539a0*/  STL [R1+0x1cac], R22 ;  /* 0x001cac1601007387 */ /* 0x000fe80000100800 */
[----:B------:R2:W-:Y:S01]  /*539b0*/  STL [R1+0x1ca8], R23 ;  /* 0x001ca81701007387 */ /* 0x0005e20000100800 */
[-C--:B-1----:R-:W-:Y:S08]  /*539c0*/  HMMA.1688.F32.TF32 R16, R168, R32.reuse, R188 ;  /* 0x00000020a810723c */ /* 0x082ff000000810bc */
[-C--:B--2---:R-:W-:Y:S08]  /*539d0*/  HMMA.1688.F32.TF32 R20, R144, R32.reuse, R156 ;  /* 0x000000209014723c */ /* 0x084ff0000008109c */
[-C--:B------:R-:W-:Y:S01]  /*539e0*/  HMMA.1688.F32.TF32 R8, R192, R32.reuse, R88 ;  /* 0x00000020c008723c */ /* 0x080fe20000081058 */
[----:B------:R-:W-:Y:S01]  /*539f0*/  IMAD.MOV.U32 R183, RZ, RZ, R40 ;  /* 0x000000ffffb77224 */ /* 0x000fe200078e0028 */
[----:B------:R-:W-:Y:S11]  /*53a00*/  LDSM.16.M88.4 R88, [R252+0x34180] ;  /* 0x03418000fc58783b */ /* 0x000ff60000000200 */
[----:B------:R-:W-:Y:S02]  /*53a10*/  @!UPT UIADD3 URZ, URZ, URZ, URZ ;  /* 0x0000003f3f3ff290 */ /* 0x000fe4000fffe03f */
[----:B------:R-:W-:Y:S04]  /*53a20*/  STL.64 [R1+0xe0], R20 ;  /* 0x0000e01401007387 */ /* 0x000fe80000100a00 */
[----:B------:R1:W-:Y:S04]  /*53a30*/  STL.64 [R1+0xe8], R22 ;  /* 0x0000e81601007387 */ /* 0x0003e80000100a00 */
[----:B------:R-:W-:Y:S04]  /*53a40*/  STL.64 [R1+0x120], R16 ;  /* 0x0001201001007387 */ /* 0x000fe80000100a00 */
[----:B------:R2:W-:Y:S01]  /*53a50*/  STL.64 [R1+0x128], R18 ;  /* 0x0001281201007387 */ /* 0x0005e20000100a00 */
[-C--:B-1----:R-:W-:Y:S03]  /*53a60*/  HMMA.1688.F32.TF32 R20, R216, R32.reuse, R100 ;  /* 0x00000020d814723c */ /* 0x082fe60000081064 */
[----:B------:R-:W-:Y:S04]  /*53a70*/  STL.64 [R1+0x160], R8 ;  /* 0x0001600801007387 */ /* 0x000fe80000100a00 */
[----:B------:R1:W-:Y:S01]  /*53a80*/  STL.64 [R1+0x168], R10 ;  /* 0x0001680a01007387 */ /* 0x0003e20000100a00 */
[-C--:B--2---:R-:W-:Y:S08]  /*53a90*/  HMMA.1688.F32.TF32 R16, R240, R32.reuse, R116 ;  /* 0x00000020f010723c */ /* 0x084ff00000081074 */
[----:B-1----:R-:W-:Y:S07]  /*53aa0*/  HMMA.1688.F32.TF32 R8, R4, R32, R136 ;  /* 0x000000200408723c */ /* 0x002fee0000081088 */
        /* <DEDUP_REMOVED lines=8> */
[----:B------:R-:W2:Y:S04]  /*53b30*/  LDL.LU R234, [R1+0x788] ;  /* 0x0007880001ea7983 */ /* 0x000ea80000300800 */
[----:B------:R-:W2:Y:S04]  /*53b40*/  LDL.LU R235, [R1+0x78c] ;  /* 0x00078c0001eb7983 */ /* 0x000ea80000300800 */
[----:B------:R-:W3:Y:S04]  /*53b50*/  LDL.LU R45, [R1+0x1cf8] ;  /* 0x001cf800012d7983 */ /* 0x000ee80000300800 */
[----:B------:R-:W4:Y:S01]  /*53b60*/  LDL.LU R48, [R1+0x1cf4] ;  /* 0x001cf40001307983 */ /* 0x000f220000300800 */
[----:B------:R-:W-:-:S03]  /*53b70*/  IMAD.MOV.U32 R184, RZ, RZ, R41 ;  /* 0x000000ffffb87224 */ /* 0x000fc600078e0029 */
[----:B------:R-:W2:Y:S01]  /*53b80*/  LDL.LU R36, [R1+0x1cf0] ;  /* 0x001cf00001247983 */ /* 0x000ea20000300800 */
[----:B------:R-:W-:-:S03]  /*53b90*/  IMAD.MOV.U32 R185, RZ, RZ, R44 ;  /* 0x000000ffffb97224 */ /* 0x000fc600078e002c */
[----:B------:R-:W2:Y:S01]  /*53ba0*/  LDL.LU R40, [R1+0x1cec] ;  /* 0x001cec0001287983 */ /* 0x000ea20000300800 */
[----:B------:R-:W-:-:S03]  /*53bb0*/  IMAD.MOV.U32 R188, RZ, RZ, R37 ;  /* 0x000000ffffbc7224 */ /* 0x000fc600078e0025 */
[----:B------:R-:W2:Y:S04]  /*53bc0*/  LDL.LU R41, [R1+0x1ce8] ;  /* 0x001ce80001297983 */ /* 0x000ea80000300800 */
[----:B------:R-:W2:Y:S01]  /*53bd0*/  LDL.LU R44, [R1+0x1ce4] ;  /* 0x001ce400012c7983 */ /* 0x000ea20000300800 */
[----:B------:R-:W-:Y:S02]  /*53be0*/  IMAD.MOV.U32 R189, RZ, RZ, R3 ;  /* 0x000000ffffbd7224 */ /* 0x000fe400078e0003 */
[----:B---3--:R-:W-:Y:S02]  /*53bf0*/  IMAD.MOV.U32 R186, RZ, RZ, R45 ;  /* 0x000000ffffba7224 */ /* 0x008fe400078e002d */
[----:B------:R-:W3:Y:S01]  /*53c00*/  LDL.LU R45, [R1+0x1ce0] ;  /* 0x001ce000012d7983 */ /* 0x000ee20000300800 */
[----:B----4-:R-:W-:-:S03]  /*53c10*/  IMAD.MOV.U32 R187, RZ, RZ, R48 ;  /* 0x000000ffffbb7224 */ /* 0x010fc600078e0030 */
[----:B------:R-:W4:Y:S04]  /*53c20*/  LDL.LU R48, [R1+0x1cdc] ;  /* 0x001cdc0001307983 */ /* 0x000f280000300800 */
[----:B------:R-:W3:Y:S04]  /*53c30*/  LDL.LU R37, [R1+0x1cd8] ;  /* 0x001cd80001257983 */ /* 0x000ee80000300800 */
[----:B------:R-:W4:Y:S04]  /*53c40*/  LDL.LU R3, [R1+0x1cd4] ;  /* 0x001cd40001037983 */ /* 0x000f280000300800 */
[----:B------:R-:W4:Y:S01]  /*53c50*/  LDL.LU R190, [R1+0x618] ;  /* 0x0006180001be7983 */ /* 0x000f220000300800 */
[----:B--2---:R-:W-:Y:S01]  /*53c60*/  IMAD.MOV.U32 R158, RZ, RZ, R36 ;  /* 0x000000ffff9e7224 */ /* 0x004fe200078e0024 */
[----:B-1----:R-:W-:Y:S01]  /*53c70*/  HMMA.1688.F32.TF32 R8, R12, R32, R200 ;  /* 0x000000200c08723c */ /* 0x002fe200000810c8 */
[----:B------:R-:W-:Y:S11]  /*53c80*/  IMAD.MOV.U32 R34, RZ, RZ, R31 ;  /* 0x000000ffff227224 */ /* 0x000ff600078e001f */
[----:B------:R-:W-:Y:S11]  /*53c90*/  @!UPT UIADD3 URZ, URZ, URZ, URZ ;  /* 0x0000003f3f3ff290 */ /* 0x000ff6000fffe03f */
[----:B------:R-:W-:Y:S01]  /*53ca0*/  @!UPT UIADD3 URZ, URZ, URZ, URZ ;  /* 0x0000003f3f3ff290 */ /* 0x000fe2000fffe03f */
[----:B------:R-:W-:Y:S02]  /*53cb0*/  IMAD.MOV.U32 R20, RZ, RZ, R11 ;  /* 0x000000ffff147224 */ /* 0x000fe400078e000b */
[----:B------:R-:W-:-:S03]  /*53cc0*/  IMAD.MOV.U32 R21, RZ, RZ, R10 ;  /* 0x000000ffff157224 */ /* 0x000fc600078e000a */
[----:B------:R-:W-:Y:S04]  /*53cd0*/  STL [R1+0x1ae4], R20 ;  /* 0x001ae41401007387 */ /* 0x000fe80000100800 */
[----:B------:R-:W-:Y:S01]  /*53ce0*/  STL [R1+0x1ae0], R21 ;  /* 0x001ae01501007387 */ /* 0x000fe20000100800 */
[----:B------:R-:W-:Y:S02]  /*53cf0*/  IMAD.MOV.U32 R24, RZ, RZ, R9 ;  /* 0x000000ffff187224 */ /* 0x000fe400078e0009 */
[----:B------:R-:W-:-:S03]  /*53d00*/  IMAD.MOV.U32 R25, RZ, RZ, R8 ;  /* 0x000000ffff197224 */ /* 0x000fc600078e0008 */
[----:B------:R-:W-:Y:S04]  /*53d10*/  STL [R1+0x1adc], R24 ;  /* 0x001adc1801007387 */ /* 0x000fe80000100800 */
[----:B------:R-:W-:Y:S01]  /*53d20*/  STL [R1+0x1ad8], R25 ;  /* 0x001ad81901007387 */ /* 0x000fe20000100800 */
[----:B------:R-:W-:Y:S02]  /*53d30*/  IMAD.MOV.U32 R179, RZ, RZ, R41 ;  /* 0x000000ffffb37224 */ /* 0x000fe400078e0029 */
[----:B------:R-:W-:Y:S02]  /*53d40*/  IMAD.MOV.U32 R156, RZ, RZ, R40 ;  /* 0x000000ffff9c7224 */ /* 0x000fe400078e0028 */
[----:B------:R-:W-:Y:S01]  /*53d50*/  LDSM.16.M88.4 R40, [R252+0x1c180] ;  /* 0x01c18000fc28783b */ /* 0x000fe20000000200 */
[----:B------:R-:W-:-:S02]  /*53d60*/  IMAD.MOV.U32 R178, RZ, RZ, R44 ;  /* 0x000000ffffb27224 */ /* 0x000fc400078e002c */
[----:B------:R-:W-:Y:S02]  /*53d70*/  IMAD.MOV.U32 R191, RZ, RZ, R49 ;  /* 0x000000ffffbf7224 */ /* 0x000fe400078e0031 */
[----:B---3--:R-:W-:Y:S02]  /*53d80*/  IMAD.MOV.U32 R157, RZ, RZ, R37 ;  /* 0x000000ffff9d7224 */ /* 0x008fe400078e0025 */
[----:B------:R-:W1:Y:S01]  /*53d90*/  LDSM.16.M88.4 R36, [R252+0x18180] ;  /* 0x01818000fc24783b */ /* 0x000e620000000200 */
[----:B----4-:R-:W-:Y:S01]  /*53da0*/  IMAD.MOV.U32 R159, RZ, RZ, R3 ;  /* 0x000000ffff9f7224 */ /* 0x010fe200078e0003 */
[-C--:B-1----:R-:W-:Y:S08]  /*53db0*/  HMMA.1688.F32.TF32 R28, R120, R36.reuse, R232 ;  /* 0x00000024781c723c */ /* 0x082ff000000810e8 */
[-C--:B------:R-:W-:Y:S08]  /*53dc0*/  HMMA.1688.F32.TF32 R20, R144, R36.reuse, R184 ;  /* 0x000000249014723c */ /* 0x080ff000000810b8 */
[----:B------:R-:W-:Y:S08]  /*53dd0*/  HMMA.1688.F32.TF32 R24, R192, R36, R244 ;  /* 0x00000024c018723c */ /* 0x000ff000000810f4 */
[----:B------:R-:W-:-:S02]  /*53de0*/  IMAD.MOV.U32 R10, RZ, RZ, R28 ;  /* 0x000000ffff0a7224 */ /* 0x000fc400078e001c */
[----:B------:R-:W-:Y:S02]  /*53df0*/  IMAD.MOV.U32 R11, RZ, RZ, R29 ;  /* 0x000000ffff0b7224 */ /* 0x000fe400078e001d */
[----:B------:R-:W-:Y:S02]  /*53e00*/  IMAD.MOV.U32 R19, RZ, RZ, R30 ;  /* 0x000000ffff137224 */ /* 0x000fe400078e001e */
[----:B------:R-:W-:Y:S02]  /*53e10*/  IMAD.MOV.U32 R3, RZ, RZ, R31 ;  /* 0x000000ffff037224 */ /* 0x000fe400078e001f */
[-C--:B------:R-:W-:Y:S01]  /*53e20*/  HMMA.1688.F32.TF32 R28, R168, R36.reuse, R180 ;  /* 0x00000024a81c723c */ /* 0x080fe200000810b4 */
[----:B------:R-:W-:Y:S04]  /*53e30*/  STL.64 [R1+0xb0], R20 ;  /* 0x0000b01401007387 */ /* 0x000fe80000100a00 */
[----:B------:R1:W-:Y:S03]  /*53e40*/  STL.64 [R1+0xb8], R22 ;  /* 0x0000b81601007387 */ /* 0x0003e60000100a00 */
[-C--:B-1----:R-:W-:Y:S11]  /*53e50*/  HMMA.1688.F32.TF32 R20, R216, R36.reuse, R224 ;  /* 0x00000024d814723c */ /* 0x082ff600000810e0 */
[----:B------:R-:W-:Y:S04]  /*53e60*/  @!UPT UIADD3 URZ, URZ, URZ, URZ ;  /* 0x0000003f3f3ff290 */ /* 0x000fe8000fffe03f */
[----:B------:R-:W-:Y:S04]  /*53e70*/  STL.64 [R1+0x90], R28 ;  /* 0x0000901c01007387 */ /* 0x000fe80000100a00 */
[----:B------:R1:W-:Y:S04]  /*53e80*/  STL.64 [R1+0x98], R30 ;  /* 0x0000981e01007387 */ /* 0x0003e80000100a00 */
[----:B------:R-:W-:Y:S04]  /*53e90*/  STL.64 [R1+0x110], R24 ;  /* 0x0001101801007387 */ /* 0x000fe80000100a00 */
[----:B------:R-:W-:Y:S04]  /*53ea0*/  STL.64 [R1+0x118], R26 ;  /* 0x0001181a01007387 */ /* 0x000fe80000100a00 */
[----:B------:R-:W-:Y:S01]  /*53eb0*/  STL.64 [R1+0x190], R20 ;  /* 0x0001901401007387 */ /* 0x000fe20000100a00 */
[-C--:B-1----:R-:W-:Y:S03]  /*53ec0*/  HMMA.1688.F32.TF32 R28, R240, R36.reuse, R212 ;  /* 0x00000024f01c723c */ /* 0x082fe600000810d4 */
[----:B------:R1:W-:Y:S05]  /*53ed0*/  STL.64 [R1+0x198], R22 ;  /* 0x0001981601007387 */ /* 0x0003ea0000100a00 */
[----:B-1----:R-:W-:Y:S01]  /*53ee0*/  HMMA.1688.F32.TF32 R20, R12, R36, R56 ;  /* 0x000000240c14723c */ /* 0x002fe20000081038 */
[----:B------:R-:W-:-:S02]  /*53ef0*/  IMAD.MOV.U32 R176, RZ, RZ, R48 ;  /* 0x000000ffffb07224 */ /* 0x000fc400078e0030 */
[----:B------:R-:W-:Y:S01]  /*53f00*/  IMAD.MOV.U32 R177, RZ, RZ, R45 ;  /* 0x000000ffffb17224 */ /* 0x000fe200078e002d */
[----:B------:R-:W-:Y:S11]  /*53f10*/  LDSM.16.M88.4 R48, [R252+0x24180] ;  /* 0x02418000fc30783b */ /* 0x000ff60000000200 */
[----:B------:R1:W-:Y:S01]  /*53f20*/  STL.64 [R1+0x300], R28 ;  /* 0x0003001c01007387 */ /* 0x0003e20000100a00 */
[----:B------:R-:W-:Y:S01]  /*53f30*/  HMMA.1688.F32.TF32 R24, R4, R36, R204 ;  /* 0x000000240418723c */ /* 0x000fe200000810cc */
[----:B------:R-:W-:-:S02]  /*53f40*/  IMAD.MOV.U32 R180, RZ, RZ, R251 ;  /* 0x000000ffffb47224 */ /* 0x000fc400078e00fb */
[----:B------:R-:W-:Y:S01]  /*53f50*/  IMAD.MOV.U32 R181, RZ, RZ, R250 ;  /* 0x000000ffffb57224 */ /* 0x000fe200078e00fa */
[----:B------:R-:W2:Y:S04]  /*53f60*/  LDSM.16.M88.4 R44, [R252+0x20180] ;  /* 0x02018000fc2c783b */ /* 0x000ea80000000200 */
[----:B------:R-:W-:Y:S02]  /*53f70*/  IMAD.MOV.U32 R33, RZ, RZ, R20 ;  /* 0x000000ffff217224 */ /* 0x000fe400078e0014 */
[----:B------:R-:W-:Y:S02]  /*53f80*/  IMAD.MOV.U32 R32, RZ, RZ, R21 ;  /* 0x000000ffff207224 */ /* 0x000fe400078e0015 */
[----:B-1----:R-:W-:Y:S02]  /*53f90*/  IMAD.MOV.U32 R29, RZ, RZ, R22 ;  /* 0x000000ffff1d7224 */ /* 0x002fe400078e0016 */
[----:B------:R-:W-:-:S02]  /*53fa0*/  IMAD.MOV.U32 R28, RZ, RZ, R23 ;  /* 0x000000ffff1c7224 */ /* 0x000fc400078e0017 */
[-C--:B------:R-:W-:Y:S01]  /*53fb0*/  HMMA.1688.F32.TF32 R20, R120, R40.reuse, R176 ;  /* 0x000000287814723c */ /* 0x080fe200000810b0 */
[----:B------:R1:W-:Y:S06]  /*53fc0*/  STL.64 [R1+0x308], R30 ;  /* 0x0003081e01007387 */ /* 0x0003ec0000100a00 */
[----:B------:R-:W-:Y:S11]  /*53fd0*/  STL.64 [R1+0x400], R24 ;  /* 0x0004001801007387 */ /* 0x000ff60000100a00 */
[----:B------:R-:W-:Y:S06]  /*53fe0*/  @!UPT UIADD3 URZ, URZ, URZ, URZ ;  /* 0x0000003f3f3ff290 */ /* 0x000fec000fffe03f */
[----:B-1----:R-:W-:Y:S02]  /*53ff0*/  IMAD.MOV.U32 R31, RZ, RZ, R20 ;  /* 0x000000ffff1f7224 */ /* 0x002fe400078e0014 */
[----:B------:R-:W-:Y:S02]  /*54000*/  IMAD.MOV.U32 R30, RZ, RZ, R21 ;  /* 0x000000ffff1e7224 */ /* 0x000fe400078e0015 */
[----:B------:R-:W-:Y:S02]  /*54010*/  IMAD.MOV.U32 R35, RZ, RZ, R22 ;  /* 0x000000ffff237224 */ /* 0x000fe400078e0016 */
[----:B------:R-:W-:Y:S02]  /*54020*/  IMAD.MOV.U32 R18, RZ, RZ, R23 ;  /* 0x000000ffff127224 */ /* 0x000fe400078e0017 */
[-C--:B------:R-:W-:Y:S01]  /*54030*/  HMMA.1688.F32.TF32 R20, R144, R40.reuse, R156 ;  /* 0x000000289014723c */ /* 0x080fe2000008109c */
[----:B------:R1:W-:Y:S04]  /*54040*/  STL.64 [R1+0x408], R26 ;  /* 0x0004081a01007387 */ /* 0x0003e80000100a00 */
[----:B------:R-:W-:Y:S04]  /*54050*/  STL [R1+0x1af4], R28 ;  /* 0x001af41c01007387 */ /* 0x000fe80000100800 */
[----:B------:R-:W-:Y:S01]  /*54060*/  STL [R1+0x1af0], R29 ;  /* 0x001af01d01007387 */ /* 0x000fe20000100800 */
[-C--:B------:R-:W-:Y:S03]  /*54070*/  HMMA.1688.F32.TF32 R56, R168, R40.reuse, R188 ;  /* 0x00000028a838723c */ /* 0x080fe600000810bc */
[----:B------:R-:W-:Y:S04]  /*54080*/  STL [R1+0x1aec], R32 ;  /* 0x001aec2001007387 */ /* 0x000fe80000100800 */
[----:B------:R-:W-:Y:S01]  /*54090*/  STL [R1+0x1ae8], R33 ;  /* 0x001ae82101007387 */ /* 0x000fe20000100800 */
[-C--:B-1----:R-:W-:Y:S05]  /*540a0*/  HMMA.1688.F32.TF32 R24, R192, R40.reuse, R236 ;  /* 0x00000028c018723c */ /* 0x082fea00000810ec */
[----:B------:R-:W-:Y:S04]  /*540b0*/  STL.64 [R1+0x50], R20 ;  /* 0x0000501401007387 */ /* 0x000fe80000100a00 */
[----:B------:R1:W-:Y:S02]  /*540c0*/  STL.64 [R1+0x58], R22 ;  /* 0x0000581601007387 */ /* 0x0003e40000100a00 */
[----:B-1----:R-:W-:Y:S04]  /*540d0*/  HMMA.1688.F32.TF32 R20, R216, R40, R220 ;  /* 0x00000028d814723c */ /* 0x002fe800000810dc */
[----:B------:R-:W-:Y:S04]  /*540e0*/  STL.64 [R1+0x40], R56 ;  /* 0x0000403801007387 */ /* 0x000fe80000100a00 */
[----:B------:R-:W-:Y:S04]  /*540f0*/  STL.64 [R1+0x48], R58 ;  /* 0x0000483a01007387 */ /* 0x000fe80000100a00 */
[----:B------:R-:W-:Y:S04]  /*54100*/  STL.64 [R1+0x30], R24 ;  /* 0x0000301801007387 */ /* 0x000fe80000100a00 */
[----:B------:R-:W-:Y:S07]  /*54110*/  STL.64 [R1+0x38], R26 ;  /* 0x0000381a01007387 */ /* 0x000fee0000100a00 */
[----:B------:R1:W-:Y:S01]  /*54120*/  STL.64 [R1+0x130], R20 ;  /* 0x0001301401007387 */ /* 0x0003e20000100a00 */
[----:B------:R-:W-:-:S02]  /*54130*/  IMAD.MOV.U32 R37, RZ, RZ, R22 ;  /* 0x000000ffff257224 */ /* 0x000fc400078e0016 */
[----:B------:R-:W-:Y:S02]  /*54140*/  IMAD.MOV.U32 R36, RZ, RZ, R23 ;  /* 0x000000ffff247224 */ /* 0x000fe400078e0017 */
[-C--:B-1----:R-:W-:Y:S03]  /*54150*/  HMMA.1688.F32.TF32 R20, R240, R40.reuse, R208 ;  /* 0x00000028f014723c */ /* 0x082fe600000810d0 */
[----:B------:R-:W-:Y:S04]  /*54160*/  STL [R1+0x1bdc], R36 ;  /* 0x001bdc2401007387 */ /* 0x000fe80000100800 */
[----:B------:R-:W-:Y:S04]  /*54170*/  STL [R1+0x1bd8], R37 ;  /* 0x001bd82501007387 */ /* 0x000fe80000100800 */
[----:B------:R-:W2:Y:S11]  /*54180*/  LDL.LU R156, [R1+0x860] ;  /* 0x00086000019c7983 */ /* 0x000eb60000300800 */
[----:B------:R-:W-:Y:S01]  /*54190*/  @!UPT UIADD3 URZ, URZ, URZ, URZ ;  /* 0x0000003f3f3ff290 */ /* 0x000fe2000fffe03f */
[----:B------:R-:W-:Y:S04]  /*541a0*/  STL.64 [R1+0x290], R20 ;  /* 0x0002901401007387 */ /* 0x000fe80000100a00 */
[----:B------:R1:W-:Y:S04]  /*541b0*/  STL.64 [R1+0x298], R22 ;  /* 0x0002981601007387 */ /* 0x0003e80000100a00 */
[----:B------:R-:W2:Y:S04]  /*541c0*/  LDL.LU R157, [R1+0x864] ;  /* 0x00086400019d7983 */ /* 0x000ea80000300800 */
[----:B------:R-:W2:Y:S01]  /*541d0*/  LDL.LU R158, [R1+0x868] ;  /* 0x00086800019e7983 */ /* 0x000ea20000300800 */
[----:B-1----:R-:W-:Y:S03]  /*541e0*/  HMMA.1688.F32.TF32 R20, R4, R40, R68 ;  /* 0x000000280414723c */ /* 0x002fe60000081044 */
[----:B------:R-:W2:Y:S04]  /*541f0*/  LDL.LU R159, [R1+0x86c] ;  /* 0x00086c00019f7983 */ /* 0x000ea80000300800 */
[----:B------:R-:W3:Y:S01]  /*54200*/  LDL.LU R188, [R1+0x760] ;  /* 0x0007600001bc7983 */ /* 0x000ee20000300800 */
[----:B------:R-:W-:-:S02]  /*54210*/  IMAD.MOV.U32 R182, RZ, RZ, R248 ;  /* 0x000000ffffb67224 */ /* 0x000fc400078e00f8 */
[----:B------:R-:W-:Y:S11]  /*54220*/  IMAD.MOV.U32 R183, RZ, RZ, R249 ;  /* 0x000000ffffb77224 */ /* 0x000ff600078e00f9 */
[----:B------:R-:W-:Y:S02]  /*54230*/  @!UPT UIADD3 URZ, URZ, URZ, URZ ;  /* 0x0000003f3f3ff290 */ /* 0x000fe4000fffe03f */
[----:B------:R-:W-:Y:S04]  /*54240*/  STL.64 [R1+0x3e0], R20 ;  /* 0x0003e01401007387 */ /* 0x000fe80000100a00 */
[----:B------:R1:W-:Y:S04]  /*54250*/  STL.64 [R1+0x3e8], R22 ;  /* 0x0003e81601007387 */ /* 0x0003e80000100a00 */
[----:B------:R-:W3:Y:S04]  /*54260*/  LDL.LU R189, [R1+0x764] ;  /* 0x0007640001bd7983 */ /* 0x000ee80000300800 */
[----:B------:R-:W3:Y:S04]  /*54270*/  LDL.LU R190, [R1+0x768] ;  /* 0x0007680001be7983 */ /* 0x000ee80000300800 */
[----:B------:R-:W3:Y:S04]  /*54280*/  LDL.LU R191, [R1+0x76c] ;  /* 0x00076c0001bf7983 */ /* 0x000ee80000300800 */
[----:B------:R-:W4:Y:S04]  /*54290*/  LDL.LU R251, [R1+0x1cd0] ;  /* 0x001cd00001fb7983 */ /* 0x000f280000300800 */
[----:B------:R-:W3:Y:S04]  /*542a0*/  LDL.LU R250, [R1+0x1ccc] ;  /* 0x001ccc0001fa7983 */ /* 0x000ee80000300800 */
[----:B------:R-:W3:Y:S04]  /*542b0*/  LDL.LU R248, [R1+0x1cc8] ;  /* 0x001cc80001f87983 */ /* 0x000ee80000300800 */
[----:B------:R-:W3:Y:S01]  /*542c0*/  LDL.LU R249, [R1+0x1cc4] ;  /* 0x001cc40001f97983 */ /* 0x000ee20000300800 */
[----:B-1----:R-:W-:Y:S03]  /*542d0*/  HMMA.1688.F32.TF32 R20, R12, R40, R52 ;  /* 0x000000280c14723c */ /* 0x002fe60000081034 */
[----:B------:R-:W3:Y:S04]  /*542e0*/  LDL.LU R152, [R1+0x6a0] ;  /* 0x0006a00001987983 */ /* 0x000ee80000300800 */
[----:B------:R-:W3:Y:S04]  /*542f0*/  LDL.LU R153, [R1+0x6a4] ;  /* 0x0006a40001997983 */ /* 0x000ee80000300800 */
[----:B------:R-:W3:Y:S04]  /*54300*/  LDL.LU R154, [R1+0x6a8] ;  /* 0x0006a800019a7983 */ /* 0x000ee80000300800 */
[----:B------:R-:W3:Y:S09]  /*54310*/  LDL.LU R155, [R1+0x6ac] ;  /* 0x0006ac00019b7983 */ /* 0x000ef20000300800 */
[----:B------:R-:W-:-:S02]  /*54320*/  IMAD.MOV.U32 R17, RZ, RZ, R22 ;  /* 0x000000ffff117224 */ /* 0x000fc400078e0016 */
[----:B------:R-:W-:Y:S02]  /*54330*/  IMAD.MOV.U32 R9, RZ, RZ, R23 ;  /* 0x000000ffff097224 */ /* 0x000fe400078e0017 */
[----:B------:R-:W-:Y:S02]  /*54340*/  IMAD.MOV.U32 R16, RZ, RZ, R21 ;  /* 0x000000ffff107224 */ /* 0x000fe400078e0015 */
[----:B------:R-:W-:Y:S01]  /*54350*/  IMAD.MOV.U32 R8, RZ, RZ, R20 ;  /* 0x000000ffff087224 */ /* 0x000fe200078e0014 */
[----:B--2---:R-:W-:Y:S11]  /*54360*/  HMMA.1688.F32.TF32 R52, R120, R44, R156 ;  /* 0x0000002c7834723c */ /* 0x004ff6000008109c */
[----:B------:R-:W-:Y:S11]  /*54370*/  @!UPT UIADD3 URZ, URZ, URZ, URZ ;  /* 0x0000003f3f3ff290 */ /* 0x000ff6000fffe03f */
[----:B------:R-:W-:Y:S02]  /*54380*/  @!UPT UIADD3 URZ, URZ, URZ, URZ ;  /* 0x0000003f3f3ff290 */ /* 0x000fe4000fffe03f */
[----:B------:R-:W-:Y:S02]  /*54390*/  IMAD.MOV.U32 R27, RZ, RZ, R52 ;  /* 0x000000ffff1b7224 */ /* 0x000fe400078e0034 */
[----:B------:R-:W-:Y:S02]  /*543a0*/  IMAD.MOV.U32 R22, RZ, RZ, R53 ;  /* 0x000000ffff167224 */ /* 0x000fe400078e0035 */
[----:B------:R-:W-:Y:S02]  /*543b0*/  IMAD.MOV.U32 R23, RZ, RZ, R54 ;  /* 0x000000ffff177224 */ /* 0x000fe400078e0036 */
[----:B------:R-:W-:Y:S02]  /*543c0*/  IMAD.MOV.U32 R26, RZ, RZ, R55 ;  /* 0x000000ffff1a7224 */ /* 0x000fe400078e0037 */
[----:B----4-:R-:W-:Y:S02]  /*543d0*/  IMAD.MOV.U32 R187, RZ, RZ, R251 ;  /* 0x000000ffffbb7224 */ /* 0x010fe400078e00fb */
[----:B---3--:R-:W-:-:S02]  /*543e0*/  IMAD.MOV.U32 R186, RZ, RZ, R250 ;  /* 0x000000ffffba7224 */ /* 0x008fc400078e00fa */
[----:B------:R-:W-:Y:S02]  /*543f0*/  IMAD.MOV.U32 R184, RZ, RZ, R248 ;  /* 0x000000ffffb87224 */ /* 0x000fe400078e00f8 */
[----:B------:R-:W2:Y:S01]  /*54400*/  LDL.LU R248, [R1+0x1cc0] ;  /* 0x001cc00001f87983 */ /* 0x000ea20000300800 */
[----:B------:R-:W-:-:S03]  /*54410*/  IMAD.MOV.U32 R185, RZ, RZ, R249 ;  /* 0x000000ffffb97224 */ /* 0x000fc600078e00f9 */
[----:B------:R-:W2:Y:S04]  /*54420*/  LDL.LU R249, [R1+0x1cbc] ;  /* 0x001cbc0001f97983 */ /* 0x000ea80000300800 */
[----:B------:R-:W2:Y:S04]  /*54430*/  LDL.LU R250, [R1+0x1cb8] ;  /* 0x001cb80001fa7983 */ /* 0x000ea80000300800 */
[----:B------:R-:W2:Y:S04]  /*54440*/  LDL.LU R251, [R1+0x1cb4] ;  /* 0x001cb40001fb7983 */ /* 0x000ea80000300800 */
[----:B------:R-:W3:Y:S01]  /*54450*/  LDL.LU R232, [R1+0x240] ;  /* 0x0002400001e87983 */ /* 0x000ee20000300800 */
[-C--:B------:R-:W-:Y:S03]  /*54460*/  HMMA.1688.F32.TF32 R52, R144, R44.reuse, R188 ;  /* 0x0000002c9034723c */ /* 0x080fe600000810bc */
[----:B------:R-:W3:Y:S04]  /*54470*/  LDL.LU R233, [R1+0x244] ;  /* 0x0002440001e97983 */ /* 0x000ee80000300800 */
        /* <DEDUP_REMOVED lines=21> */
[----:B------:R-:W-:Y:S11]  /*545d0*/  STL.64 [R1+0x1c18], R42 ;  /* 0x001c182a01007387 */ /* 0x000ff60000100a00 */
[----:B------:R-:W-:Y:S10]  /*545e0*/  @!UPT UIADD3 URZ, URZ, URZ, URZ ;  /* 0x0000003f3f3ff290 */ /* 0x000ff4000fffe03f */
[----:B------:R-:W-:Y:S02]  /*545f0*/  IMAD.MOV.U32 R36, RZ, RZ, R52 ;  /* 0x000000ffff247224 */ /* 0x000fe400078e0034 */
[----:B------:R-:W-:Y:S02]  /*54600*/  IMAD.MOV.U32 R37, RZ, RZ, R53 ;  /* 0x000000ffff257224 */ /* 0x000fe400078e0035 */
[----:B------:R-:W-:Y:S02]  /*54610*/  IMAD.MOV.U32 R41, RZ, RZ, R54 ;  /* 0x000000ffff297224 */ /* 0x000fe400078e0036 */
[----:B------:R-:W-:-:S05]  /*54620*/  IMAD.MOV.U32 R40, RZ, RZ, R55 ;  /* 0x000000ffff287224 */ /* 0x000fca00078e0037 */
[----:B------:R1:W-:Y:S04]  /*54630*/  STL.64 [R1+0x1c10], R40 ;  /* 0x001c102801007387 */ /* 0x0003e80000100a00 */
[----:B------:R-:W-:Y:S04]  /*54640*/  STL.64 [R1+0x1c08], R38 ;  /* 0x001c082601007387 */ /* 0x000fe80000100a00 */
[----:B------:R1:W-:Y:S02]  /*54650*/  STL.64 [R1+0x1c00], R36 ;  /* 0x001c002401007387 */ /* 0x0003e40000100a00 */
[-C--:B-1----:R-:W-:Y:S08]  /*54660*/  HMMA.1688.F32.TF32 R40, R4, R44.reuse, R180 ;  /* 0x0000002c0428723c */ /* 0x082ff000000810b4 */
[-C--:B------:R-:W-:Y:S11]  /*54670*/  HMMA.1688.F32.TF32 R36, R12, R44.reuse, R60 ;  /* 0x0000002c0c24723c */ /* 0x080ff6000008103c */
[----:B------:R-:W-:Y:S11]  /*54680*/  @!UPT UIADD3 URZ, URZ, URZ, URZ ;  /* 0x0000003f3f3ff290 */ /* 0x000ff6000fffe03f */
[----:B------:R-:W-:Y:S02]  /*54690*/  @!UPT UIADD3 URZ, URZ, URZ, URZ ;  /* 0x0000003f3f3ff290 */ /* 0x000fe4000fffe03f */
[----:B------:R-:W-:Y:S02]  /*546a0*/  IMAD.MOV.U32 R25, RZ, RZ, R39 ;  /* 0x000000ffff197224 */ /* 0x000fe400078e0027 */
[----:B------:R-:W-:Y:S02]  /*546b0*/  IMAD.MOV.U32 R24, RZ, RZ, R38 ;  /* 0x000000ffff187224 */ /* 0x000fe400078e0026 */
[----:B------:R-:W-:Y:S02]  /*546c0*/  IMAD.MOV.U32 R21, RZ, RZ, R37 ;  /* 0x000000ffff157224 */ /* 0x000fe400078e0025 */
[----:B------:R-:W-:Y:S01]  /*546d0*/  IMAD.MOV.U32 R20, RZ, RZ, R36 ;  /* 0x000000ffff147224 */ /* 0x000fe200078e0024 */
[-C--:B---3--:R-:W-:Y:S08]  /*546e0*/  HMMA.1688.F32.TF32 R52, R192, R44.reuse, R232 ;  /* 0x0000002cc034723c */ /* 0x088ff000000810e8 */
[-C--:B--2---:R-:W-:Y:S11]  /*546f0*/  HMMA.1688.F32.TF32 R56, R216, R44.reuse, R248 ;  /* 0x0000002cd838723c */ /* 0x084ff600000810f8 */
[----:B------:R-:W-:Y:S04]  /*54700*/  @!UPT UIADD3 URZ, URZ, URZ, URZ ;  /* 0x0000003f3f3ff290 */ /* 0x000fe8000fffe03f */
[----:B------:R-:W-:Y:S04]  /*54710*/  STL.64 [R1+0x1be8], R54 ;  /* 0x001be83601007387 */ /* 0x000fe80000100a00 */
[----:B------:R1:W-:Y:S02]  /*54720*/  STL.64 [R1+0x1be0], R52 ;  /* 0x001be03401007387 */ /* 0x0003e40000100a00 */
[----:B-1----:R-:W-:Y:S02]  /*54730*/  HMMA.1688.F32.TF32 R52, R240, R44, R184 ;  /* 0x0000002cf034723c */ /* 0x002fe400000810b8 */
[----:B------:R-:W-:Y:S06]  /*54740*/  STL.64 [R1+0x1bf8], R58 ;  /* 0x001bf83a01007387 */ /* 0x000fec0000100a00 */
[-C--:B----4-:R-:W-:Y:S01]  /*54750*/  HMMA.1688.F32.TF32 R248, R120, R48.reuse, R176 ;  /* 0x0000003078f8723c */ /* 0x090fe200000810b0 */
[----:B------:R-:W-:Y:S07]  /*54760*/  STL.64 [R1+0x1bf0], R56 ;  /* 0x001bf03801007387 */ /* 0x000fee0000100a00 */
[-C--:B------:R-:W-:Y:S07]  /*54770*/  HMMA.1688.F32.TF32 R60, R144, R48.reuse, R156 ;  /* 0x00000030903c723c */ /* 0x080fee000008109c */
[----:B------:R-:W-:Y:S04]  /*54780*/  STL.64 [R1+0x250], R52 ;  /* 0x0002503401007387 */ /* 0x000fe80000100a00 */
[----:B------:R-:W-:Y:S04]  /*54790*/  STL.64 [R1+0x258], R54 ;  /* 0x0002583601007387 */ /* 0x000fe80000100a00 */
[----:B------:R-:W-:Y:S04]  /*547a0*/  STL.64 [R1+0x360], R40 ;  /* 0x0003602801007387 */ /* 0x000fe80000100a00 */
[----:B------:R1:W-:Y:S04]  /*547b0*/  STL.64 [R1+0x368], R42 ;  /* 0x0003682a01007387 */ /* 0x0003e80000100a00 */
[----:B------:R2:W-:Y:S04]  /*547c0*/  STL.64 [R1+0x1c20], R46 ;  /* 0x001c202e01007387 */ /* 0x0005e80000100a00 */
[----:B------:R-:W-:Y:S04]  /*547d0*/  STL [R1+0x1b14], R25 ;  /* 0x001b141901007387 */ /* 0x000fe80000100800 */
[----:B------:R-:W-:Y:S04]  /*547e0*/  STL [R1+0x1b10], R24 ;  /* 0x001b101801007387 */ /* 0x000fe80000100800 */
[----:B------:R-:W-:Y:S04]  /*547f0*/  STL [R1+0x1b0c], R21 ;  /* 0x001b0c1501007387 */ /* 0x000fe80000100800 */
[----:B------:R-:W-:Y:S01]  /*54800*/  STL [R1+0x1b08], R20 ;  /* 0x001b081401007387 */ /* 0x000fe20000100800 */
[-C--:B------:R-:W-:Y:S03]  /*54810*/  HMMA.1688.F32.TF32 R64, R168, R48.reuse, R188 ;  /* 0x00000030a840723c */ /* 0x080fe600000810bc */
        /* <DEDUP_REMOVED lines=26> */
[----:B------:R-:W1:Y:S04]  /*549c0*/  LDL.LU R106, [R1+0xf8] ;  /* 0x0000f800016a7983 */ /* 0x000e680000300800 */
[----:B------:R-:W1:Y:S04]  /*549d0*/  LDL.LU R107, [R1+0xfc] ;  /* 0x0000fc00016b7983 */ /* 0x000e680000300800 */
        /* <DEDUP_REMOVED lines=41> */
[----:B------:R-:W-:Y:S01]  /*54c70*/  STL.64 [R1+0x1c50], R66 ;  /* 0x001c504201007387 */ /* 0x000fe20000100a00 */
[----:B------:R-:W-:-:S02]  /*54c80*/  IMAD.MOV.U32 R33, RZ, RZ, R39 ;  /* 0x000000ffff217224 */ /* 0x000fc400078e0027 */
[----:B------:R-:W-:Y:S01]  /*54c90*/  IMAD.MOV.U32 R32, RZ, RZ, R38 ;  /* 0x000000ffff207224 */ /* 0x000fe200078e0026 */
[----:B------:R-:W-:Y:S01]  /*54ca0*/  STL.64 [R1+0x1c48], R64 ;  /* 0x001c484001007387 */ /* 0x000fe20000100a00 */
[----:B------:R-:W-:Y:S02]  /*54cb0*/  IMAD.MOV.U32 R29, RZ, RZ, R37 ;  /* 0x000000ffff1d7224 */ /* 0x000fe400078e0025 */
[----:B------:R-:W-:Y:S01]  /*54cc0*/  IMAD.MOV.U32 R28, RZ, RZ, R36 ;  /* 0x000000ffff1c7224 */ /* 0x000fe200078e0024 */
[----:B------:R-:W1:Y:S02]  /*54cd0*/  LDSM.16.M88.4 R76, [R252+0x28180] ;  /* 0x02818000fc4c783b */ /* 0x000e640000000200 */
[-C--:B-1----:R-:W-:Y:S08]  /*54ce0*/  HMMA.1688.F32.TF32 R40, R4, R48.reuse, R104 ;  /* 0x000000300428723c */ /* 0x082ff00000081068 */
[----:B--2---:R-:W-:Y:S11]  /*54cf0*/  HMMA.1688.F32.TF32 R44, R240, R48, R124 ;  /* 0x00000030f02c723c */ /* 0x004ff6000008107c */
[----:B------:R-:W-:Y:S11]  /*54d00*/  @!UPT UIADD3 URZ, URZ, URZ, URZ ;  /* 0x0000003f3f3ff290 */ /* 0x000ff6000fffe03f */
[----:B------:R-:W-:Y:S01]  /*54d10*/  @!UPT UIADD3 URZ, URZ, URZ, URZ ;  /* 0x0000003f3f3ff290 */ /* 0x000fe2000fffe03f */
[----:B------:R-:W-:Y:S04]  /*54d20*/  STL.64 [R1+0x100], R44 ;  /* 0x0001002c01007387 */ /* 0x000fe80000100a00 */
[----:B------:R-:W-:Y:S04]  /*54d30*/  STL.64 [R1+0x108], R46 ;  /* 0x0001082e01007387 */ /* 0x000fe80000100a00 */
[----:B------:R1:W-:Y:S04]  /*54d40*/  STL.64 [R1+0x2e0], R40 ;  /* 0x0002e02801007387 */ /* 0x0003e80000100a00 */
[----:B------:R2:W-:Y:S04]  /*54d50*/  STL.64 [R1+0x2e8], R42 ;  /* 0x0002e82a01007387 */ /* 0x0005e80000100a00 */
        /* <DEDUP_REMOVED lines=16> */
[----:B---3--:R-:W-:Y:S03]  /*54e60*/  HMMA.1688.F32.TF32 R108, R120, R84, R196 ;  /* 0x00000054786c723c */ /* 0x008fe600000810c4 */
[----:B------:R-:W3:Y:S04]  /*54e70*/  LDL.LU R200, [R1+0x720] ;  /* 0x0007200001c87983 */ /* 0x000ee80000300800 */
[----:B------:R-:W3:Y:S04]  /*54e80*/  LDL.LU R201, [R1+0x724] ;  /* 0x0007240001c97983 */ /* 0x000ee80000300800 */
[----:B------:R-:W3:Y:S04]  /*54e90*/  LDL.LU R202, [R1+0x728] ;  /* 0x0007280001ca7983 */ /* 0x000ee80000300800 */
[----:B------:R-:W3:Y:S01]  /*54ea0*/  LDL.LU R203, [R1+0x72c] ;  /* 0x00072c0001cb7983 */ /* 0x000ee20000300800 */
        /* <DEDUP_REMOVED lines=26> */
[C---:B------:R-:W-:Y:S08]  /*55050*/  HMMA.1688.F32.TF32 R116, R120.reuse, R92, R148 ;  /* 0x0000005c7874723c */ /* 0x040ff00000081094 */
[----:B------:R-:W-:Y:S01]  /*55060*/  HMMA.1688.F32.TF32 R120, R120, R96, R152 ;  /* 0x000000607878723c */ /* 0x000fe20000081098 */
[----:B------:R-:W3:Y:S04]  /*55070*/  LDL.LU R152, [R1+0x840] ;  /* 0x0008400001987983 */ /* 0x000ee80000300800 */
[----:B------:R-:W3:Y:S04]  /*55080*/  LDL.LU R153, [R1+0x844] ;  /* 0x0008440001997983 */ /* 0x000ee80000300800 */
[----:B------:R-:W3:Y:S04]  /*55090*/  LDL.LU R154, [R1+0x848] ;  /* 0x00084800019a7983 */ /* 0x000ee80000300800 */
[----:B------:R-:W3:Y:S01]  /*550a0*/  LDL.LU R155, [R1+0x84c] ;  /* 0x00084c00019b7983 */ /* 0x000ee20000300800 */
        /* <DEDUP_REMOVED lines=45> */
[C---:B------:R-:W-:Y:S01]  /*55380*/  HMMA.1688.F32.TF32 R164, R168.reuse, R92, R228 ;  /* 0x0000005ca8a4723c */ /* 0x040fe200000810e4 */
[----:B------:R-:W2:Y:S04]  /*55390*/  LDL.LU R228, [R1+0x660] ;  /* 0x0006600001e47983 */ /* 0x000ea80000300800 */
[----:B------:R-:W2:Y:S04]  /*553a0*/  LDL.LU R229, [R1+0x664] ;  /* 0x0006640001e57983 */ /* 0x000ea80000300800 */
[----:B------:R-:W2:Y:S04]  /*553b0*/  LDL.LU R230, [R1+0x668] ;  /* 0x0006680001e67983 */ /* 0x000ea80000300800 */
[----:B------:R-:W2:Y:S01]  /*553c0*/  LDL.LU R231, [R1+0x66c] ;  /* 0x00066c0001e77983 */ /* 0x000ea20000300800 */
[C---:B---3--:R-:W-:Y:S08]  /*553d0*/  HMMA.1688.F32.TF32 R152, R168.reuse, R80, R152 ;  /* 0x00000050a898723c */ /* 0x048ff00000081098 */
[C---:B----4-:R-:W-:Y:S08]  /*553e0*/  HMMA.1688.F32.TF32 R148, R168.reuse, R76, R148 ;  /* 0x0000004ca894723c */ /* 0x050ff00000081094 */
[C---:B------:R-:W-:Y:S08]  /*553f0*/  HMMA.1688.F32.TF32 R156, R168.reuse, R84, R156 ;  /* 0x00000054a89c723c */ /* 0x040ff0000008109c */
[----:B------:R-:W-:Y:S08]  /*55400*/  HMMA.1688.F32.TF32 R168, R168, R96, R172 ;  /* 0x00000060a8a8723c */ /* 0x000ff000000810ac */
[C---:B------:R-:W-:Y:S01]  /*55410*/  HMMA.1688.F32.TF32 R172, R192.reuse, R76, R232 ;  /* 0x0000004cc0ac723c */ /* 0x040fe200000810e8 */
[----:B------:R-:W3:Y:S04]  /*55420*/  LDL.LU R232, [R1+0x650] ;  /* 0x0006500001e87983 */ /* 0x000ee80000300800 */
[----:B------:R-:W3:Y:S04]  /*55430*/  LDL.LU R233, [R1+0x654] ;  /* 0x0006540001e97983 */ /* 0x000ee80000300800 */
[----:B------:R-:W3:Y:S04]  /*55440*/  LDL.LU R234, [R1+0x658] ;  /* 0x0006580001ea7983 */ /* 0x000ee80000300800 */
[----:B------:R-:W3:Y:S01]  /*55450*/  LDL.LU R235, [R1+0x65c] ;  /* 0x00065c0001eb7983 */ /* 0x000ee20000300800 */
[C---:B------:R-:W-:Y:S08]  /*55460*/  HMMA.1688.F32.TF32 R176, R192.reuse, R80, R176 ;  /* 0x00000050c0b0723c */ /* 0x040ff000000810b0 */
[C---:B------:R-:W-:Y:S08]  /*55470*/  HMMA.1688.F32.TF32 R180, R192.reuse, R84, R180 ;  /* 0x00000054c0b4723c */ /* 0x040ff000000810b4 */
[C---:B------:R-:W-:Y:S08]  /*55480*/  HMMA.1688.F32.TF32 R184, R192.reuse, R88, R184 ;  /* 0x00000058c0b8723c */ /* 0x040ff000000810b8 */
[C---:B------:R-:W-:Y:S08]  /*55490*/  HMMA.1688.F32.TF32 R188, R192.reuse, R92, R188 ;  /* 0x0000005cc0bc723c */ /* 0x040ff000000810bc */
[----:B------:R-:W-:Y:S08]  /*554a0*/  HMMA.1688.F32.TF32 R192, R192, R96, R208 ;  /* 0x00000060c0c0723c */ /* 0x000ff000000810d0 */
[----:B------:R-:W-:Y:S08]  /*554b0*/  HMMA.1688.F32.TF32 R208, R216, R88, R220 ;  /* 0x00000058d8d0723c */ /* 0x000ff000000810dc */
[----:B------:R-:W-:Y:S08]  /*554c0*/  HMMA.1688.F32.TF32 R220, R240, R76, R224 ;  /* 0x0000004cf0dc723c */ /* 0x000ff000000810e0 */
[----:B------:R-:W-:Y:S08]  /*554d0*/  HMMA.1688.F32.TF32 R72, R216, R48, R72 ;  /* 0x00000030d848723c */ /* 0x000ff00000081048 */
[----:B------:R-:W-:Y:S08]  /*554e0*/  HMMA.1688.F32.TF32 R224, R240, R80, R244 ;  /* 0x00000050f0e0723c */ /* 0x000ff000000810f4 */
[C---:B------:R-:W-:Y:S08]  /*554f0*/  HMMA.1688.F32.TF32 R196, R216.reuse, R76, R196 ;  /* 0x0000004cd8c4723c */ /* 0x040ff000000810c4 */
[C---:B------:R-:W-:Y:S08]  /*55500*/  HMMA.1688.F32.TF32 R200, R216.reuse, R80, R200 ;  /* 0x00000050d8c8723c */ /* 0x040ff000000810c8 */
[C---:B------:R-:W-:Y:S08]  /*55510*/  HMMA.1688.F32.TF32 R204, R216.reuse, R84, R204 ;  /* 0x00000054d8cc723c */ /* 0x040ff000000810cc */
[C---:B------:R-:W-:Y:S08]  /*55520*/  HMMA.1688.F32.TF32 R212, R216.reuse, R92, R212 ;  /* 0x0000005cd8d4723c */ /* 0x040ff000000810d4 */
[----:B------:R-:W-:Y:S01]  /*55530*/  HMMA.1688.F32.TF32 R216, R216, R96, R236 ;  /* 0x00000060d8d8723c */ /* 0x000fe200000810ec */
        /* <DEDUP_REMOVED lines=8> */
[----:B------:R-:W-:Y:S04]  /*555c0*/  STL [R1+0x1ba8], R224 ;  /* 0x001ba8e001007387 */ /* 0x000fe80000100800 */
[----:B------:R1:W-:Y:S04]  /*555d0*/  STL [R1+0x1ba4], R225 ;  /* 0x001ba4e101007387 */ /* 0x0003e80000100800 */
[----:B------:R1:W-:Y:S04]  /*555e0*/  STL [R1+0x1ba0], R226 ;  /* 0x001ba0e201007387 */ /* 0x0003e80000100800 */
[----:B------:R1:W-:Y:S04]  /*555f0*/  STL [R1+0x1b9c], R227 ;  /* 0x001b9ce301007387 */ /* 0x0003e80000100800 */
[----:B------:R-:W4:Y:S04]  /*55600*/  LDL.LU R244, [R1+0x630] ;  /* 0x0006300001f47983 */ /* 0x000f280000300800 */
[----:B------:R-:W4:Y:S04]  /*55610*/  LDL.LU R245, [R1+0x634] ;  /* 0x0006340001f57983 */ /* 0x000f280000300800 */
[----:B------:R-:W4:Y:S04]  /*55620*/  LDL.LU R246, [R1+0x638] ;  /* 0x0006380001f67983 */ /* 0x000f280000300800 */
[----:B------:R-:W4:Y:S01]  /*55630*/  LDL.LU R247, [R1+0x63c] ;  /* 0x00063c0001f77983 */ /* 0x000f220000300800 */
[C---:B--2---:R-:W-:Y:S11]  /*55640*/  HMMA.1688.F32.TF32 R228, R240.reuse, R84, R228 ;  /* 0x00000054f0e4723c */ /* 0x044ff600000810e4 */
[----:B------:R-:W-:Y:S11]  /*55650*/  @!UPT UIADD3 URZ, URZ, URZ, URZ ;  /* 0x0000003f3f3ff290 */ /* 0x000ff6000fffe03f */
[----:B------:R-:W-:Y:S01]  /*55660*/  @!UPT UIADD3 URZ, URZ, URZ, URZ ;  /* 0x0000003f3f3ff290 */ /* 0x000fe2000fffe03f */
[----:B------:R2:W-:Y:S04]  /*55670*/  STL [R1+0x1bb4], R228 ;  /* 0x001bb4e401007387 */ /* 0x0005e80000100800 */
[----:B------:R1:W-:Y:S04]  /*55680*/  STL [R1+0x1bb0], R229 ;  /* 0x001bb0e501007387 */ /* 0x0003e80000100800 */
[----:B------:R1:W-:Y:S04]  /*55690*/  STL [R1+0x1bac], R230 ;  /* 0x001bace601007387 */ /* 0x0003e80000100800 */
[----:B------:R-:W-:Y:S04]  /*556a0*/  STL [R1+0x1b88], R231 ;  /* 0x001b88e701007387 */ /* 0x000fe80000100800 */
[----:B------:R-:W2:Y:S04]  /*556b0*/  LDL.LU R36, [R1+0x4b0] ;  /* 0x0004b00001247983 */ /* 0x000ea80000300800 */
[----:B------:R-:W2:Y:S04]  /*556c0*/  LDL.LU R37, [R1+0x4b4] ;  /* 0x0004b40001257983 */ /* 0x000ea80000300800 */
[----:B------:R-:W2:Y:S04]  /*556d0*/  LDL.LU R38, [R1+0x4b8] ;  /* 0x0004b80001267983 */ /* 0x000ea80000300800 */
[----:B------:R-:W2:Y:S04]  /*556e0*/  LDL.LU R39, [R1+0x4bc] ;  /* 0x0004bc0001277983 */ /* 0x000ea80000300800 */
[----:B-1----:R-:W2:Y:S04]  /*556f0*/  LDL.LU R40, [R1+0x230] ;  /* 0x0002300001287983 */ /* 0x002ea80000300800 */
[----:B------:R-:W2:Y:S04]  /*55700*/  LDL.LU R41, [R1+0x234] ;  /* 0x0002340001297983 */ /* 0x000ea80000300800 */
[----:B------:R-:W2:Y:S04]  /*55710*/  LDL.LU R42, [R1+0x238] ;  /* 0x00023800012a7983 */ /* 0x000ea80000300800 */
[----:B------:R-:W2:Y:S01]  /*55720*/  LDL.LU R43, [R1+0x23c] ;  /* 0x00023c00012b7983 */ /* 0x000ea20000300800 */
[C---:B---3--:R-:W-:Y:S11]  /*55730*/  HMMA.1688.F32.TF32 R232, R240.reuse, R88, R232 ;  /* 0x00000058f0e8723c */ /* 0x048ff600000810e8 */
[----:B------:R-:W-:Y:S11]  /*55740*/  @!UPT UIADD3 URZ, URZ, URZ, URZ ;  /* 0x0000003f3f3ff290 */ /* 0x000ff6000fffe03f */
[----:B------:R-:W-:Y:S01]  /*55750*/  @!UPT UIADD3 URZ, URZ, URZ, URZ ;  /* 0x0000003f3f3ff290 */ /* 0x000fe2000fffe03f */
[----:B------:R1:W-:Y:S04]  /*55760*/  STL [R1+0x1bc4], R232 ;  /* 0x001bc4e801007387 */ /* 0x0003e80000100800 */
[----:B------:R3:W-:Y:S04]  /*55770*/  STL [R1+0x1bc0], R233 ;  /* 0x001bc0e901007387 */ /* 0x0007e80000100800 */
[----:B------:R1:W-:Y:S04]  /*55780*/  STL [R1+0x1bbc], R234 ;  /* 0x001bbcea01007387 */ /* 0x0003e80000100800 */
[----:B------:R1:W-:Y:S04]  /*55790*/  STL [R1+0x1bb8], R235 ;  /* 0x001bb8eb01007387 */ /* 0x0003e80000100800 */
        /* <DEDUP_REMOVED lines=8> */
[----:B----4-:R-:W-:Y:S11]  /*55820*/  HMMA.1688.F32.TF32 R236, R240, R92, R236 ;  /* 0x0000005cf0ec723c */ /* 0x010ff600000810ec */
[----:B------:R-:W-:Y:S11]  /*55830*/  @!UPT UIADD3 URZ, URZ, URZ, URZ ;  /* 0x0000003f3f3ff290 */ /* 0x000ff6000fffe03f */
[----:B------:R-:W-:Y:S01]  /*55840*/  @!UPT UIADD3 URZ, URZ, URZ, URZ ;  /* 0x0000003f3f3ff290 */ /* 0x000fe2000fffe03f */
        /* <DEDUP_REMOVED lines=8> */
[C---:B--2---:R-:W-:Y:S03]  /*558d0*/  HMMA.1688.F32.TF32 R60, R4.reuse, R76, R36 ;  /* 0x0000004c043c723c */ /* 0x044fe60000081024 */
[----:B------:R-:W2:Y:S11]  /*558e0*/  LDL.LU R36, [R1+0x420] ;  /* 0x0004200001247983 */ /* 0x000eb60000300800 */
[----:B------:R-:W-:Y:S09]  /*558f0*/  @!UPT UIADD3 URZ, URZ, URZ, URZ ;  /* 0x0000003f3f3ff290 */ /* 0x000ff2000fffe03f */
[----:B------:R-:W-:Y:S04]  /*55900*/  STL.64 [R1+0x240], R60 ;  /* 0x0002403c01007387 */ /* 0x000fe80000100a00 */
[----:B------:R-:W-:Y:S04]  /*55910*/  STL.64 [R1+0x248], R62 ;  /* 0x0002483e01007387 */ /* 0x000fe80000100a00 */
[----:B------:R-:W2:Y:S04]  /*55920*/  LDL.LU R37, [R1+0x424] ;  /* 0x0004240001257983 */ /* 0x000ea80000300800 */
[----:B------:R-:W2:Y:S04]  /*55930*/  LDL.LU R38, [R1+0x428] ;  /* 0x0004280001267983 */ /* 0x000ea80000300800 */
[----:B------:R-:W2:Y:S01]  /*55940*/  LDL.LU R39, [R1+0x42c] ;  /* 0x00042c0001277983 */ /* 0x000ea20000300800 */
[C---:B------:R-:W-:Y:S11]  /*55950*/  HMMA.1688.F32.TF32 R40, R4.reuse, R80, R40 ;  /* 0x000000500428723c */ /* 0x040ff60000081028 */
        /* <DEDUP_REMOVED lines=10> */
[C---:B---3--:R-:W-:Y:S11]  /*55a00*/  HMMA.1688.F32.TF32 R44, R4.reuse, R84, R44 ;  /* 0x00000054042c723c */ /* 0x048ff6000008102c */
[----:B------:R-:W-:Y:S11]  /*55a10*/  @!UPT UIADD3 URZ, URZ, URZ, URZ ;  /* 0x0000003f3f3ff290 */ /* 0x000ff6000fffe03f */
[----:B------:R-:W-:Y:S02]  /*55a20*/  @!UPT UIADD3 URZ, URZ, URZ, URZ ;  /* 0x0000003f3f3ff290 */ /* 0x000fe4000fffe03f */
        /* <DEDUP_REMOVED lines=8> */
[----:B------:R-:W3:Y:S11]  /*55ab0*/  LDL.LU R59, [R1+0x3ac] ;  /* 0x0003ac00013b7983 */ /* 0x000ef60000300800 */
[----:B-1----:R-:W-:-:S02]  /*55ac0*/  IMAD.MOV.U32 R232, RZ, RZ, R44 ;  /* 0x000000ffffe87224 */ /* 0x002fc400078e002c */
[----:B------:R-:W-:Y:S02]  /*55ad0*/  IMAD.MOV.U32 R233, RZ, RZ, R45 ;  /* 0x000000ffffe97224 */ /* 0x000fe400078e002d */
[----:B------:R-:W-:Y:S02]  /*55ae0*/  IMAD.MOV.U32 R234, RZ, RZ, R46 ;  /* 0x000000ffffea7224 */ /* 0x000fe400078e002e */
[----:B------:R-:W-:Y:S02]  /*55af0*/  IMAD.MOV.U32 R235, RZ, RZ, R47 ;  /* 0x000000ffffeb7224 */ /* 0x000fe400078e002f */
[C---:B----4-:R-:W-:Y:S01]  /*55b00*/  HMMA.1688.F32.TF32 R44, R4.reuse, R92, R52 ;  /* 0x0000005c042c723c */ /* 0x050fe20000081034 */
[----:B------:R-:W4:Y:S04]  /*55b10*/  LDL.LU R52, [R1+0x370] ;  /* 0x0003700001347983 */ /* 0x000f280000300800 */
[----:B------:R-:W4:Y:S04]  /*55b20*/  LDL.LU R53, [R1+0x374] ;  /* 0x0003740001357983 */ /* 0x000f280000300800 */
[----:B------:R-:W4:Y:S04]  /*55b30*/  LDL.LU R54, [R1+0x378] ;  /* 0x0003780001367983 */ /* 0x000f280000300800 */
[----:B------:R-:W4:Y:S01]  /*55b40*/  LDL.LU R55, [R1+0x37c] ;  /* 0x00037c0001377983 */ /* 0x000f220000300800 */
        /* <DEDUP_REMOVED lines=9> */
[----:B------:R-:W-:Y:S01]  /*55be0*/  HMMA.1688.F32.TF32 R4, R12, R76, R40 ;  /* 0x0000004c0c04723c */ /* 0x000fe20000081028 */
[----:B------:R-:W2:Y:S04]  /*55bf0*/  LDL.LU R40, [R1+0x340] ;  /* 0x0003400001287983 */ /* 0x000ea80000300800 */
[----:B------:R-:W2:Y:S04]  /*55c00*/  LDL.LU R41, [R1+0x344] ;  /* 0x0003440001297983 */ /* 0x000ea80000300800 */
[----:B------:R-:W2:Y:S04]  /*55c10*/  LDL.LU R42, [R1+0x348] ;  /* 0x00034800012a7983 */ /* 0x000ea80000300800 */
[----:B------:R-:W2:Y:S11]  /*55c20*/  LDL.LU R43, [R1+0x34c] ;  /* 0x00034c00012b7983 */ /* 0x000eb60000300800 */
[----:B------:R-:W-:-:S02]  /*55c30*/  IMAD.MOV.U32 R9, RZ, RZ, R4 ;  /* 0x000000ffff097224 */ /* 0x000fc400078e0004 */
        /* <DEDUP_REMOVED lines=13> */
[----:B------:R1:W-:Y:S01]  /*55d10*/  STL [R1+0x1b28], R9 ;  /* 0x001b280901007387 */ /* 0x0003e20000100800 */
[----:B----4-:R-:W-:Y:S03]  /*55d20*/  HMMA.1688.F32.TF32 R4, R12, R84, R52 ;  /* 0x000000540c04723c */ /* 0x010fe60000081034 */
[----:B------:R3:W-:Y:S11]  /*55d30*/  STL [R1+0x1b44], R20 ;  /* 0x001b441401007387 */ /* 0x0007f60000100800 */
[----:B------:R-:W-:Y:S10]  /*55d40*/  @!UPT UIADD3 URZ, URZ, URZ, URZ ;  /* 0x0000003f3f3ff290 */ /* 0x000ff4000fffe03f */
[----:B------:R-:W-:Y:S02]  /*55d50*/  IMAD.MOV.U32 R33, RZ, RZ, R4 ;  /* 0x000000ffff217224 */ /* 0x000fe400078e0004 */
[----:B------:R-:W-:Y:S02]  /*55d60*/  IMAD.MOV.U32 R32, RZ, RZ, R5 ;  /* 0x000000ffff207224 */ /* 0x000fe400078e0005 */
[----:B------:R-:W-:Y:S02]  /*55d70*/  IMAD.MOV.U32 R29, RZ, RZ, R6 ;  /* 0x000000ffff1d7224 */ /* 0x000fe400078e0006 */
[----:B------:R-:W-:Y:S01]  /*55d80*/  IMAD.MOV.U32 R28, RZ, RZ, R7 ;  /* 0x000000ffff1c7224 */ /* 0x000fe200078e0007 */
[----:B------:R4:W-:Y:S04]  /*55d90*/  STL [R1+0x1b40], R21 ;  /* 0x001b401501007387 */ /* 0x0009e80000100800 */
[----:B------:R1:W-:Y:S04]  /*55da0*/  STL [R1+0x1b3c], R24 ;  /* 0x001b3c1801007387 */ /* 0x0003e80000100800 */
[----:B------:R1:W-:Y:S04]  /*55db0*/  STL [R1+0x1b38], R25 ;  /* 0x001b381901007387 */ /* 0x0003e80000100800 */
[----:B------:R-:W-:Y:S04]  /*55dc0*/  STL [R1+0x1b54], R28 ;  /* 0x001b541c01007387 */ /* 0x000fe80000100800 */
[----:B------:R-:W-:Y:S04]  /*55dd0*/  STL [R1+0x1b50], R29 ;  /* 0x001b501d01007387 */ /* 0x000fe80000100800 */
[----:B------:R-:W-:Y:S04]  /*55de0*/  STL [R1+0x1b4c], R32 ;  /* 0x001b4c2001007387 */ /* 0x000fe80000100800 */
[----:B------:R1:W-:Y:S01]  /*55df0*/  STL [R1+0x1b48], R33 ;  /* 0x001b482101007387 */ /* 0x0003e20000100800 */
[----:B------:R-:W-:-:S02]  /*55e00*/  IMAD.MOV.U32 R52, RZ, RZ, R27 ;  /* 0x000000ffff347224 */ /* 0x000fc400078e001b */
[----:B------:R-:W-:Y:S02]  /*55e10*/  IMAD.MOV.U32 R53, RZ, RZ, R22 ;  /* 0x000000ffff357224 */ /* 0x000fe400078e0016 */
[----:B------:R-:W-:Y:S01]  /*55e20*/  IMAD.MOV.U32 R54, RZ, RZ, R23 ;  /* 0x000000ffff367224 */ /* 0x000fe200078e0017 */
[C---:B--2---:R-:W-:Y:S11]  /*55e30*/  HMMA.1688.F32.TF32 R4, R12.reuse, R88, R36 ;  /* 0x000000580c04723c */ /* 0x044ff60000081024 */
[----:B------:R-:W-:Y:S11]  /*55e40*/  @!UPT UIADD3 URZ, URZ, URZ, URZ ;  /* 0x0000003f3f3ff290 */ /* 0x000ff6000fffe03f */
[----:B------:R-:W-:Y:S02]  /*55e50*/  @!UPT UIADD3 URZ, URZ, URZ, URZ ;  /* 0x0000003f3f3ff290 */ /* 0x000fe4000fffe03f */
[----:B-1----:R-:W-:Y:S02]  /*55e60*/  IMAD.MOV.U32 R9, RZ, RZ, R7 ;  /* 0x000000ffff097224 */ /* 0x002fe400078e0007 */
[----:B------:R-:W-:Y:S02]  /*55e70*/  IMAD.MOV.U32 R17, RZ, RZ, R6 ;  /* 0x000000ffff117224 */ /* 0x000fe400078e0006 */
[----:B------:R-:W-:Y:S02]  /*55e80*/  IMAD.MOV.U32 R16, RZ, RZ, R5 ;  /* 0x000000ffff107224 */ /* 0x000fe400078e0005 */
[----:B------:R-:W-:Y:S01]  /*55e90*/  IMAD.MOV.U32 R8, RZ, RZ, R4 ;  /* 0x000000ffff087224 */ /* 0x000fe200078e0004 */
[----:B------:R-:W-:Y:S04]  /*55ea0*/  STL [R1+0x1b64], R9 ;  /* 0x001b640901007387 */ /* 0x000fe80000100800 */
[----:B------:R-:W-:Y:S04]  /*55eb0*/  STL [R1+0x1b60], R17 ;  /* 0x001b601101007387 */ /* 0x000fe80000100800 */
[----:B------:R-:W-:Y:S04]  /*55ec0*/  STL [R1+0x1b5c], R16 ;  /* 0x001b5c1001007387 */ /* 0x000fe80000100800 */
[----:B------:R-:W-:Y:S04]  /*55ed0*/  STL [R1+0x1b58], R8 ;  /* 0x001b580801007387 */ /* 0x000fe80000100800 */
[----:B------:R-:W2:Y:S04]  /*55ee0*/  LDL.LU R27, [R1+0x1cb0] ;  /* 0x001cb000011b7983 */ /* 0x000ea80000300800 */
[----:B------:R-:W2:Y:S04]  /*55ef0*/  LDL.LU R22, [R1+0x1cac] ;  /* 0x001cac0001167983 */ /* 0x000ea80000300800 */
[----:B------:R-:W2:Y:S01]  /*55f00*/  LDL.LU R23, [R1+0x1ca8] ;  /* 0x001ca80001177983 */ /* 0x000ea20000300800 */
[----:B------:R-:W-:Y:S01]  /*55f10*/  HMMA.1688.F32.TF32 R4, R12, R92, R40 ;  /* 0x0000005c0c04723c */ /* 0x000fe20000081028 */
[----:B------:R-:W-:-:S02]  /*55f20*/  IMAD.MOV.U32 R55, RZ, RZ, R26 ;  /* 0x000000ffff377224 */ /* 0x000fc400078e001a */
[----:B------:R-:W2:Y:S01]  /*55f30*/  LDL.LU R26, [R1+0x1ca4] ;  /* 0x001ca400011a7983 */ /* 0x000ea20000300800 */
[----:B------:R-:W-:Y:S02]  /*55f40*/  IMAD.MOV.U32 R56, RZ, RZ, R31 ;  /* 0x000000ffff387224 */ /* 0x000fe400078e001f */
[----:B------:R-:W-:Y:S02]  /*55f50*/  IMAD.MOV.U32 R57, RZ, RZ, R30 ;  /* 0x000000ffff397224 */ /* 0x000fe400078e001e */
[----:B------:R-:W-:Y:S11]  /*55f60*/  IMAD.MOV.U32 R58, RZ, RZ, R35 ;  /* 0x000000ffff3a7224 */ /* 0x000ff600078e0023 */
[----:B------:R-:W-:Y:S05]  /*55f70*/  @!UPT UIADD3 URZ, URZ, URZ, URZ ;  /* 0x0000003f3f3ff290 */ /* 0x000fea000fffe03f */
[----:B---3--:R-:W-:Y:S02]  /*55f80*/  IMAD.MOV.U32 R20, RZ, RZ, R4 ;  /* 0x000000ffff147224 */ /* 0x008fe400078e0004 */
[----:B----4-:R-:W-:Y:S01]  /*55f90*/  IMAD.MOV.U32 R21, RZ, RZ, R5 ;  /* 0x000000ffff157224 */ /* 0x010fe200078e0005 */
[----:B------:R-:W3:Y:S01]  /*55fa0*/  LDL.LU R4, [R1+0x310] ;  /* 0x0003100001047983 */ /* 0x000ee20000300800 */
[----:B------:R-:W-:Y:S02]  /*55fb0*/  IMAD.MOV.U32 R24, RZ, RZ, R6 ;  /* 0x000000ffff187224 */ /* 0x000fe400078e0006 */
[----:B------:R-:W-:Y:S01]  /*55fc0*/  IMAD.MOV.U32 R25, RZ, RZ, R7 ;  /* 0x000000ffff197224 */ /* 0x000fe200078e0007 */
[----:B------:R-:W3:Y:S04]  /*55fd0*/  LDL.LU R5, [R1+0x314] ;  /* 0x0003140001057983 */ /* 0x000ee80000300800 */
[----:B------:R-:W3:Y:S04]  /*55fe0*/  LDL.LU R6, [R1+0x318] ;  /* 0x0003180001067983 */ /* 0x000ee80000300800 */
[----:B------:R-:W3:Y:S04]  /*55ff0*/  LDL.LU R7, [R1+0x31c] ;  /* 0x00031c0001077983 */ /* 0x000ee80000300800 */
[----:B------:R-:W4:Y:S04]  /*56000*/  LDL.LU R31, [R1+0x1ca0] ;  /* 0x001ca000011f7983 */ /* 0x000f280000300800 */
        /* <DEDUP_REMOVED lines=17> */
[----:B----4-:R-:W-:-:S02]  /*56120*/  IMAD.MOV.U32 R42, RZ, RZ, R31 ;  /* 0x000000ffff2a7224 */ /* 0x010fc400078e001f */
[----:B---3--:R-:W-:Y:S02]  /*56130*/  IMAD.MOV.U32 R41, RZ, RZ, R30 ;  /* 0x000000ffff297224 */ /* 0x008fe400078e001e */
[----:B------:R-:W-:Y:S02]  /*56140*/  IMAD.MOV.U32 R40, RZ, RZ, R35 ;  /* 0x000000ffff287224 */ /* 0x000fe400078e0023 */
        /* <DEDUP_REMOVED lines=15> */
[----:B------:R-:W-:-:S03]  /*56240*/  IMAD.MOV.U32 R47, RZ, RZ, R18 ;  /* 0x000000ffff2f7224 */ /* 0x000fc600078e0012 */
[----:B------:R-:W3:Y:S01]  /*56250*/  LDL.LU R63, [R1+0x2ac] ;  /* 0x0002ac00013f7983 */ /* 0x000ee20000300800 */
[----:B------:R-:W-:Y:S07]  /*56260*/  HMMA.1688.F32.TF32 R4, R12, R96, R4 ;  /* 0x000000600c04723c */ /* 0x000fee0000081004 */
[----:B------:R-:W-:Y:S02]  /*56270*/  IMAD.MOV.U32 R12, RZ, RZ, R10 ;  /* 0x000000ffff0c7224 */ /* 0x000fe400078e000a */
[----:B------:R-:W-:-:S02]  /*56280*/  IMAD.MOV.U32 R13, RZ, RZ, R11 ;  /* 0x000000ffff0d7224 */ /* 0x000fc400078e000b */
[----:B------:R-:W-:Y:S02]  /*56290*/  IMAD.MOV.U32 R14, RZ, RZ, R19 ;  /* 0x000000ffff0e7224 */ /* 0x000fe400078e0013 */
[----:B--2---:R-:W-:Y:S02]  /*562a0*/  IMAD.MOV.U32 R46, RZ, RZ, R23 ;  /* 0x000000ffff2e7224 */ /* 0x004fe400078e0017 */
[----:B------:R-:W-:Y:S02]  /*562b0*/  IMAD.MOV.U32 R45, RZ, RZ, R22 ;  /* 0x000000ffff2d7224 */ /* 0x000fe400078e0016 */
[----:B------:R-:W-:Y:S02]  /*562c0*/  IMAD.MOV.U32 R44, RZ, RZ, R27 ;  /* 0x000000ffff2c7224 */ /* 0x000fe400078e001b */
        /* <DEDUP_REMOVED lines=8> */
[----:B------:R-:W2:Y:S04]  /*56350*/  LDL.LU R10, [R1+0x1c60] ;  /* 0x001c6000010a7983 */ /* 0x000ea80000300800 */
[----:B------:R-:W2:Y:S04]  /*56360*/  LDL.LU R11, [R1+0x1c5c] ;  /* 0x001c5c00010b7983 */ /* 0x000ea80000300800 */
[----:B------:R-:W2:Y:S01]  /*56370*/  LDL.LU R19, [R1+0x1c58] ;  /* 0x001c580001137983 */ /* 0x000ea20000300800 */
[----:B------:R-:W-:Y:S03]  /*56380*/  HMMA.1688.F32.TF32 R240, R240, R96, R244 ;  /* 0x00000060f0f0723c */ /* 0x000fe600000810f4 */
[----:B------:R-:W-:Y:S04]  /*56390*/  LDS R244, [R0+0x9a000] ;  /* 0x09a0000000f47984 */ /* 0x000fe80000000800 */
[----:B------:R-:W-:Y:S04]  /*563a0*/  LDS R246, [R0+0x9b000] ;  /* 0x09b0000000f67984 */ /* 0x000fe80000000800 */
[----:B------:R-:W-:Y:S04]  /*563b0*/  LDS R245, [R2+0x9a000] ;  /* 0x09a0000002f57984 */ /* 0x000fe80000000800 */
[----:B------:R-:W4:Y:S01]  /*563c0*/  LDS R247, [R2+0x9b000] ;  /* 0x09b0000002f77984 */ /* 0x000f220000000800 */
[----:B------:R-:W-:-:S02]  /*563d0*/  IMAD.MOV.U32 R33, RZ, RZ, R7 ;  /* 0x000000ffff217224 */ /* 0x000fc400078e0007 */
[----:B------:R-:W-:Y:S01]  /*563e0*/  IMAD.MOV.U32 R32, RZ, RZ, R6 ;  /* 0x000000ffff207224 */ /* 0x000fe200078e0006 */
[----:B------:R-:W-:Y:S01]  /*563f0*/  LDS R7, [R2+0x9b080] ;  /* 0x09b0800002077984 */ /* 0x000fe20000000800 */
[----:B------:R-:W-:Y:S02]  /*56400*/  IMAD.MOV.U32 R29, RZ, RZ, R5 ;  /* 0x000000ffff1d7224 */ /* 0x000fe400078e0005 */
[----:B------:R-:W-:Y:S01]  /*56410*/  IMAD.MOV.U32 R28, RZ, RZ, R4 ;  /* 0x000000ffff1c7224 */ /* 0x000fe200078e0004 */
[----:B------:R-:W-:Y:S04]  /*56420*/  STL [R1+0x1b84], R33 ;  /* 0x001b842101007387 */ /* 0x000fe80000100800 */
[----:B------:R-:W-:Y:S01]  /*56430*/  STL [R1+0x1b80], R32 ;  /* 0x001b802001007387 */ /* 0x000fe20000100800 */
[----:B------:R-:W-:-:S03]  /*56440*/  IMAD.MOV.U32 R15, RZ, RZ, R3 ;  /* 0x000000ffff0f7224 */ /* 0x000fc600078e0003 */
[----:B------:R-:W-:Y:S04]  /*56450*/  STL [R1+0x1b7c], R29 ;  /* 0x001b7c1d01007387 */ /* 0x000fe80000100800 */
[----:B------:R-:W-:Y:S04]  /*56460*/  STL [R1+0x1b78], R28 ;  /* 0x001b781c01007387 */ /* 0x000fe80000100800 */
[----:B------:R-:W-:Y:S04]  /*56470*/  LDS R4, [R0+0x9a080] ;  /* 0x09a0800000047984 */ /* 0x000fe80000000800 */
[----:B------:R-:W-:Y:S04]  /*56480*/  LDS R6, [R0+0x9b080] ;  /* 0x09b0800000067984 */ /* 0x000fe80000000800 */
[----:B------:R-:W2:Y:S01]  /*56490*/  LDS R5, [R2+0x9a080] ;  /* 0x09a0800002057984 */ /* 0x000ea20000000800 */
[C---:B----4-:R-:W-:Y:S08]  /*564a0*/  HMMA.1688.F32.TF32 R40, R244.reuse, R30, R40 ;  /* 0x0000001ef428723c */ /* 0x050ff00000081028 */
[C---:B---3--:R-:W-:Y:S08]  /*564b0*/  HMMA.1688.F32.TF32 R36, R244.reuse, R34, R36 ;  /* 0x00000022f424723c */ /* 0x048ff00000081024 */
[C---:B--2---:R-:W-:Y:S08]  /*564c0*/  HMMA.1688.F32.TF32 R44, R244.reuse, R26, R44 ;  /* 0x0000001af42c723c */ /* 0x044ff0000008102c */
[C---:B------:R-:W-:Y:S08]  /*564d0*/  HMMA.1688.F32.TF32 R248, R244.reuse, R22, R248 ;  /* 0x00000016f4f8723c */ /* 0x040ff000000810f8 */
[C---:B------:R-:W-:Y:S08]  /*564e0*/  HMMA.1688.F32.TF32 R64, R244.reuse, R10, R64 ;  /* 0x0000000af440723c */ /* 0x040ff00000081040 */
[----:B------:R-:W-:Y:S11]  /*564f0*/  HMMA.1688.F32.TF32 R60, R244, R18, R60 ;  /* 0x00000012f43c723c */ /* 0x000ff6000008103c */
[----:B------:R-:W-:Y:S05]  /*56500*/  @!UPT UIADD3 URZ, URZ, URZ, URZ ;  /* 0x0000003f3f3ff290 */ /* 0x000fea000fffe03f */
[----:B------:R-:W-:Y:S02]  /*56510*/  IMAD.MOV.U32 R16, RZ, RZ, R66 ;  /* 0x000000ffff107224 */ /* 0x000fe400078e0042 */
[----:B------:R-:W-:Y:S02]  /*56520*/  IMAD.MOV.U32 R8, RZ, RZ, R67 ;  /* 0x000000ffff087224 */ /* 0x000fe400078e0043 */
[----:B------:R-:W-:Y:S01]  /*56530*/  IMAD.MOV.U32 R9, RZ, RZ, R64 ;  /* 0x000000ffff097224 */ /* 0x000fe200078e0040 */
[----:B------:R-:W2:Y:S01]  /*56540*/  LDL.LU.64 R66, [R1+0x1c50] ;  /* 0x001c500001427983 */ /* 0x000ea20000300a00 */
[----:B------:R-:W-:Y:S02]  /*56550*/  IMAD.MOV.U32 R17, RZ, RZ, R65 ;  /* 0x000000ffff117224 */ /* 0x000fe400078e0041 */
[----:B------:R-:W-:Y:S01]  /*56560*/  IMAD.MOV.U32 R252, RZ, RZ, R62 ;  /* 0x000000fffffc7224 */ /* 0x000fe200078e003e */
[----:B------:R-:W2:Y:S01]  /*56570*/  LDL.LU.64 R64, [R1+0x1c48] ;  /* 0x001c480001407983 */ /* 0x000ea20000300a00 */
[----:B------:R-:W-:-:S03]  /*56580*/  IMAD.MOV.U32 R3, RZ, RZ, R63 ;  /* 0x000000ffff037224 */ /* 0x000fc600078e003f */
[----:B------:R3:W-:Y:S04]  /*56590*/  STL.64 [R1+0x2a0], R60 ;  /* 0x0002a03c01007387 */ /* 0x0007e80000100a00 */
[----:B------:R-:W2:Y:S04]  /*565a0*/  LDL.LU.64 R62, [R1+0x1c40] ;  /* 0x001c4000013e7983 */ /* 0x000ea80000300a00 */
[----:B---3--:R-:W2:Y:S04]  /*565b0*/  LDL.LU.64 R60, [R1+0x1c38] ;  /* 0x001c3800013c7983 */ /* 0x008ea80000300a00 */
[----:B------:R-:W-:Y:S04]  /*565c0*/  STL.64 [R1+0x4b0], R248 ;  /* 0x0004b0f801007387 */ /* 0x000fe80000100a00 */
[----:B------:R3:W-:Y:S04]  /*565d0*/  STL.64 [R1+0x4b8], R250 ;  /* 0x0004b8fa01007387 */ /* 0x0007e80000100a00 */
[----:B---3--:R-:W3:Y:S04]  /*565e0*/  LDL.LU.64 R250, [R1+0x1c30] ;  /* 0x001c300001fa7983 */ /* 0x008ee80000300a00 */
[----:B------:R-:W3:Y:S04]  /*565f0*/  LDL.LU.64 R248, [R1+0x1c28] ;  /* 0x001c280001f87983 */ /* 0x000ee80000300a00 */
[----:B------:R-:W-:Y:S04]  /*56600*/  STL.64 [R1+0x550], R44 ;  /* 0x0005502c01007387 */ /* 0x000fe80000100a00 */
[----:B------:R4:W-:Y:S04]  /*56610*/  STL.64 [R1+0x558], R46 ;  /* 0x0005582e01007387 */ /* 0x0009e80000100a00 */
[----:B----4-:R-:W4:Y:S04]  /*56620*/  LDL.LU.64 R46, [R1+0x1c20] ;  /* 0x001c2000012e7983 */ /* 0x010f280000300a00 */
[----:B------:R-:W-:Y:S04]  /*56630*/  STL.64 [R1+0x5f0], R40 ;  /* 0x0005f02801007387 */ /* 0x000fe80000100a00 */
[----:B------:R2:W-:Y:S04]  /*56640*/  STL.64 [R1+0x5f8], R42 ;  /* 0x0005f82a01007387 */ /* 0x0005e80000100a00 */
[----:B--2---:R-:W2:Y:S04]  /*56650*/  LDL.LU.64 R42, [R1+0x1c18] ;  /* 0x001c1800012a7983 */ /* 0x004ea80000300a00 */
[----:B------:R-:W3:Y:S04]  /*56660*/  LDL.LU.64 R40, [R1+0x1c10] ;  /* 0x001c100001287983 */ /* 0x000ee80000300a00 */
[----:B------:R-:W-:Y:S04]  /*56670*/  STL.64 [R1+0x650], R36 ;  /* 0x0006502401007387 */ /* 0x000fe80000100a00 */
[----:B------:R1:W-:Y:S04]  /*56680*/  STL.64 [R1+0x658], R38 ;  /* 0x0006582601007387 */ /* 0x0003e80000100a00 */
[----:B-1----:R-:W3:Y:S04]  /*56690*/  LDL.LU.64 R38, [R1+0x1c08] ;  /* 0x001c080001267983 */ /* 0x002ee80000300a00 */
[----:B------:R-:W4:Y:S01]  /*566a0*/  LDL.LU.64 R36, [R1+0x1c00] ;  /* 0x001c000001247983 */ /* 0x000f220000300a00 */
[C---:B--2---:R-:W-:Y:S08]  /*566b0*/  HMMA.1688.F32.TF32 R56, R244.reuse, R42, R56 ;  /* 0x0000002af438723c */ /* 0x044ff00000081038 */
[C---:B---3--:R-:W-:Y:S11]  /*566c0*/  HMMA.1688.F32.TF32 R12, R244.reuse, R38, R12 ;  /* 0x00000026f40c723c */ /* 0x048ff6000008100c */
[----:B------:R-:W-:Y:S11]  /*566d0*/  @!UPT UIADD3 URZ, URZ, URZ, URZ ;  /* 0x0000003f3f3ff290 */ /* 0x000ff6000fffe03f */
[----:B------:R-:W-:Y:S01]  /*566e0*/  @!UPT UIADD3 URZ, URZ, URZ, URZ ;  /* 0x0000003f3f3ff290 */ /* 0x000fe2000fffe03f */
[----:B------:R-:W-:Y:S04]  /*566f0*/  STL.64 [R1+0x6f0], R12 ;  /* 0x0006f00c01007387 */ /* 0x000fe80000100a00 */
[----:B------:R4:W-:Y:S02]  /*56700*/  STL.64 [R1+0x6f8], R14 ;  /* 0x0006f80e01007387 */ /* 0x0009e40000100a00 */
[C---:B----4-:R-:W-:Y:S02]  /*56710*/  HMMA.1688.F32.TF32 R12, R244.reuse, R46, R52 ;  /* 0x0000002ef40c723c */ /* 0x050fe40000081034 */
[----:B------:R-:W-:Y:S04]  /*56720*/  STL.64 [R1+0x760], R56 ;  /* 0x0007603801007387 */ /* 0x000fe80000100a00 */
[----:B------:R-:W-:Y:S11]  /*56730*/  STL.64 [R1+0x768], R58 ;  /* 0x0007683a01007387 */ /* 0x000ff60000100a00 */
[----:B------:R-:W-:Y:S06]  /*56740*/  @!UPT UIADD3 URZ, URZ, URZ, URZ ;  /* 0x0000003f3f3ff290 */ /* 0x000fec000fffe03f */
[----:B------:R1:W-:Y:S01]  /*56750*/  STL.64 [R1+0x7d8], R14 ;  /* 0x0007d80e01007387 */ /* 0x0003e20000100a00 */
[----:B------:R-:W-:Y:S02]  /*56760*/  IMAD.MOV.U32 R76, RZ, RZ, R12 ;  /* 0x000000ffff4c7224 */ /* 0x000fe400078e000c */
[----:B------:R-:W-:Y:S02]  /*56770*/  IMAD.MOV.U32 R77, RZ, RZ, R13 ;  /* 0x000000ffff4d7224 */ /* 0x000fe400078e000d */
[C---:B-1----:R-:W-:Y:S03]  /*56780*/  HMMA.1688.F32.TF32 R12, R244.reuse, R50, R248 ;  /* 0x00000032f40c723c */ /* 0x042fe600000810f8 */
[----:B------:R-:W-:Y:S04]  /*56790*/  STL [R1+0x19f0], R77 ;  /* 0x0019f04d01007387 */ /* 0x000fe80000100800 */
[----:B------:R-:W-:Y:S11]  /*567a0*/  STL [R1+0x19ec], R76 ;  /* 0x0019ec4c01007387 */ /* 0x000ff60000100800 */
[----:B------:R-:W-:Y:S05]  /*567b0*/  @!UPT UIADD3 URZ, URZ, URZ, URZ ;  /* 0x0000003f3f3ff290 */ /* 0x000fea000fffe03f */
        /* <DEDUP_REMOVED lines=27> */
[----:B------:R-:W-:Y:S06]  /*56970*/  @!UPT UIADD3 URZ, URZ, URZ, URZ ;  /* 0x0000003f3f3ff290 */ /* 0x000fec000fffe03f */
[----:B------:R-:W-:Y:S02]  /*56980*/  IMAD.MOV.U32 R97, RZ, RZ, R13 ;  /* 0x000000ffff617224 */ /* 0x000fe400078e000d */
[----:B------:R-:W-:Y:S01]  /*56990*/  IMAD.MOV.U32 R96, RZ, RZ, R12 ;  /* 0x000000ffff607224 */ /* 0x000fe200078e000c */
[----:B------:R1:W-:Y:S04]  /*569a0*/  STL.64 [R1+0x878], R14 ;  /* 0x0008780e01007387 */ /* 0x0003e80000100a00 */
[----:B------:R-:W-:Y:S04]  /*569b0*/  STL [R1+0x1928], R97 ;  /* 0x0019286101007387 */ /* 0x000fe80000100800 */
[----:B------:R2:W-:Y:S01]  /*569c0*/  STL [R1+0x191c], R96 ;  /* 0x00191c6001007387 */ /* 0x0005e20000100800 */
[----:B-1----:R-:W-:Y:S03]  /*569d0*/  HMMA.1688.F32.TF32 R12, R244, R94, R116 ;  /* 0x0000005ef40c723c */ /* 0x002fe60000081074 */
        /* <DEDUP_REMOVED lines=27> */
[----:B------:R-:W3:Y:S04]  /*56b90*/  LDL.LU R115, [R1+0xec] ;  /* 0x0000ec0001737983 */ /* 0x000ee80000300800 */
        /* <DEDUP_REMOVED lines=17> */
[----:B--2---:R-:W-:-:S02]  /*56cb0*/  IMAD.MOV.U32 R96, RZ, RZ, R15 ;  /* 0x000000ffff607224 */ /* 0x004fc400078e000f */
[----:B------:R-:W-:Y:S01]  /*56cc0*/  IMAD.MOV.U32 R92, RZ, RZ, R14 ;  /* 0x000000ffff5c7224 */ /* 0x000fe200078e000e */
[C---:B------:R-:W-:Y:S01]  /*56cd0*/  HMMA.1688.F32.TF32 R60, R4.reuse, R50, R60 ;  /* 0x00000032043c723c */ /* 0x040fe2000008103c */
[----:B------:R-:W-:Y:S02]  /*56ce0*/  IMAD.MOV.U32 R97, RZ, RZ, R12 ;  /* 0x000000ffff617224 */ /* 0x000fe400078e000c */
[----:B------:R-:W-:Y:S01]  /*56cf0*/  IMAD.MOV.U32 R93, RZ, RZ, R13 ;  /* 0x000000ffff5d7224 */ /* 0x000fe200078e000d */
[----:B------:R-:W-:Y:S04]  /*56d00*/  STL [R1+0x1948], R96 ;  /* 0x0019486001007387 */ /* 0x000fe80000100800 */
[----:B------:R-:W-:Y:S04]  /*56d10*/  STL [R1+0x1944], R92 ;  /* 0x0019445c01007387 */ /* 0x000fe80000100800 */
[----:B------:R-:W-:Y:S04]  /*56d20*/  STL [R1+0x1940], R97 ;  /* 0x0019406101007387 */ /* 0x000fe80000100800 */
[----:B------:R-:W-:Y:S04]  /*56d30*/  STL [R1+0x193c], R93 ;  /* 0x00193c5d01007387 */ /* 0x000fe80000100800 */
[----:B------:R-:W-:Y:S04]  /*56d40*/  LDS R12, [R0+0x9a100] ;  /* 0x09a10000000c7984 */ /* 0x000fe80000000800 */
[----:B------:R-:W-:Y:S04]  /*56d50*/  LDS R14, [R0+0x9b100] ;  /* 0x09b10000000e7984 */ /* 0x000fe80000000800 */
[----:B------:R-:W-:Y:S04]  /*56d60*/  LDS R13, [R2+0x9a100] ;  /* 0x09a10000020d7984 */ /* 0x000fe80000000800 */
[----:B------:R-:W1:Y:S01]  /*56d70*/  LDS R15, [R2+0x9b100] ;  /* 0x09b10000020f7984 */ /* 0x000e620000000800 */
[C---:B----4-:R-:W-:Y:S08]  /*56d80*/  HMMA.1688.F32.TF32 R100, R4.reuse, R42, R100 ;  /* 0x0000002a0464723c */ /* 0x050ff00000081064 */
[C---:B---3--:R-:W-:Y:S08]  /*56d90*/  HMMA.1688.F32.TF32 R56, R4.reuse, R10, R56 ;  /* 0x0000000a0438723c */ /* 0x048ff00000081038 */
[----:B------:R-:W-:Y:S11]  /*56da0*/  HMMA.1688.F32.TF32 R52, R4, R18, R52 ;  /* 0x000000120434723c */ /* 0x000ff60000081034 */
[----:B------:R-:W-:Y:S05]  /*56db0*/  @!UPT UIADD3 URZ, URZ, URZ, URZ ;  /* 0x0000003f3f3ff290 */ /* 0x000fea000fffe03f */
[----:B------:R-:W-:Y:S02]  /*56dc0*/  IMAD.MOV.U32 R105, RZ, RZ, R58 ;  /* 0x000000ffff697224 */ /* 0x000fe400078e003a */
[----:B------:R-:W-:Y:S02]  /*56dd0*/  IMAD.MOV.U32 R104, RZ, RZ, R59 ;  /* 0x000000ffff687224 */ /* 0x000fe400078e003b */
[----:B------:R-:W-:Y:S01]  /*56de0*/  IMAD.MOV.U32 R107, RZ, RZ, R56 ;  /* 0x000000ffff6b7224 */ /* 0x000fe200078e0038 */
[----:B------:R-:W2:Y:S01]  /*56df0*/  LDL.LU.64 R58, [R1+0x1bf8] ;  /* 0x001bf800013a7983 */ /* 0x000ea20000300a00 */
[----:B------:R-:W-:-:S03]  /*56e00*/  IMAD.MOV.U32 R106, RZ, RZ, R57 ;  /* 0x000000ffff6a7224 */ /* 0x000fc600078e0039 */
[----:B------:R-:W2:Y:S01]  /*56e10*/  LDL.LU.64 R56, [R1+0x1bf0] ;  /* 0x001bf00001387983 */ /* 0x000ea20000300a00 */
[----:B------:R-:W-:Y:S01]  /*56e20*/  HMMA.1688.F32.TF32 R244, R4, R22, R244 ;  /* 0x0000001604f4723c */ /* 0x000fe200000810f4 */
[----:B------:R-:W-:Y:S02]  /*56e30*/  IMAD.MOV.U32 R21, RZ, RZ, R54 ;  /* 0x000000ffff157224 */ /* 0x000fe400078e0036 */
[----:B------:R-:W-:Y:S02]  /*56e40*/  IMAD.MOV.U32 R20, RZ, RZ, R55 ;  /* 0x000000ffff147224 */ /* 0x000fe400078e0037 */
[----:B------:R-:W-:Y:S01]  /*56e50*/  IMAD.MOV.U32 R25, RZ, RZ, R52 ;  /* 0x000000ffff197224 */ /* 0x000fe200078e0034 */
[----:B------:R-:W3:Y:S01]  /*56e60*/  LDL.LU.64 R54, [R1+0x1be8] ;  /* 0x001be80001367983 */ /* 0x000ee20000300a00 */
[----:B------:R-:W-:-:S03]  /*56e70*/  IMAD.MOV.U32 R24, RZ, RZ, R53 ;  /* 0x000000ffff187224 */ /* 0x000fc600078e0035 */
[----:B------:R-:W3:Y:S11]  /*56e80*/  LDL.LU.64 R52, [R1+0x1be0] ;  /* 0x001be00001347983 */ /* 0x000ef60000300a00 */
[----:B------:R-:W-:Y:S02]  /*56e90*/  @!UPT UIADD3 URZ, URZ, URZ, URZ ;  /* 0x0000003f3f3ff290 */ /* 0x000fe4000fffe03f */
[----:B------:R-:W-:Y:S04]  /*56ea0*/  STL.64 [R1+0x1d0], R244 ;  /* 0x0001d0f401007387 */ /* 0x000fe80000100a00 */
[----:B------:R4:W-:Y:S02]  /*56eb0*/  STL.64 [R1+0x1d8], R246 ;  /* 0x0001d8f601007387 */ /* 0x0009e40000100a00 */
[C---:B----4-:R-:W-:Y:S08]  /*56ec0*/  HMMA.1688.F32.TF32 R244, R4.reuse, R26, R120 ;  /* 0x0000001a04f4723c */ /* 0x050ff00000081078 */
        /* <DEDUP_REMOVED lines=15> */
[----:B------:R-:W-:Y:S04]  /*56fc0*/  STL.64 [R1+0x6d8], R110 ;  /* 0x0006d86e01007387 */ /* 0x000fe80000100a00 */
[----:B------:R-:W-:Y:S04]  /*56fd0*/  STL.64 [R1+0x750], R60 ;  /* 0x0007503c01007387 */ /* 0x000fe80000100a00 */
[----:B------:R1:W-:Y:S01]  /*56fe0*/  STL.64 [R1+0x758], R62 ;  /* 0x0007583e01007387 */ /* 0x0003e20000100a00 */
[C---:B----4-:R-:W-:Y:S08]  /*56ff0*/  HMMA.1688.F32.TF32 R100, R4.reuse, R78, R124 ;  /* 0x0000004e0464723c */ /* 0x050ff0000008107c */
[----:B-1----:R-:W-:Y:S11]  /*57000*/  HMMA.1688.F32.TF32 R60, R4, R86, R132 ;  /* 0x00000056043c723c */ /* 0x002ff60000081084 */
        /* <DEDUP_REMOVED lines=10> */
[----:B------:R-:W-:Y:S01]  /*570b0*/  HMMA.1688.F32.TF32 R100, R4, R82, R128 ;  /* 0x000000520464723c */ /* 0x000fe20000081080 */
[----:B------:R1:W-:Y:S04]  /*570c0*/  STL [R1+0x1958], R88 ;  /* 0x0019585801007387 */ /* 0x0003e80000100800 */
[----:B------:R4:W-:Y:S04]  /*570d0*/  STL [R1+0x1954], R89 ;  /* 0x0019545901007387 */ /* 0x0009e80000100800 */
[----:B------:R4:W-:Y:S04]  /*570e0*/  STL [R1+0x1950], R84 ;  /* 0x0019505401007387 */ /* 0x0009e80000100800 */
[----:B------:R4:W-:Y:S03]  /*570f0*/  STL [R1+0x194c], R85 ;  /* 0x00194c5501007387 */ /* 0x0009e60000100800 */
[----:B-1----:R-:W-:-:S02]  /*57100*/  IMAD.MOV.U32 R88, RZ, RZ, R60 ;  /* 0x000000ffff587224 */ /* 0x002fc400078e003c */
[----:B----4-:R-:W-:Y:S02]  /*57110*/  IMAD.MOV.U32 R89, RZ, RZ, R61 ;  /* 0x000000ffff597224 */ /* 0x010fe400078e003d */
[----:B------:R-:W-:Y:S02]  /*57120*/  IMAD.MOV.U32 R84, RZ, RZ, R62 ;  /* 0x000000ffff547224 */ /* 0x000fe400078e003e */
[----:B------:R-:W-:Y:S01]  /*57130*/  IMAD.MOV.U32 R85, RZ, RZ, R63 ;  /* 0x000000ffff557224 */ /* 0x000fe200078e003f */
[----:B------:R1:W-:Y:S01]  /*57140*/  STL.64 [R1+0x830], R100 ;  /* 0x0008306401007387 */ /* 0x0003e20000100a00 */
[----:B------:R-:W-:Y:S03]  /*57150*/  HMMA.1688.F32.TF32 R60, R4, R94, R140 ;  /* 0x0000005e043c723c */ /* 0x000fe6000008108c */
[----:B------:R4:W-:Y:S04]  /*57160*/  STL.64 [R1+0x838], R102 ;  /* 0x0008386601007387 */ /* 0x0009e80000100a00 */
[----:B------:R1:W-:Y:S04]  /*57170*/  STL [R1+0x1968], R93 ;  /* 0x0019685d01007387 */ /* 0x0003e80000100800 */
[----:B------:R1:W-:Y:S04]  /*57180*/  STL [R1+0x1964], R97 ;  /* 0x0019646101007387 */ /* 0x0003e80000100800 */
[----:B------:R1:W-:Y:S04]  /*57190*/  STL [R1+0x1960], R96 ;  /* 0x0019606001007387 */ /* 0x0003e80000100800 */
[----:B------:R1:W-:Y:S01]  /*571a0*/  STL [R1+0x195c], R92 ;  /* 0x00195c5c01007387 */ /* 0x0003e20000100800 */
[----:B------:R-:W-:-:S03]  /*571b0*/  IMAD.MOV.U32 R248, RZ, RZ, R36 ;  /* 0x000000fffff87224 */ /* 0x000fc600078e0024 */
[----:B------:R-:W-:Y:S01]  /*571c0*/  STL [R1+0x1978], R85 ;  /* 0x0019785501007387 */ /* 0x000fe20000100800 */
[----:B------:R-:W-:-:S03]  /*571d0*/  IMAD.MOV.U32 R249, RZ, RZ, R37 ;  /* 0x000000fffff97224 */ /* 0x000fc600078e0025 */
[----:B------:R-:W-:Y:S04]  /*571e0*/  STL [R1+0x1974], R84 ;  /* 0x0019745401007387 */ /* 0x000fe80000100800 */
[----:B------:R-:W-:Y:S04]  /*571f0*/  STL [R1+0x1970], R88 ;  /* 0x0019705801007387 */ /* 0x000fe80000100800 */
[----:B------:R-:W-:Y:S04]  /*57200*/  STL [R1+0x196c], R89 ;  /* 0x00196c5901007387 */ /* 0x000fe80000100800 */
[----:B------:R-:W2:Y:S04]  /*57210*/  LDL.LU R36, [R1+0x1bdc] ;  /* 0x001bdc0001247983 */ /* 0x000ea80000300800 */
[----:B------:R-:W2:Y:S04]  /*57220*/  LDL.LU R37, [R1+0x1bd8] ;  /* 0x001bd80001257983 */ /* 0x000ea80000300800 */
[----:B-1----:R-:W2:Y:S04]  /*57230*/  LDL.LU R100, [R1+0x40] ;  /* 0x0000400001647983 */ /* 0x002ea80000300800 */
[----:B------:R-:W2:Y:S04]  /*57240*/  LDL.LU R101, [R1+0x44] ;  /* 0x0000440001657983 */ /* 0x000ea80000300800 */
[----:B----4-:R-:W2:Y:S04]  /*57250*/  LDL.LU R102, [R1+0x48] ;  /* 0x0000480001667983 */ /* 0x010ea80000300800 */
[----:B------:R-:W2:Y:S04]  /*57260*/  LDL.LU R103, [R1+0x4c] ;  /* 0x00004c0001677983 */ /* 0x000ea80000300800 */
[----:B------:R-:W4:Y:S04]  /*57270*/  LDL.LU R124, [R1+0x390] ;  /* 0x00039000017c7983 */ /* 0x000f280000300800 */
[----:B------:R-:W4:Y:S04]  /*57280*/  LDL.LU R125, [R1+0x394] ;  /* 0x00039400017d7983 */ /* 0x000f280000300800 */
[----:B------:R-:W4:Y:S04]  /*57290*/  LDL.LU R126, [R1+0x398] ;  /* 0x00039800017e7983 */ /* 0x000f280000300800 */
[----:B------:R-:W4:Y:S01]  /*572a0*/  LDL.LU R127, [R1+0x39c] ;  /* 0x00039c00017f7983 */ /* 0x000f220000300800 */
        /* <DEDUP_REMOVED lines=32> */
[----:B------:R-:W-:Y:S01]  /*574b0*/  STL [R1+0x197c], R97 ;  /* 0x00197c6101007387 */ /* 0x000fe20000100800 */
[----:B------:R-:W-:-:S02]  /*574c0*/  IMAD.MOV.U32 R250, RZ, RZ, R41 ;  /* 0x000000fffffa7224 */ /* 0x000fc400078e0029 */
[----:B------:R-:W-:Y:S01]  /*574d0*/  IMAD.MOV.U32 R251, RZ, RZ, R40 ;  /* 0x000000fffffb7224 */ /* 0x000fe200078e0028 */
[C---:B------:R-:W-:Y:S01]  /*574e0*/  HMMA.1688.F32.TF32 R64, R12.reuse, R50, R64 ;  /* 0x000000320c40723c */ /* 0x040fe20000081040 */
[----:B------:R-:W-:Y:S04]  /*574f0*/  LDS R4, [R0+0x9a180] ;  /* 0x09a1800000047984 */ /* 0x000fe80000000800 */
[----:B------:R-:W-:Y:S04]  /*57500*/  STL.64 [R1+0x7f0], R128 ;  /* 0x0007f08001007387 */ /* 0x000fe80000100a00 */
[----:B------:R-:W-:Y:S04]  /*57510*/  STL.64 [R1+0x7f8], R130 ;  /* 0x0007f88201007387 */ /* 0x000fe80000100a00 */
[----:B------:R-:W-:Y:S04]  /*57520*/  LDS R6, [R0+0x9b180] ;  /* 0x09b1800000067984 */ /* 0x000fe80000000800 */
[----:B------:R-:W-:Y:S04]  /*57530*/  LDS R5, [R2+0x9a180] ;  /* 0x09a1800002057984 */ /* 0x000fe80000000800 */
[----:B------:R-:W1:Y:S01]  /*57540*/  LDS R7, [R2+0x9b180] ;  /* 0x09b1800002077984 */ /* 0x000e620000000800 */
[C---:B----4-:R-:W-:Y:S08]  /*57550*/  HMMA.1688.F32.TF32 R124, R12.reuse, R10, R124 ;  /* 0x0000000a0c7c723c */ /* 0x050ff0000008107c */
[----:B--2---:R-:W-:Y:S11]  /*57560*/  HMMA.1688.F32.TF32 R60, R12, R18, R60 ;  /* 0x000000120c3c723c */ /* 0x004ff6000008103c */
[----:B------:R-:W-:Y:S05]  /*57570*/  @!UPT UIADD3 URZ, URZ, URZ, URZ ;  /* 0x0000003f3f3ff290 */ /* 0x000fea000fffe03f */
[----:B------:R-:W-:Y:S02]  /*57580*/  IMAD.MOV.U32 R139, RZ, RZ, R124 ;  /* 0x000000ffff8b7224 */ /* 0x000fe400078e007c */
[----:B------:R-:W-:Y:S02]  /*57590*/  IMAD.MOV.U32 R138, RZ, RZ, R125 ;  /* 0x000000ffff8a7224 */ /* 0x000fe400078e007d */
[----:B------:R-:W-:-:S04]  /*575a0*/  IMAD.MOV.U32 R137, RZ, RZ, R126 ;  /* 0x000000ffff897224 */ /* 0x000fc800078e007e */
[----:B------:R-:W-:Y:S02]  /*575b0*/  IMAD.MOV.U32 R33, RZ, RZ, R60 ;  /* 0x000000ffff217224 */ /* 0x000fe400078e003c */
[----:B------:R-:W-:Y:S02]  /*575c0*/  IMAD.MOV.U32 R32, RZ, RZ, R61 ;  /* 0x000000ffff207224 */ /* 0x000fe400078e003d */
[----:B------:R-:W-:Y:S02]  /*575d0*/  IMAD.MOV.U32 R29, RZ, RZ, R62 ;  /* 0x000000ffff1d7224 */ /* 0x000fe400078e003e */
[----:B------:R-:W-:Y:S02]  /*575e0*/  IMAD.MOV.U32 R28, RZ, RZ, R63 ;  /* 0x000000ffff1c7224 */ /* 0x000fe400078e003f */
[----:B------:R-:W-:Y:S01]  /*575f0*/  HMMA.1688.F32.TF32 R60, R12, R26, R120 ;  /* 0x0000001a0c3c723c */ /* 0x000fe20000081078 */
[----:B------:R-:W-:-:S07]  /*57600*/  IMAD.MOV.U32 R136, RZ, RZ, R127 ;  /* 0x000000ffff887224 */ /* 0x000fce00078e007f */
[C---:B---3--:R-:W-:Y:S11]  /*57610*/  HMMA.1688.F32.TF32 R124, R12.reuse, R22, R244 ;  /* 0x000000160c7c723c */ /* 0x048ff600000810f4 */
        /* <DEDUP_REMOVED lines=8> */
[----:B------:R-:W-:Y:S01]  /*576a0*/  STL [R1+0x1a10], R44 ;  /* 0x001a102c01007387 */ /* 0x000fe20000100800 */
[C---:B------:R-:W-:Y:S03]  /*576b0*/  HMMA.1688.F32.TF32 R112, R12.reuse, R34, R112 ;  /* 0x000000220c70723c */ /* 0x040fe60000081070 */
[----:B------:R-:W-:Y:S04]  /*576c0*/  STL [R1+0x1a0c], R45 ;  /* 0x001a0c2d01007387 */ /* 0x000fe80000100800 */
[----:B------:R-:W-:Y:S01]  /*576d0*/  STL [R1+0x1a08], R48 ;  /* 0x001a083001007387 */ /* 0x000fe20000100800 */
[C---:B------:R-:W-:Y:S03]  /*576e0*/  HMMA.1688.F32.TF32 R108, R12.reuse, R38, R108 ;  /* 0x000000260c6c723c */ /* 0x040fe6000008106c */
[----:B------:R-:W-:Y:S04]  /*576f0*/  STL [R1+0x1a04], R49 ;  /* 0x001a043101007387 */ /* 0x000fe80000100800 */
[----:B------:R-:W-:Y:S04]  /*57700*/  STL.64 [R1+0xf0], R60 ;  /* 0x0000f03c01007387 */ /* 0x000fe80000100a00 */
[----:B------:R2:W-:Y:S02]  /*57710*/  STL.64 [R1+0xf8], R62 ;  /* 0x0000f83e01007387 */ /* 0x0005e40000100a00 */
[C---:B--2---:R-:W-:Y:S02]  /*57720*/  HMMA.1688.F32.TF32 R60, R12.reuse, R42, R100 ;  /* 0x0000002a0c3c723c */ /* 0x044fe40000081064 */
[----:B------:R-:W-:Y:S04]  /*57730*/  STL.64 [R1+0x120], R112 ;  /* 0x0001207001007387 */ /* 0x000fe80000100a00 */
[----:B------:R-:W-:Y:S04]  /*57740*/  STL.64 [R1+0x128], R114 ;  /* 0x0001287201007387 */ /* 0x000fe80000100a00 */
[----:B------:R-:W-:Y:S04]  /*57750*/  STL.64 [R1+0x170], R108 ;  /* 0x0001706c01007387 */ /* 0x000fe80000100a00 */
[----:B------:R-:W-:Y:S09]  /*57760*/  STL.64 [R1+0x178], R110 ;  /* 0x0001786e01007387 */ /* 0x000ff20000100a00 */
[----:B------:R-:W-:Y:S04]  /*57770*/  STL.64 [R1+0x2d0], R60 ;  /* 0x0002d03c01007387 */ /* 0x000fe80000100a00 */
[----:B------:R2:W-:Y:S02]  /*57780*/  STL.64 [R1+0x2d8], R62 ;  /* 0x0002d83e01007387 */ /* 0x0005e40000100a00 */
[C---:B--2---:R-:W-:Y:S08]  /*57790*/  HMMA.1688.F32.TF32 R60, R12.reuse, R78, R148 ;  /* 0x0000004e0c3c723c */ /* 0x044ff00000081094 */
[C---:B------:R-:W-:Y:S11]  /*577a0*/  HMMA.1688.F32.TF32 R100, R12.reuse, R46, R248 ;  /* 0x0000002e0c64723c */ /* 0x040ff600000810f8 */
[----:B------:R-:W-:Y:S05]  /*577b0*/  @!UPT UIADD3 URZ, URZ, URZ, URZ ;  /* 0x0000003f3f3ff290 */ /* 0x000fea000fffe03f */
[----:B------:R-:W-:Y:S02]  /*577c0*/  IMAD.MOV.U32 R85, RZ, RZ, R60 ;  /* 0x000000ffff557224 */ /* 0x000fe400078e003c */
[----:B------:R-:W-:Y:S02]  /*577d0*/  IMAD.MOV.U32 R84, RZ, RZ, R61 ;  /* 0x000000ffff547224 */ /* 0x000fe400078e003d */
[----:B------:R-:W-:Y:S02]  /*577e0*/  IMAD.MOV.U32 R88, RZ, RZ, R62 ;  /* 0x000000ffff587224 */ /* 0x000fe400078e003e */
[----:B------:R-:W-:Y:S02]  /*577f0*/  IMAD.MOV.U32 R89, RZ, RZ, R63 ;  /* 0x000000ffff597224 */ /* 0x000fe400078e003f */
[----:B------:R-:W-:Y:S01]  /*57800*/  HMMA.1688.F32.TF32 R60, R12, R82, R152 ;  /* 0x000000520c3c723c */ /* 0x000fe20000081098 */
[----:B------:R-:W-:Y:S04]  /*57810*/  STL.64 [R1+0x5e0], R100 ;  /* 0x0005e06401007387 */ /* 0x000fe80000100a00 */
[----:B------:R-:W-:Y:S04]  /*57820*/  STL.64 [R1+0x5e8], R102 ;  /* 0x0005e86601007387 */ /* 0x000fe80000100a00 */
[----:B------:R-:W-:Y:S04]  /*57830*/  STL.64 [R1+0x640], R64 ;  /* 0x0006404001007387 */ /* 0x000fe80000100a00 */
[----:B------:R2:W-:Y:S11]  /*57840*/  STL.64 [R1+0x648], R66 ;  /* 0x0006484201007387 */ /* 0x0005f60000100a00 */
[----:B------:R-:W-:-:S02]  /*57850*/  IMAD.MOV.U32 R92, RZ, RZ, R60 ;  /* 0x000000ffff5c7224 */ /* 0x000fc400078e003c */
[----:B------:R-:W-:Y:S02]  /*57860*/  IMAD.MOV.U32 R96, RZ, RZ, R61 ;  /* 0x000000ffff607224 */ /* 0x000fe400078e003d */
[----:B------:R-:W-:Y:S02]  /*57870*/  IMAD.MOV.U32 R93, RZ, RZ, R62 ;  /* 0x000000ffff5d7224 */ /* 0x000fe400078e003e */
[----:B------:R-:W-:Y:S02]  /*57880*/  IMAD.MOV.U32 R97, RZ, RZ, R63 ;  /* 0x000000ffff617224 */ /* 0x000fe400078e003f */
[C---:B------:R-:W-:Y:S08]  /*57890*/  HMMA.1688.F32.TF32 R60, R12.reuse, R86, R156 ;  /* 0x000000560c3c723c */ /* 0x040ff0000008109c */
[----:B--2---:R-:W-:Y:S01]  /*578a0*/  HMMA.1688.F32.TF32 R64, R12, R90, R160 ;  /* 0x0000005a0c40723c */ /* 0x004fe200000810a0 */
[----:B------:R2:W-:Y:S04]  /*578b0*/  STL [R1+0x1998], R89 ;  /* 0x0019985901007387 */ /* 0x0005e80000100800 */
[----:B------:R-:W-:Y:S04]  /*578c0*/  STL [R1+0x1994], R88 ;  /* 0x0019945801007387 */ /* 0x000fe80000100800 */
[----:B------:R3:W-:Y:S04]  /*578d0*/  STL [R1+0x1990], R85 ;  /* 0x0019905501007387 */ /* 0x0007e80000100800 */
[----:B------:R4:W-:Y:S03]  /*578e0*/  STL [R1+0x198c], R84 ;  /* 0x00198c5401007387 */ /* 0x0009e60000100800 */
[----:B--2---:R-:W-:Y:S01]  /*578f0*/  IMAD.MOV.U32 R89, RZ, RZ, R60 ;  /* 0x000000ffff597224 */ /* 0x004fe200078e003c */
[----:B------:R-:W-:Y:S01]  /*57900*/  STL [R1+0x19a8], R97 ;  /* 0x0019a86101007387 */ /* 0x000fe20000100800 */
[----:B---3--:R-:W-:-:S03]  /*57910*/  IMAD.MOV.U32 R85, RZ, RZ, R62 ;  /* 0x000000ffff557224 */ /* 0x008fc600078e003e */
[----:B------:R-:W-:Y:S01]  /*57920*/  STL [R1+0x19a4], R93 ;  /* 0x0019a45d01007387 */ /* 0x000fe20000100800 */
[----:B----4-:R-:W-:-:S03]  /*57930*/  IMAD.MOV.U32 R84, RZ, RZ, R63 ;  /* 0x000000ffff547224 */ /* 0x010fc600078e003f */
[----:B------:R-:W-:Y:S01]  /*57940*/  STL [R1+0x19a0], R92 ;  /* 0x0019a05c01007387 */ /* 0x000fe20000100800 */
[----:B------:R-:W-:-:S03]  /*57950*/  IMAD.MOV.U32 R88, RZ, RZ, R61 ;  /* 0x000000ffff587224 */ /* 0x000fc600078e003d */
[----:B------:R-:W-:Y:S04]  /*57960*/  STL [R1+0x199c], R96 ;  /* 0x00199c6001007387 */ /* 0x000fe80000100800 */
[----:B------:R2:W-:Y:S04]  /*57970*/  STL [R1+0x19b8], R84 ;  /* 0x0019b85401007387 */ /* 0x0005e80000100800 */
[----:B------:R3:W-:Y:S04]  /*57980*/  STL [R1+0x19b4], R85 ;  /* 0x0019b45501007387 */ /* 0x0007e80000100800 */
[----:B------:R2:W-:Y:S04]  /*57990*/  STL [R1+0x19b0], R89 ;  /* 0x0019b05901007387 */ /* 0x0005e80000100800 */
[----:B------:R1:W-:Y:S04]  /*579a0*/  STL [R1+0x19ac], R88 ;  /* 0x0019ac5801007387 */ /* 0x0003e80000100800 */
        /* <DEDUP_REMOVED lines=35> */
[----:B------:R-:W-:Y:S11]  /*57be0*/  HMMA.1688.F32.TF32 R12, R12, R98, R168 ;  /* 0x000000620c0c723c */ /* 0x000ff600000810a8 */
[----:B------:R-:W-:Y:S11]  /*57bf0*/  @!UPT UIADD3 URZ, URZ, URZ, URZ ;  /* 0x0000003f3f3ff290 */ /* 0x000ff6000fffe03f */
[----:B------:R-:W-:Y:S02]  /*57c00*/  @!UPT UIADD3 URZ, URZ, URZ, URZ ;  /* 0x0000003f3f3ff290 */ /* 0x000fe4000fffe03f */
[----:B--2---:R-:W-:Y:S02]  /*57c10*/  IMAD.MOV.U32 R84, RZ, RZ, R12 ;  /* 0x000000ffff547224 */ /* 0x004fe400078e000c */
[----:B---3--:R-:W-:Y:S02]  /*57c20*/  IMAD.MOV.U32 R85, RZ, RZ, R13 ;  /* 0x000000ffff557224 */ /* 0x008fe400078e000d */
[----:B------:R-:W-:Y:S02]  /*57c30*/  IMAD.MOV.U32 R89, RZ, RZ, R14 ;  /* 0x000000ffff597224 */ /* 0x000fe400078e000e */
[----:B-1----:R-:W-:Y:S02]  /*57c40*/  IMAD.MOV.U32 R88, RZ, RZ, R15 ;  /* 0x000000ffff587224 */ /* 0x002fe400078e000f */
[----:B------:R-:W-:Y:S02]  /*57c50*/  IMAD.MOV.U32 R96, RZ, RZ, R63 ;  /* 0x000000ffff607224 */ /* 0x000fe400078e003f */
[----:B------:R-:W-:Y:S01]  /*57c60*/  IMAD.MOV.U32 R92, RZ, RZ, R62 ;  /* 0x000000ffff5c7224 */ /* 0x000fe200078e003e */
[----:B------:R-:W-:Y:S01]  /*57c70*/  LDS R63, [R2+0x9b200] ;  /* 0x09b20000023f7984 */ /* 0x000fe20000000800 */
[----:B------:R-:W-:-:S02]  /*57c80*/  IMAD.MOV.U32 R97, RZ, RZ, R60 ;  /* 0x000000ffff617224 */ /* 0x000fc400078e003c */
[----:B------:R-:W-:Y:S01]  /*57c90*/  IMAD.MOV.U32 R93, RZ, RZ, R61 ;  /* 0x000000ffff5d7224 */ /* 0x000fe200078e003d */
        /* <DEDUP_REMOVED lines=8> */
[----:B------:R-:W-:Y:S04]  /*57d20*/  LDS R60, [R0+0x9a200] ;  /* 0x09a20000003c7984 */ /* 0x000fe80000000800 */
[----:B------:R-:W-:Y:S04]  /*57d30*/  LDS R62, [R0+0x9b200] ;  /* 0x09b20000003e7984 */ /* 0x000fe80000000800 */
[----:B------:R-:W1:Y:S01]  /*57d40*/  LDS R61, [R2+0x9a200] ;  /* 0x09a20000023d7984 */ /* 0x000e620000000800 */
[C---:B----4-:R-:W-:Y:S08]  /*57d50*/  HMMA.1688.F32.TF32 R64, R4.reuse, R10, R124 ;  /* 0x0000000a0440723c */ /* 0x050ff0000008107c */
[C---:B------:R-:W-:Y:S08]  /*57d60*/  HMMA.1688.F32.TF32 R12, R4.reuse, R22, R244 ;  /* 0x00000016040c723c */ /* 0x040ff000000810f4 */
[C---:B------:R-:W-:Y:S08]  /*57d70*/  HMMA.1688.F32.TF32 R108, R4.reuse, R18, R108 ;  /* 0x00000012046c723c */ /* 0x040ff0000008106c */
[----:B------:R-:W-:Y:S08]  /*57d80*/  HMMA.1688.F32.TF32 R248, R4, R26, R248 ;  /* 0x0000001a04f8723c */ /* 0x000ff000000810f8 */
[----:B------:R-:W-:-:S02]  /*57d90*/  IMAD.MOV.U32 R44, RZ, RZ, R12 ;  /* 0x000000ffff2c7224 */ /* 0x000fc400078e000c */
[----:B------:R-:W-:Y:S02]  /*57da0*/  IMAD.MOV.U32 R45, RZ, RZ, R13 ;  /* 0x000000ffff2d7224 */ /* 0x000fe400078e000d */
[----:B------:R-:W-:Y:S02]  /*57db0*/  IMAD.MOV.U32 R48, RZ, RZ, R14 ;  /* 0x000000ffff307224 */ /* 0x000fe400078e000e */
[----:B------:R-:W-:Y:S01]  /*57dc0*/  IMAD.MOV.U32 R49, RZ, RZ, R15 ;  /* 0x000000ffff317224 */ /* 0x000fe200078e000f */
[C---:B------:R-:W-:Y:S08]  /*57dd0*/  HMMA.1688.F32.TF32 R244, R4.reuse, R30, R120 ;  /* 0x0000001e04f4723c */ /* 0x040ff00000081078 */
[C---:B------:R-:W-:Y:S01]  /*57de0*/  HMMA.1688.F32.TF32 R12, R4.reuse, R34, R116 ;  /* 0x00000022040c723c */ /* 0x040fe20000081074 */
[----:B------:R-:W-:Y:S04]  /*57df0*/  STL.64 [R1+0x1a20], R66 ;  /* 0x001a204201007387 */ /* 0x000fe80000100a00 */
[----:B------:R-:W-:Y:S04]  /*57e00*/  STL.64 [R1+0x1a18], R64 ;  /* 0x001a184001007387 */ /* 0x000fe80000100a00 */
[----:B------:R-:W-:Y:S04]  /*57e10*/  STL.64 [R1+0x1a30], R110 ;  /* 0x001a306e01007387 */ /* 0x000fe80000100a00 */
[----:B------:R2:W-:Y:S04]  /*57e20*/  STL.64 [R1+0x1a28], R108 ;  /* 0x001a286c01007387 */ /* 0x0005e80000100a00 */
[----:B------:R-:W-:Y:S04]  /*57e30*/  STL.64 [R1+0x1a40], R250 ;  /* 0x001a40fa01007387 */ /* 0x000fe80000100a00 */
[----:B------:R-:W-:Y:S04]  /*57e40*/  STL.64 [R1+0x1a38], R248 ;  /* 0x001a38f801007387 */ /* 0x000fe80000100a00 */
[----:B------:R-:W-:Y:S01]  /*57e50*/  STL.64 [R1+0x1a50], R246 ;  /* 0x001a50f601007387 */ /* 0x000fe20000100a00 */
[C---:B--2---:R-:W-:Y:S03]  /*57e60*/  HMMA.1688.F32.TF32 R108, R4.reuse, R38, R112 ;  /* 0x00000026046c723c */ /* 0x044fe60000081070 */
[----:B------:R-:W-:Y:S04]  /*57e70*/  STL.64 [R1+0x1a48], R244 ;  /* 0x001a48f401007387 */ /* 0x000fe80000100a00 */
[----:B------:R-:W-:Y:S01]  /*57e80*/  STL.64 [R1+0x40], R12 ;  /* 0x0000400c01007387 */ /* 0x000fe20000100a00 */
[C---:B------:R-:W-:Y:S03]  /*57e90*/  HMMA.1688.F32.TF32 R64, R4.reuse, R42, R100 ;  /* 0x0000002a0440723c */ /* 0x040fe60000081064 */
[----:B------:R2:W-:Y:S05]  /*57ea0*/  STL.64 [R1+0x48], R14 ;  /* 0x0000480e01007387 */ /* 0x0005ea0000100a00 */
[C---:B--2---:R-:W-:Y:S08]  /*57eb0*/  HMMA.1688.F32.TF32 R12, R4.reuse, R46, R52 ;  /* 0x0000002e040c723c */ /* 0x044ff00000081034 */
[----:B------:R-:W-:Y:S01]  /*57ec0*/  HMMA.1688.F32.TF32 R52, R4, R50, R68 ;  /* 0x000000320434723c */ /* 0x000fe20000081044 */
[----:B------:R-:W-:Y:S04]  /*57ed0*/  STL.64 [R1+0xb0], R108 ;  /* 0x0000b06c01007387 */ /* 0x000fe80000100a00 */
[----:B------:R-:W-:Y:S04]  /*57ee0*/  STL.64 [R1+0xb8], R110 ;  /* 0x0000b86e01007387 */ /* 0x000fe80000100a00 */
[----:B------:R-:W-:Y:S04]  /*57ef0*/  STL.64 [R1+0x110], R64 ;  /* 0x0001104001007387 */ /* 0x000fe80000100a00 */
[----:B------:R-:W-:Y:S03]  /*57f00*/  STL.64 [R1+0x118], R66 ;  /* 0x0001184201007387 */ /* 0x000fe60000100a00 */
[----:B------:R-:W-:-:S02]  /*57f10*/  IMAD.MOV.U32 R77, RZ, RZ, R13 ;  /* 0x000000ffff4d7224 */ /* 0x000fc400078e000d */
[----:B------:R-:W-:Y:S01]  /*57f20*/  IMAD.MOV.U32 R76, RZ, RZ, R14 ;  /* 0x000000ffff4c7224 */ /* 0x000fe200078e000e */
[----:B------:R-:W-:Y:S04]  /*57f30*/  STL [R1+0x180], R12 ;  /* 0x0001800c01007387 */ /* 0x000fe80000100800 */
[----:B------:R2:W-:Y:S04]  /*57f40*/  STL [R1+0x18c], R15 ;  /* 0x00018c0f01007387 */ /* 0x0005e80000100800 */
[----:B------:R-:W-:Y:S04]  /*57f50*/  STL [R1+0x1a00], R77 ;  /* 0x001a004d01007387 */ /* 0x000fe80000100800 */
[----:B------:R-:W-:Y:S04]  /*57f60*/  STL [R1+0x19fc], R76 ;  /* 0x0019fc4c01007387 */ /* 0x000fe80000100800 */
[----:B------:R-:W-:Y:S04]  /*57f70*/  STL.64 [R1+0x1b0], R52 ;  /* 0x0001b03401007387 */ /* 0x000fe80000100a00 */
[----:B------:R3:W-:Y:S04]  /*57f80*/  STL.64 [R1+0x1b8], R54 ;  /* 0x0001b83601007387 */ /* 0x0007e80000100a00 */
        /* <DEDUP_REMOVED lines=32> */
[----:B------:R-:W-:Y:S08]  /*58190*/  HMMA.1688.F32.TF32 R64, R4, R86, R180 ;  /* 0x000000560440723c */ /* 0x000ff000000810b4 */
[----:B------:R-:W-:-:S02]  /*581a0*/  IMAD.MOV.U32 R93, RZ, RZ, R15 ;  /* 0x000000ffff5d7224 */ /* 0x000fc400078e000f */
[----:B------:R-:W-:Y:S02]  /*581b0*/  IMAD.MOV.U32 R97, RZ, RZ, R14 ;  /* 0x000000ffff617224 */ /* 0x000fe400078e000e */
[----:B------:R-:W-:Y:S02]  /*581c0*/  IMAD.MOV.U32 R92, RZ, RZ, R13 ;  /* 0x000000ffff5c7224 */ /* 0x000fe400078e000d */
[----:B------:R-:W-:Y:S01]  /*581d0*/  IMAD.MOV.U32 R96, RZ, RZ, R12 ;  /* 0x000000ffff607224 */ /* 0x000fe200078e000c */
[----:B------:R-:W-:Y:S01]  /*581e0*/  STL [R1+0x19f8], R93 ;  /* 0x0019f85d01007387 */ /* 0x000fe20000100800 */
[C---:B------:R-:W-:Y:S03]  /*581f0*/  HMMA.1688.F32.TF32 R12, R4.reuse, R90, R184 ;  /* 0x0000005a040c723c */ /* 0x040fe600000810b8 */
[----:B------:R-:W-:Y:S04]  /*58200*/  STL [R1+0x19f4], R97 ;  /* 0x0019f46101007387 */ /* 0x000fe80000100800 */
[----:B------:R-:W-:Y:S04]  /*58210*/  STL [R1+0x19e8], R92 ;  /* 0x0019e85c01007387 */ /* 0x000fe80000100800 */
[----:B------:R-:W-:Y:S04]  /*58220*/  STL [R1+0x19dc], R96 ;  /* 0x0019dc6001007387 */ /* 0x000fe80000100800 */
[----:B------:R-:W-:Y:S04]  /*58230*/  STL.64 [R1+0x730], R52 ;  /* 0x0007303401007387 */ /* 0x000fe80000100a00 */
[----:B------:R2:W-:Y:S02]  /*58240*/  STL.64 [R1+0x738], R54 ;  /* 0x0007383601007387 */ /* 0x0005e40000100a00 */
[C---:B--2---:R-:W-:Y:S02]  /*58250*/  HMMA.1688.F32.TF32 R52, R4.reuse, R94, R188 ;  /* 0x0000005e0434723c */ /* 0x044fe400000810bc */
[----:B------:R-:W-:Y:S06]  /*58260*/  STL.64 [R1+0x720], R64 ;  /* 0x0007204001007387 */ /* 0x000fec0000100a00 */
[----:B------:R-:W-:Y:S01]  /*58270*/  HMMA.1688.F32.TF32 R4, R4, R98, R192 ;  /* 0x000000620404723c */ /* 0x000fe200000810c0 */
[----:B------:R-:W-:Y:S01]  /*58280*/  IMAD.MOV.U32 R102, RZ, RZ, R37 ;  /* 0x000000ffff667224 */ /* 0x000fe200078e0025 */
[----:B------:R-:W-:Y:S01]  /*58290*/  STL.64 [R1+0x728], R66 ;  /* 0x0007284201007387 */ /* 0x000fe20000100a00 */
[----:B------:R-:W-:-:S03]  /*582a0*/  IMAD.MOV.U32 R103, RZ, RZ, R36 ;  /* 0x000000ffff677224 */ /* 0x000fc600078e0024 */
[----:B------:R-:W-:Y:S04]  /*582b0*/  STL.64 [R1+0x710], R12 ;  /* 0x0007100c01007387 */ /* 0x000fe80000100a00 */
[----:B------:R-:W-:Y:S04]  /*582c0*/  STL.64 [R1+0x718], R14 ;  /* 0x0007180e01007387 */ /* 0x000fe80000100a00 */
[----:B------:R-:W-:Y:S04]  /*582d0*/  LDS R12, [R0+0x9a280] ;  /* 0x09a28000000c7984 */ /* 0x000fe80000000800 */
[----:B------:R-:W-:Y:S04]  /*582e0*/  STL.64 [R1+0x700], R52 ;  /* 0x0007003401007387 */ /* 0x000fe80000100a00 */
[----:B------:R-:W-:Y:S04]  /*582f0*/  STL.64 [R1+0x708], R54 ;  /* 0x0007083601007387 */ /* 0x000fe80000100a00 */
[----:B------:R-:W-:Y:S04]  /*58300*/  STL.64 [R1+0x6e0], R4 ;  /* 0x0006e00401007387 */ /* 0x000fe80000100a00 */
[----:B------:R2:W-:Y:S04]  /*58310*/  STL.64 [R1+0x6e8], R6 ;  /* 0x0006e80601007387 */ /* 0x0005e80000100a00 */
[----:B------:R-:W-:Y:S04]  /*58320*/  LDS R14, [R0+0x9b280] ;  /* 0x09b28000000e7984 */ /* 0x000fe80000000800 */
[----:B------:R-:W-:Y:S04]  /*58330*/  LDS R13, [R2+0x9a280] ;  /* 0x09a28000020d7984 */ /* 0x000fe80000000800 */
[----:B------:R-:W3:Y:S01]  /*58340*/  LDS R15, [R2+0x9b280] ;  /* 0x09b28000020f7984 */ /* 0x000ee20000000800 */
[C---:B-1----:R-:W-:Y:S08]  /*58350*/  HMMA.1688.F32.TF32 R128, R60.reuse, R30, R128 ;  /* 0x0000001e3c80723c */ /* 0x042ff00000081080 */
[C---:B----4-:R-:W-:Y:S08]  /*58360*/  HMMA.1688.F32.TF32 R68, R60.reuse, R10, R140 ;  /* 0x0000000a3c44723c */ /* 0x050ff0000008108c */
        /* <DEDUP_REMOVED lines=8> */
[C---:B--2---:R-:W-:Y:S01]  /*583f0*/  HMMA.1688.F32.TF32 R4, R60.reuse, R42, R100 ;  /* 0x0000002a3c04723c */ /* 0x044fe20000081064 */
[----:B------:R-:W-:Y:S01]  /*58400*/  IMAD.MOV.U32 R175, RZ, RZ, R235 ;  /* 0x000000ffffaf7224 */ /* 0x000fe200078e00eb */
[----:B------:R-:W-:Y:S01]  /*58410*/  LDS R189, [R2+0x9a380] ;  /* 0x09a3800002bd7984 */ /* 0x000fe20000000800 */
[----:B------:R-:W-:Y:S02]  /*58420*/  IMAD.MOV.U32 R176, RZ, RZ, R228 ;  /* 0x000000ffffb07224 */ /* 0x000fe400078e00e4 */
[----:B------:R-:W-:Y:S01]  /*58430*/  IMAD.MOV.U32 R177, RZ, RZ, R229 ;  /* 0x000000ffffb17224 */ /* 0x000fe200078e00e5 */
[----:B------:R-:W-:Y:S02]  /*58440*/  LDS R191, [R2+0x9b380] ;  /* 0x09b3800002bf7984 */ /* 0x000fe40000000800 */
[C---:B------:R-:W-:Y:S08]  /*58450*/  HMMA.1688.F32.TF32 R140, R60.reuse, R18, R132 ;  /* 0x000000123c8c723c */ /* 0x040ff00000081084 */
        /* <DEDUP_REMOVED lines=20> */
[----:B------:R1:W-:Y:S04]  /*585a0*/  STL [R1+0x74], R5 ;  /* 0x0000740501007387 */ /* 0x0003e80000100800 */
        /* <DEDUP_REMOVED lines=39> */
[----:B------:R-:W4:Y:S01]  /*58820*/  LDL.LU R127, [R1+0x10c] ;  /* 0x00010c00017f7983 */ /* 0x000f220000300800 */
[----:B------:R-:W-:-:S02]  /*58830*/  IMAD.MOV.U32 R76, RZ, RZ, R4 ;  /* 0x000000ffff4c7224 */ /* 0x000fc400078e0004 */
[----:B------:R-:W-:Y:S02]  /*58840*/  IMAD.MOV.U32 R93, RZ, RZ, R6 ;  /* 0x000000ffff5d7224 */ /* 0x000fe400078e0006 */
[----:B------:R-:W-:Y:S02]  /*58850*/  IMAD.MOV.U32 R97, RZ, RZ, R7 ;  /* 0x000000ffff617224 */ /* 0x000fe400078e0007 */
[C---:B-1----:R-:W-:Y:S08]  /*58860*/  HMMA.1688.F32.TF32 R4, R60.reuse, R50, R72 ;  /* 0x000000323c04723c */ /* 0x042ff00000081048 */
[C---:B------:R-:W-:Y:S08]  /*58870*/  HMMA.1688.F32.TF32 R56, R60.reuse, R82, R200 ;  /* 0x000000523c38723c */ /* 0x040ff000000810c8 */
[----:B------:R-:W-:Y:S07]  /*58880*/  HMMA.1688.F32.TF32 R52, R60, R86, R204 ;  /* 0x000000563c34723c */ /* 0x000fee00000810cc */
[----:B------:R-:W-:Y:S01]  /*58890*/  STL.64 [R1+0xe0], R4 ;  /* 0x0000e00401007387 */ /* 0x000fe20000100a00 */
[----:B------:R-:W-:-:S03]  /*588a0*/  IMAD.MOV.U32 R77, RZ, RZ, R7 ;  /* 0x000000ffff4d7224 */ /* 0x000fc600078e0007 */
[----:B------:R1:W-:Y:S02]  /*588b0*/  STL [R1+0xe8], R6 ;  /* 0x0000e80601007387 */ /* 0x0003e40000100800 */
[C---:B-1----:R-:W-:Y:S11]  /*588c0*/  HMMA.1688.F32.TF32 R4, R60.reuse, R78, R196 ;  /* 0x0000004e3c04723c */ /* 0x042ff600000810c4 */
[----:B------:R-:W-:Y:S11]  /*588d0*/  @!UPT UIADD3 URZ, URZ, URZ, URZ ;  /* 0x0000003f3f3ff290 */ /* 0x000ff6000fffe03f */
[----:B------:R-:W-:Y:S01]  /*588e0*/  @!UPT UIADD3 URZ, URZ, URZ, URZ ;  /* 0x0000003f3f3ff290 */ /* 0x000fe2000fffe03f */
[----:B------:R-:W-:Y:S04]  /*588f0*/  STL.64 [R1+0x6a0], R4 ;  /* 0x0006a00401007387 */ /* 0x000fe80000100a00 */
[----:B------:R1:W-:Y:S04]  /*58900*/  STL.64 [R1+0x6a8], R6 ;  /* 0x0006a80601007387 */ /* 0x0003e80000100a00 */
[----:B------:R-:W-:Y:S04]  /*58910*/  STL.64 [R1+0x690], R56 ;  /* 0x0006903801007387 */ /* 0x000fe80000100a00 */
[----:B------:R1:W-:Y:S02]  /*58920*/  STL.64 [R1+0x698], R58 ;  /* 0x0006983a01007387 */ /* 0x0003e40000100a00 */
[C---:B-1----:R-:W-:Y:S02]  /*58930*/  HMMA.1688.F32.TF32 R4, R60.reuse, R90, R208 ;  /* 0x0000005a3c04723c */ /* 0x042fe400000810d0 */
[----:B------:R-:W-:Y:S04]  /*58940*/  STL.64 [R1+0x680], R52 ;  /* 0x0006803401007387 */ /* 0x000fe80000100a00 */
[----:B------:R1:W-:Y:S02]  /*58950*/  STL.64 [R1+0x688], R54 ;  /* 0x0006883601007387 */ /* 0x0003e40000100a00 */
[C---:B------:R-:W-:Y:S08]  /*58960*/  HMMA.1688.F32.TF32 R56, R60.reuse, R94, R212 ;  /* 0x0000005e3c38723c */ /* 0x040ff000000810d4 */
[----:B-1----:R-:W-:Y:S07]  /*58970*/  HMMA.1688.F32.TF32 R52, R60, R98, R216 ;  /* 0x000000623c34723c */ /* 0x002fee00000810d8 */
[----:B------:R-:W-:Y:S04]  /*58980*/  STL.64 [R1+0x670], R4 ;  /* 0x0006700401007387 */ /* 0x000fe80000100a00 */
[----:B------:R-:W-:Y:S04]  /*58990*/  STL.64 [R1+0x678], R6 ;  /* 0x0006780601007387 */ /* 0x000fe80000100a00 */
[----:B------:R-:W-:Y:S04]  /*589a0*/  STL.64 [R1+0x660], R56 ;  /* 0x0006603801007387 */ /* 0x000fe80000100a00 */
[----:B------:R-:W-:Y:S01]  /*589b0*/  STL.64 [R1+0x668], R58 ;  /* 0x0006683a01007387 */ /* 0x000fe20000100a00 */
[----:B------:R-:W-:-:S02]  /*589c0*/  IMAD.MOV.U32 R178, RZ, RZ, R230 ;  /* 0x000000ffffb27224 */ /* 0x000fc400078e00e6 */
[----:B------:R-:W-:Y:S01]  /*589d0*/  IMAD.MOV.U32 R179, RZ, RZ, R224 ;  /* 0x000000ffffb37224 */ /* 0x000fe200078e00e0 */
[----:B------:R-:W-:Y:S04]  /*589e0*/  LDS R4, [R0+0x9a300] ;  /* 0x09a3000000047984 */ /* 0x000fe80000000800 */
        /* <DEDUP_REMOVED lines=10> */
[----:B------:R-:W1:Y:S01]  /*58a90*/  LDS R7, [R2+0x9b300] ;  /* 0x09b3000002077984 */ /* 0x000e620000000800 */
[C---:B---3--:R-:W-:Y:S11]  /*58aa0*/  HMMA.1688.F32.TF32 R180, R12.reuse, R10, R168 ;  /* 0x0000000a0cb4723c */ /* 0x048ff600000810a8 */
[----:B------:R-:W-:Y:S11]  /*58ab0*/  @!UPT UIADD3 URZ, URZ, URZ, URZ ;  /* 0x0000003f3f3ff290 */ /* 0x000ff6000fffe03f */
[----:B------:R-:W-:Y:S01]  /*58ac0*/  @!UPT UIADD3 URZ, URZ, URZ, URZ ;  /* 0x0000003f3f3ff290 */ /* 0x000fe2000fffe03f */
[----:B------:R-:W-:Y:S01]  /*58ad0*/  STL.64 [R1+0x1ac0], R182 ;  /* 0x001ac0b601007387 */ /* 0x000fe20000100a00 */
[----:B--2---:R-:W-:Y:S03]  /*58ae0*/  HMMA.1688.F32.TF32 R52, R12, R46, R132 ;  /* 0x0000002e0c34723c */ /* 0x004fe60000081084 */
[----:B------:R-:W-:Y:S04]  /*58af0*/  STL.64 [R1+0x1ab8], R180 ;  /* 0x001ab8b401007387 */ /* 0x000fe80000100a00 */
[----:B------:R-:W2:Y:S04]  /*58b00*/  LDL.LU R64, [R1+0x950] ;  /* 0x0009500001407983 */ /* 0x000ea80000300800 */
[----:B------:R-:W2:Y:S04]  /*58b10*/  LDL.LU R65, [R1+0x954] ;  /* 0x0009540001417983 */ /* 0x000ea80000300800 */
[----:B------:R-:W2:Y:S04]  /*58b20*/  LDL.LU R66, [R1+0x958] ;  /* 0x0009580001427983 */ /* 0x000ea80000300800 */
[----:B------:R-:W2:Y:S04]  /*58b30*/  LDL.LU R67, [R1+0x95c] ;  /* 0x00095c0001437983 */ /* 0x000ea80000300800 */
[----:B------:R-:W3:Y:S01]  /*58b40*/  LDL.LU R108, [R1+0x960] ;  /* 0x00096000016c7983 */ /* 0x000ee20000300800 */
[----:B------:R-:W-:-:S03]  /*58b50*/  IMAD.MOV.U32 R92, RZ, RZ, R52 ;  /* 0x000000ffff5c7224 */ /* 0x000fc600078e0034 */
[----:B------:R-:W3:Y:S01]  /*58b60*/  LDL.LU R109, [R1+0x964] ;  /* 0x00096400016d7983 */ /* 0x000ee20000300800 */
[----:B------:R-:W-:Y:S02]  /*58b70*/  IMAD.MOV.U32 R81, RZ, RZ, R53 ;  /* 0x000000ffff517224 */ /* 0x000fe400078e0035 */
[----:B------:R-:W-:Y:S01]  /*58b80*/  IMAD.MOV.U32 R80, RZ, RZ, R54 ;  /* 0x000000ffff507224 */ /* 0x000fe200078e0036 */
[----:B------:R-:W3:Y:S01]  /*58b90*/  LDL.LU R110, [R1+0x968] ;  /* 0x00096800016e7983 */ /* 0x000ee20000300800 */
[----:B------:R-:W-:Y:S02]  /*58ba0*/  IMAD.MOV.U32 R96, RZ, RZ, R55 ;  /* 0x000000ffff607224 */ /* 0x000fe400078e0037 */
[----:B----4-:R-:W-:Y:S01]  /*58bb0*/  HMMA.1688.F32.TF32 R52, R12, R50, R124 ;  /* 0x000000320c34723c */ /* 0x010fe2000008107c */
[----:B------:R-:W3:Y:S04]  /*58bc0*/  LDL.LU R111, [R1+0x96c] ;  /* 0x00096c00016f7983 */ /* 0x000ee80000300800 */
[----:B------:R-:W4:Y:S04]  /*58bd0*/  LDL.LU R248, [R1+0x970] ;  /* 0x0009700001f87983 */ /* 0x000f280000300800 */
[----:B------:R-:W4:Y:S04]  /*58be0*/  LDL.LU R249, [R1+0x974] ;  /* 0x0009740001f97983 */ /* 0x000f280000300800 */
[----:B------:R-:W4:Y:S04]  /*58bf0*/  LDL.LU R250, [R1+0x978] ;  /* 0x0009780001fa7983 */ /* 0x000f280000300800 */
[----:B------:R-:W4:Y:S07]  /*58c00*/  LDL.LU R251, [R1+0x97c] ;  /* 0x00097c0001fb7983 */ /* 0x000f2e0000300800 */
[----:B------:R-:W-:-:S02]  /*58c10*/  IMAD.MOV.U32 R88, RZ, RZ, R52 ;  /* 0x000000ffff587224 */ /* 0x000fc400078e0034 */
[----:B------:R-:W-:Y:S02]  /*58c20*/  IMAD.MOV.U32 R89, RZ, RZ, R53 ;  /* 0x000000ffff597224 */ /* 0x000fe400078e0035 */
[----:B------:R-:W-:Y:S02]  /*58c30*/  IMAD.MOV.U32 R52, RZ, RZ, R236 ;  /* 0x000000ffff347224 */ /* 0x000fe400078e00ec */
[----:B------:R-:W-:Y:S01]  /*58c40*/  IMAD.MOV.U32 R85, RZ, RZ, R54 ;  /* 0x000000ffff557224 */ /* 0x000fe200078e0036 */
[----:B------:R-:W2:Y:S01]  /*58c50*/  LDL.LU R236, [R1+0x1bd4] ;  /* 0x001bd40001ec7983 */ /* 0x000ea20000300800 */
[----:B------:R-:W-:Y:S02]  /*58c60*/  IMAD.MOV.U32 R53, RZ, RZ, R237 ;  /* 0x000000ffff357224 */ /* 0x000fe400078e00ed */
[----:B------:R-:W-:Y:S01]  /*58c70*/  IMAD.MOV.U32 R84, RZ, RZ, R55 ;  /* 0x000000ffff547224 */ /* 0x000fe200078e0037 */
[----:B------:R-:W2:Y:S01]  /*58c80*/  LDL.LU R237, [R1+0x1bd0] ;  /* 0x001bd00001ed7983 */ /* 0x000ea20000300800 */
        /* <DEDUP_REMOVED lines=67> */
[C---:B------:R-:W-:Y:S03]  /*590c0*/  HMMA.1688.F32.TF32 R184, R12.reuse, R18, R164 ;  /* 0x000000120cb8723c */ /* 0x040fe600000810a4 */
[----:B------:R-:W4:Y:S04]  /*590d0*/  LDL.LU R164, [R1+0x8e0] ;  /* 0x0008e00001a47983 */ /* 0x000f280000300800 */
[----:B------:R-:W4:Y:S04]  /*590e0*/  LDL.LU R165, [R1+0x8e4] ;  /* 0x0008e40001a57983 */ /* 0x000f280000300800 */
[----:B------:R-:W4:Y:S04]  /*590f0*/  LDL.LU R166, [R1+0x8e8] ;  /* 0x0008e80001a67983 */ /* 0x000f280000300800 */
[----:B------:R-:W4:Y:S01]  /*59100*/  LDL.LU R167, [R1+0x8ec] ;  /* 0x0008ec0001a77983 */ /* 0x000f220000300800 */
[C---:B------:R-:W-:Y:S08]  /*59110*/  HMMA.1688.F32.TF32 R148, R12.reuse, R22, R148 ;  /* 0x000000160c94723c */ /* 0x040ff00000081094 */
[C---:B------:R-:W-:Y:S08]  /*59120*/  HMMA.1688.F32.TF32 R156, R12.reuse, R26, R156 ;  /* 0x0000001a0c9c723c */ /* 0x040ff0000008109c */
[C---:B------:R-:W-:Y:S08]  /*59130*/  HMMA.1688.F32.TF32 R160, R12.reuse, R30, R160 ;  /* 0x0000001e0ca0723c */ /* 0x040ff000000810a0 */
[C---:B------:R-:W-:Y:S08]  /*59140*/  HMMA.1688.F32.TF32 R152, R12.reuse, R34, R152 ;  /* 0x000000220c98723c */ /* 0x040ff00000081098 */
[----:B------:R-:W-:Y:S08]  /*59150*/  HMMA.1688.F32.TF32 R100, R12, R42, R100 ;  /* 0x0000002a0c64723c */ /* 0x000ff00000081064 */
[C---:B-1----:R-:W-:Y:S08]  /*59160*/  HMMA.1688.F32.TF32 R124, R4.reuse, R46, R124 ;  /* 0x0000002e047c723c */ /* 0x042ff0000008107c */
[C---:B--2---:R-:W-:Y:S08]  /*59170*/  HMMA.1688.F32.TF32 R144, R4.reuse, R38, R144 ;  /* 0x000000260490723c */ /* 0x044ff00000081090 */
[C---:B---3--:R-:W-:Y:S08]  /*59180*/  HMMA.1688.F32.TF32 R168, R4.reuse, R34, R168 ;  /* 0x0000002204a8723c */ /* 0x048ff000000810a8 */
[----:B----4-:R-:W-:Y:S08]  /*59190*/  HMMA.1688.F32.TF32 R200, R4, R30, R120 ;  /* 0x0000001e04c8723c */ /* 0x010ff00000081078 */
[C---:B------:R-:W-:Y:S11]  /*591a0*/  HMMA.1688.F32.TF32 R60, R12.reuse, R78, R220 ;  /* 0x0000004e0c3c723c */ /* 0x040ff600000810dc */
[----:B------:R-:W-:Y:S11]  /*591b0*/  @!UPT UIADD3 URZ, URZ, URZ, URZ ;  /* 0x0000003f3f3ff290 */ /* 0x000ff6000fffe03f */
[----:B------:R-:W-:Y:S01]  /*591c0*/  @!UPT UIADD3 URZ, URZ, URZ, URZ ;  /* 0x0000003f3f3ff290 */ /* 0x000fe2000fffe03f */
        /* <DEDUP_REMOVED lines=9> */
[C---:B------:R-:W-:Y:S08]  /*59260*/  HMMA.1688.F32.TF32 R60, R12.reuse, R94, R236 ;  /* 0x0000005e0c3c723c */ /* 0x040ff000000810ec */
[----:B------:R-:W-:Y:S01]  /*59270*/  HMMA.1688.F32.TF32 R12, R12, R98, R240 ;  /* 0x000000620c0c723c */ /* 0x000fe200000810f0 */
[----:B------:R-:W-:Y:S04]  /*59280*/  STL.64 [R1+0x100], R196 ;  /* 0x000100c401007387 */ /* 0x000fe80000100a00 */
[----:B------:R-:W-:Y:S04]  /*59290*/  STL.64 [R1+0x108], R198 ;  /* 0x000108c601007387 */ /* 0x000fe80000100a00 */
[----:B------:R-:W-:Y:S01]  /*592a0*/  STL.64 [R1+0x5b0], R180 ;  /* 0x0005b0b401007387 */ /* 0x000fe20000100a00 */
[C---:B------:R-:W-:Y:S03]  /*592b0*/  HMMA.1688.F32.TF32 R216, R4.reuse, R10, R56 ;  /* 0x0000000a04d8723c */ /* 0x040fe60000081038 */
[----:B------:R-:W-:Y:S04]  /*592c0*/  STL.64 [R1+0x5b8], R182 ;  /* 0x0005b8b601007387 */ /* 0x000fe80000100a00 */
[----:B------:R-:W-:Y:S01]  /*592d0*/  STL [R1+0x1908], R235 ;  /* 0x001908eb01007387 */ /* 0x000fe20000100800 */
[C---:B------:R-:W-:Y:S03]  /*592e0*/  HMMA.1688.F32.TF32 R56, R4.reuse, R78, R140 ;  /* 0x0000004e0438723c */ /* 0x040fe6000008108c */
[----:B------:R-:W-:Y:S04]  /*592f0*/  STL.64 [R1+0x590], R60 ;  /* 0x0005903c01007387 */ /* 0x000fe80000100a00 */
[----:B------:R-:W-:Y:S04]  /*59300*/  STL.64 [R1+0x598], R62 ;  /* 0x0005983e01007387 */ /* 0x000fe80000100a00 */
[----:B------:R-:W-:Y:S04]  /*59310*/  STL.64 [R1+0x570], R12 ;  /* 0x0005700c01007387 */ /* 0x000fe80000100a00 */
[----:B------:R1:W-:Y:S02]  /*59320*/  STL.64 [R1+0x578], R14 ;  /* 0x0005780e01007387 */ /* 0x0003e40000100a00 */
[C---:B-1----:R-:W-:Y:S06]  /*59330*/  HMMA.1688.F32.TF32 R12, R4.reuse, R82, R68 ;  /* 0x00000052040c723c */ /* 0x042fec0000081044 */
[----:B------:R-:W-:Y:S04]  /*59340*/  STL.64 [R1+0x530], R56 ;  /* 0x0005303801007387 */ /* 0x000fe80000100a00 */
[----:B------:R1:W-:Y:S01]  /*59350*/  STL.64 [R1+0x538], R58 ;  /* 0x0005383a01007387 */ /* 0x0003e20000100a00 */
[C---:B------:R-:W-:Y:S08]  /*59360*/  HMMA.1688.F32.TF32 R60, R4.reuse, R86, R176 ;  /* 0x00000056043c723c */ /* 0x040ff000000810b0 */
[C---:B-1----:R-:W-:Y:S04]  /*59370*/  HMMA.1688.F32.TF32 R56, R4.reuse, R90, R172 ;  /* 0x0000005a0438723c */ /* 0x042fe800000810ac */
[----:B------:R-:W-:Y:S04]  /*59380*/  STL.64 [R1+0x520], R12 ;  /* 0x0005200c01007387 */ /* 0x000fe80000100a00 */
[C---:B------:R-:W-:Y:S01]  /*59390*/  HMMA.1688.F32.TF32 R208, R4.reuse, R18, R112 ;  /* 0x0000001204d0723c */ /* 0x040fe20000081070 */
[----:B------:R1:W-:Y:S07]  /*593a0*/  STL.64 [R1+0x528], R14 ;  /* 0x0005280e01007387 */ /* 0x0003ee0000100a00 */
[C---:B------:R-:W-:Y:S08]  /*593b0*/  HMMA.1688.F32.TF32 R192, R4.reuse, R22, R192 ;  /* 0x0000001604c0723c */ /* 0x040ff000000810c0 */
[C---:B-1----:R-:W-:Y:S08]  /*593c0*/  HMMA.1688.F32.TF32 R12, R4.reuse, R94, R52 ;  /* 0x0000005e040c723c */ /* 0x042ff00000081034 */
[C---:B------:R-:W-:Y:S08]  /*593d0*/  HMMA.1688.F32.TF32 R196, R4.reuse, R26, R128 ;  /* 0x0000001a04c4723c */ /* 0x040ff00000081080 */
[C---:B------:R-:W-:Y:S08]  /*593e0*/  HMMA.1688.F32.TF32 R132, R4.reuse, R42, R132 ;  /* 0x0000002a0484723c */ /* 0x040ff00000081084 */
[----:B------:R-:W-:Y:S01]  /*593f0*/  HMMA.1688.F32.TF32 R228, R4, R50, R116 ;  /* 0x0000003204e4723c */ /* 0x000fe20000081074 */
[----:B------:R-:W-:Y:S01]  /*59400*/  STL.64 [R1+0x510], R60 ;  /* 0x0005103c01007387 */ /* 0x000fe20000100a00 */
[----:B------:R-:W-:-:S02]  /*59410*/  IMAD.MOV.U32 R236, RZ, RZ, R33 ;  /* 0x000000ffffec7224 */ /* 0x000fc400078e0021 */
[----:B------:R-:W-:Y:S01]  /*59420*/  IMAD.MOV.U32 R237, RZ, RZ, R32 ;  /* 0x000000ffffed7224 */ /* 0x000fe200078e0020 */
[----:B------:R-:W-:Y:S03]  /*59430*/  LDS R52, [R0+0x9c200] ;  /* 0x09c2000000347984 */ /* 0x000fe60000000800 */
[----:B------:R-:W-:Y:S01]  /*59440*/  HMMA.1688.F32.TF32 R4, R4, R98, R244 ;  /* 0x000000620404723c */ /* 0x000fe200000810f4 */
[----:B------:R-:W-:Y:S04]  /*59450*/  STL.64 [R1+0x518], R62 ;  /* 0x0005183e01007387 */ /* 0x000fe80000100a00 */
[----:B------:R-:W-:Y:S04]  /*59460*/  STL.64 [R1+0x1c0], R56 ;  /* 0x0001c03801007387 */ /* 0x000fe80000100a00 */
[----:B------:R-:W-:Y:S04]  /*59470*/  STL.64 [R1+0x1c8], R58 ;  /* 0x0001c83a01007387 */ /* 0x000fe80000100a00 */
[----:B------:R-:W-:Y:S04]  /*59480*/  STL.64 [R1+0x500], R12 ;  /* 0x0005000c01007387 */ /* 0x000fe80000100a00 */
[----:B------:R-:W-:Y:S01]  /*59490*/  STL.64 [R1+0x508], R14 ;  /* 0x0005080e01007387 */ /* 0x000fe20000100a00 */
[----:B------:R-:W-:-:S02]  /*594a0*/  IMAD.MOV.U32 R238, RZ, RZ, R29 ;  /* 0x000000ffffee7224 */ /* 0x000fc400078e001d */
[----:B------:R-:W-:Y:S01]  /*594b0*/  IMAD.MOV.U32 R239, RZ, RZ, R28 ;  /* 0x000000ffffef7224 */ /* 0x000fe200078e001c */
[----:B------:R-:W-:Y:S01]  /*594c0*/  HMMA.1688.F32.TF32 R220, R188, R10, R248 ;  /* 0x0000000abcdc723c */ /* 0x000fe200000810f8 */
[----:B------:R-:W-:Y:S01]  /*594d0*/  IMAD.MOV.U32 R240, RZ, RZ, R25 ;  /* 0x000000fffff07224 */ /* 0x000fe200078e0019 */
[----:B------:R-:W-:Y:S04]  /*594e0*/  STL.64 [R1+0x4e0], R4 ;  /* 0x0004e00401007387 */ /* 0x000fe80000100a00 */
[----:B------:R-:W-:Y:S04]  /*594f0*/  STL.64 [R1+0x4e8], R6 ;  /* 0x0004e80601007387 */ /* 0x000fe80000100a00 */
[----:B------:R-:W2:Y:S01]  /*59500*/  LDL.LU R33, [R1+0x1b84] ;  /* 0x001b840001217983 */ /* 0x000ea20000300800 */
        /* <DEDUP_REMOVED lines=24> */
[----:B------:R-:W-:Y:S03]  /*59690*/  HMMA.1688.F32.TF32 R224, R188, R18, R108 ;  /* 0x00000012bce0723c */ /* 0x000fe6000008106c */
        /* <DEDUP_REMOVED lines=12> */
[----:B--2---:R-:W-:-:S03]  /*59760*/  IMAD.MOV.U32 R247, RZ, RZ, R33 ;  /* 0x000000fffff77224 */ /* 0x004fc600078e0021 */
[----:B------:R-:W-:Y:S01]  /*59770*/  LDS R23, [R2+0x9d080] ;  /* 0x09d0800002177984 */ /* 0x000fe20000000800 */
[----:B---3--:R-:W-:-:S03]  /*59780*/  IMAD.MOV.U32 R246, RZ, RZ, R32 ;  /* 0x000000fffff67224 */ /* 0x008fc600078e0020 */
[----:B------:R-:W-:Y:S01]  /*59790*/  LDS R26, [R0+0x9d280] ;  /* 0x09d28000001a7984 */ /* 0x000fe20000000800 */
[----:B----4-:R-:W-:-:S03]  /*597a0*/  IMAD.MOV.U32 R245, RZ, RZ, R29 ;  /* 0x000000fffff57224 */ /* 0x010fc600078e001d */
[----:B------:R-:W-:Y:S01]  /*597b0*/  LDS R27, [R2+0x9d280] ;  /* 0x09d28000021b7984 */ /* 0x000fe20000000800 */
[----:B------:R-:W-:-:S03]  /*597c0*/  IMAD.MOV.U32 R244, RZ, RZ, R28 ;  /* 0x000000fffff47224 */ /* 0x000fc600078e001c */
[----:B------:R-:W-:Y:S04]  /*597d0*/  LDS R18, [R0+0x9d380] ;  /* 0x09d3800000127984 */ /* 0x000fe80000000800 */
[----:B------:R-:W2:Y:S04]  /*597e0*/  LDL.LU R28, [R1+0x1b54] ;  /* 0x001b5400011c7983 */ /* 0x000ea80000300800 */
[----:B------:R-:W3:Y:S01]  /*597f0*/  LDL.LU R29, [R1+0x1b50] ;  /* 0x001b5000011d7983 */ /* 0x000ee20000300800 */
[----:B------:R-:W-:-:S03]  /*59800*/  IMAD.MOV.U32 R70, RZ, RZ, R24 ;  /* 0x000000ffff467224 */ /* 0x000fc600078e0018 */
[----:B------:R-:W4:Y:S01]  /*59810*/  LDL.LU R32, [R1+0x1b4c] ;  /* 0x001b4c0001207983 */ /* 0x000f220000300800 */
[----:B------:R-:W-:Y:S02]  /*59820*/  IMAD.MOV.U32 R69, RZ, RZ, R21 ;  /* 0x000000ffff457224 */ /* 0x000fe400078e0015 */
[----:B------:R-:W-:Y:S01]  /*59830*/  IMAD.MOV.U32 R68, RZ, RZ, R20 ;  /* 0x000000ffff447224 */ /* 0x000fe200078e0014 */
[----:B------:R-:W4:Y:S01]  /*59840*/  LDL.LU R33, [R1+0x1b48] ;  /* 0x001b480001217983 */ /* 0x000f220000300800 */
[----:B------:R-:W-:-:S03]  /*59850*/  IMAD.MOV.U32 R71, RZ, RZ, R25 ;  /* 0x000000ffff477224 */ /* 0x000fc600078e0019 */
[----:B------:R-:W4:Y:S04]  /*59860*/  LDL.LU R20, [R1+0x1b44] ;  /* 0x001b440001147983 */ /* 0x000f280000300800 */
[----:B------:R-:W4:Y:S01]  /*59870*/  LDL.LU R21, [R1+0x1b40] ;  /* 0x001b400001157983 */ /* 0x000f220000300800 */
[----:B------:R-:W-:-:S03]  /*59880*/  IMAD.MOV.U32 R142, RZ, RZ, R17 ;  /* 0x000000ffff8e7224 */ /* 0x000fc600078e0011 */
        /* <DEDUP_REMOVED lines=8> */
[----:B------:R-:W4:Y:S01]  /*59910*/  LDL.LU R9, [R1+0x1b28] ;  /* 0x001b280001097983 */ /* 0x000f220000300800 */
[----:B------:R-:W-:-:S02]  /*59920*/  IMAD.MOV.U32 R67, RZ, RZ, R136 ;  /* 0x000000ffff437224 */ /* 0x000fc400078e0088 */
[----:B------:R-:W-:Y:S01]  /*59930*/  IMAD.MOV.U32 R66, RZ, RZ, R137 ;  /* 0x000000ffff427224 */ /* 0x000fe200078e0089 */
[----:B------:R-:W-:Y:S01]  /*59940*/  LDS R19, [R2+0x9d380] ;  /* 0x09d3800002137984 */ /* 0x000fe20000000800 */
[----:B--2---:R-:W-:Y:S02]  /*59950*/  IMAD.MOV.U32 R119, RZ, RZ, R28 ;  /* 0x000000ffff777224 */ /* 0x004fe400078e001c */
[----:B---3--:R-:W-:Y:S02]  /*59960*/  IMAD.MOV.U32 R118, RZ, RZ, R29 ;  /* 0x000000ffff767224 */ /* 0x008fe400078e001d */
[----:B----4-:R-:W-:Y:S02]  /*59970*/  IMAD.MOV.U32 R117, RZ, RZ, R32 ;  /* 0x000000ffff757224 */ /* 0x010fe400078e0020 */
[----:B------:R-:W-:Y:S02]  /*59980*/  IMAD.MOV.U32 R116, RZ, RZ, R33 ;  /* 0x000000ffff747224 */ /* 0x000fe400078e0021 */
[----:B------:R-:W2:Y:S04]  /*59990*/  LDL.LU R33, [R1+0x1b24] ;  /* 0x001b240001217983 */ /* 0x000ea80000300800 */
[----:B------:R-:W3:Y:S04]  /*599a0*/  LDL.LU R32, [R1+0x1b20] ;  /* 0x001b200001207983 */ /* 0x000ee80000300800 */
        /* <DEDUP_REMOVED lines=19> */
[----:B------:R-:W-:-:S02]  /*59ae0*/  IMAD.MOV.U32 R64, RZ, RZ, R139 ;  /* 0x000000ffff407224 */ /* 0x000fc400078e008b */
        /* <DEDUP_REMOVED lines=9> */
[----:B------:R-:W2:Y:S01]  /*59b80*/  LDL.LU R33, [R1+0x1ae8] ;  /* 0x001ae80001217983 */ /* 0x000ea20000300800 */
[----:B------:R-:W-:-:S03]  /*59b90*/  IMAD.MOV.U32 R164, RZ, RZ, R20 ;  /* 0x000000ffffa47224 */ /* 0x000fc600078e0014 */
[----:B------:R-:W2:Y:S01]  /*59ba0*/  LDL.LU R20, [R1+0x1ae4] ;  /* 0x001ae40001147983 */ /* 0x000ea20000300800 */
[----:B------:R-:W-:-:S03]  /*59bb0*/  IMAD.MOV.U32 R167, RZ, RZ, R25 ;  /* 0x000000ffffa77224 */ /* 0x000fc600078e0019 */
[----:B------:R-:W3:Y:S04]  /*59bc0*/  LDL.LU R21, [R1+0x1ae0] ;  /* 0x001ae00001157983 */ /* 0x000ee80000300800 */
[----:B------:R-:W3:Y:S01]  /*59bd0*/  LDL.LU R24, [R1+0x1adc] ;  /* 0x001adc0001187983 */ /* 0x000ee20000300800 */
[----:B------:R-:W-:Y:S02]  /*59be0*/  IMAD.MOV.U32 R174, RZ, RZ, R17 ;  /* 0x000000ffffae7224 */ /* 0x000fe400078e0011 */
[----:B------:R-:W-:Y:S01]  /*59bf0*/  IMAD.MOV.U32 R173, RZ, RZ, R16 ;  /* 0x000000ffffad7224 */ /* 0x000fe200078e0010 */
[----:B------:R-:W3:Y:S01]  /*59c00*/  LDL.LU R25, [R1+0x1ad8] ;  /* 0x001ad80001197983 */ /* 0x000ee20000300800 */
[----:B------:R-:W-:-:S03]  /*59c10*/  IMAD.MOV.U32 R172, RZ, RZ, R8 ;  /* 0x000000ffffac7224 */ /* 0x000fc600078e0008 */
[----:B------:R-:W3:Y:S01]  /*59c20*/  LDL.LU R8, [R1+0x1ad4] ;  /* 0x001ad40001087983 */ /* 0x000ee20000300800 */
        /* <DEDUP_REMOVED lines=8> */
[----:B------:R-:W-:Y:S02]  /*59cb0*/  IMAD.MOV.U32 R110, RZ, RZ, R105 ;  /* 0x000000ffff6e7224 */ /* 0x000fe400078e0069 */
[----:B------:R-:W-:Y:S01]  /*59cc0*/  IMAD.MOV.U32 R111, RZ, RZ, R104 ;  /* 0x000000ffff6f7224 */ /* 0x000fe200078e0068 */
[----:B------:R-:W-:Y:S04]  /*59cd0*/  LDS R106, [R0+0x9d000] ;  /* 0x09d00000006a7984 */ /* 0x000fe80000000800 */
[----:B------:R-:W-:Y:S04]  /*59ce0*/  LDS R104, [R0+0x9c000] ;  /* 0x09c0000000687984 */ /* 0x000fe80000000800 */
[----:B------:R-:W-:Y:S01]  /*59cf0*/  LDS R105, [R2+0x9c000] ;  /* 0x09c0000002697984 */ /* 0x000fe20000000800 */
        /* <DEDUP_REMOVED lines=9> */
[----:B------:R-:W-:Y:S01]  /*59d90*/  LDS R20, [R0+0x9c080] ;  /* 0x09c0800000147984 */ /* 0x000fe20000000800 */
[----:B---3--:R-:W-:Y:S02]  /*59da0*/  IMAD.MOV.U32 R183, RZ, RZ, R8 ;  /* 0x000000ffffb77224 */ /* 0x008fe400078e0008 */
[----:B----4-:R-:W-:Y:S02]  /*59db0*/  IMAD.MOV.U32 R182, RZ, RZ, R9 ;  /* 0x000000ffffb67224 */ /* 0x010fe400078e0009 */
[----:B------:R-:W1:Y:S04]  /*59dc0*/  LDSM.16.M88.4 R8, [R235+0x180] ;  /* 0x00018000eb08783b */ /* 0x000e680000000200 */
[----:B------:R-:W2:Y:S01]  /*59dd0*/  LDSM.16.M88.4 R4, [R235+0x4180] ;  /* 0x00418000eb04783b */ /* 0x000ea20000000200 */
[----:B------:R-:W-:-:S03]  /*59de0*/  IMAD.MOV.U32 R114, RZ, RZ, R21 ;  /* 0x000000ffff727224 */ /* 0x000fc600078e0015 */
[----:B------:R-:W3:Y:S01]  /*59df0*/  LDS R21, [R2+0x9c080] ;  /* 0x09c0800002157984 */ /* 0x000ee20000000800 */
        /* <DEDUP_REMOVED lines=8> */
[----:B------:R-:W4:Y:S01]  /*59e80*/  LDS R24, [R0+0x9c280] ;  /* 0x09c2800000187984 */ /* 0x000f220000000800 */
[----:B------:R-:W-:-:S02]  /*59e90*/  IMAD.MOV.U32 R178, RZ, RZ, R29 ;  /* 0x000000ffffb27224 */ /* 0x000fc400078e001d */
[----:B------:R-:W-:Y:S01]  /*59ea0*/  IMAD.MOV.U32 R179, RZ, RZ, R28 ;  /* 0x000000ffffb37224 */ /* 0x000fe200078e001c */
[----:B------:R-:W3:Y:S01]  /*59eb0*/  LDS R16, [R0+0x9c380] ;  /* 0x09c3800000107984 */ /* 0x000ee20000000800 */
[C---:B------:R-:W-:Y:S08]  /*59ec0*/  HMMA.1688.F32.TF32 R28, R188.reuse, R30, R180 ;  /* 0x0000001ebc1c723c */ /* 0x040ff000000810b4 */
[C---:B------:R-:W-:Y:S01]  /*59ed0*/  HMMA.1688.F32.TF32 R32, R188.reuse, R34, R112 ;  /* 0x00000022bc20723c */ /* 0x040fe20000081070 */
[----:B-1----:R-:W-:Y:S04]  /*59ee0*/  STL [R1+0x18a0], R10 ;  /* 0x0018a00a01007387 */ /* 0x002fe80000100800 */
[----:B------:R-:W-:Y:S04]  /*59ef0*/  STL [R1+0x187c], R11 ;  /* 0x00187c0b01007387 */ /* 0x000fe80000100800 */
[----:B--2---:R-:W-:Y:S01]  /*59f00*/  STL [R1+0x1878], R6 ;  /* 0x0018780601007387 */ /* 0x004fe20000100800 */
[C---:B------:R-:W-:Y:S03]  /*59f10*/  HMMA.1688.F32.TF32 R176, R188.reuse, R38, R176 ;  /* 0x00000026bcb0723c */ /* 0x040fe600000810b0 */
[----:B------:R-:W-:Y:S04]  /*59f20*/  STL [R1+0x1874], R7 ;  /* 0x0018740701007387 */ /* 0x000fe80000100800 */
[----:B------:R-:W4:Y:S01]  /*59f30*/  LDL.LU.64 R182, [R1+0x1ac0] ;  /* 0x001ac00001b67983 */ /* 0x000f220000300a00 */
[----:B------:R-:W-:Y:S03]  /*59f40*/  HMMA.1688.F32.TF32 R188, R188, R98, R244 ;  /* 0x00000062bcbc723c */ /* 0x000fe600000810f4 */
[----:B------:R-:W4:Y:S04]  /*59f50*/  LDL.LU.64 R180, [R1+0x1ab8] ;  /* 0x001ab80001b47983 */ /* 0x000f280000300a00 */
[----:B------:R-:W2:Y:S04]  /*59f60*/  LDL.LU.64 R114, [R1+0x1ab0] ;  /* 0x001ab00001727983 */ /* 0x000ea80000300a00 */
[----:B------:R-:W2:Y:S01]  /*59f70*/  LDL.LU.64 R112, [R1+0x1aa8] ;  /* 0x001aa80001707983 */ /* 0x000ea20000300a00 */
[-C--:B------:R-:W-:Y:S03]  /*59f80*/  HMMA.1688.F32.TF32 R248, R104, R8.reuse, R248 ;  /* 0x0000000868f8723c */ /* 0x080fe600000810f8 */
[----:B------:R-:W-:Y:S04]  /*59f90*/  STL.64 [R1+0x2c0], R128 ;  /* 0x0002c08001007387 */ /* 0x000fe80000100a00 */
[----:B------:R1:W-:Y:S01]  /*59fa0*/  STL.64 [R1+0x2c8], R130 ;  /* 0x0002c88201007387 */ /* 0x0003e20000100a00 */
[-C--:B---3--:R-:W-:Y:S03]  /*59fb0*/  HMMA.1688.F32.TF32 R108, R20, R8.reuse, R108 ;  /* 0x00000008146c723c */ /* 0x088fe6000008106c */
[----:B-1----:R-:W3:Y:S04]  /*59fc0*/  LDL.LU.64 R130, [R1+0x1aa0] ;  /* 0x001aa00001827983 */ /* 0x002ee80000300a00 */
[----:B------:R-:W3:Y:S04]  /*59fd0*/  LDL.LU.64 R128, [R1+0x1a98] ;  /* 0x001a980001807983 */ /* 0x000ee80000300a00 */
        /* <DEDUP_REMOVED lines=20> */
[----:B------:R-:W-:Y:S04]  /*5a120*/  STL.64 [R1+0x2b8], R190 ;  /* 0x0002b8be01007387 */ /* 0x000fe80000100a00 */
[----:B-1----:R-:W2:Y:S04]  /*5a130*/  LDL.LU R188, [R1+0x2a0] ;  /* 0x0002a00001bc7983 */ /* 0x002ea80000300800 */
[----:B------:R-:W2:Y:S04]  /*5a140*/  LDL.LU R189, [R1+0x2a4] ;  /* 0x0002a40001bd7983 */ /* 0x000ea80000300800 */
        /* <DEDUP_REMOVED lines=12> */
[----:B------:R-:W-:-:S02]  /*5a210*/  IMAD.MOV.U32 R190, RZ, RZ, R252 ;  /* 0x000000ffffbe7224 */ /* 0x000fc400078e00fc */
[----:B------:R-:W-:Y:S01]  /*5a220*/  IMAD.MOV.U32 R191, RZ, RZ, R3 ;  /* 0x000000ffffbf7224 */ /* 0x000fe200078e0003 */
[-C--:B----4-:R-:W-:Y:S08]  /*5a230*/  HMMA.1688.F32.TF32 R180, R24, R8.reuse, R180 ;  /* 0x0000000818b4723c */ /* 0x090ff000000810b4 */
[-C--:B--2---:R-:W-:Y:S11]  /*5a240*/  HMMA.1688.F32.TF32 R64, R56, R8.reuse, R64 ;  /* 0x000000083840723c */ /* 0x084ff60000081040 */
[----:B------:R-:W-:Y:S11]  /*5a250*/  @!UPT UIADD3 URZ, URZ, URZ, URZ ;  /* 0x0000003f3f3ff290 */ /* 0x000ff6000fffe03f */
[----:B------:R-:W-:Y:S01]  /*5a260*/  @!UPT UIADD3 URZ, URZ, URZ, URZ ;  /* 0x0000003f3f3ff290 */ /* 0x000fe2000fffe03f */
[----:B------:R-:W-:Y:S04]  /*5a270*/  STL.64 [R1+0x460], R64 ;  /* 0x0004604001007387 */ /* 0x000fe80000100a00 */
[----:B------:R1:W-:Y:S02]  /*5a280*/  STL.64 [R1+0x468], R66 ;  /* 0x0004684201007387 */ /* 0x0003e40000100a00 */
[-C--:B-1----:R-:W-:Y:S08]  /*5a290*/  HMMA.1688.F32.TF32 R64, R52, R8.reuse, R68 ;  /* 0x000000083440723c */ /* 0x082ff00000081044 */
[-C--:B------:R-:W-:Y:S11]  /*5a2a0*/  HMMA.1688.F32.TF32 R68, R12, R8.reuse, R216 ;  /* 0x000000080c44723c */ /* 0x080ff600000810d8 */
[----:B------:R-:W-:Y:S04]  /*5a2b0*/  @!UPT UIADD3 URZ, URZ, URZ, URZ ;  /* 0x0000003f3f3ff290 */ /* 0x000fe8000fffe03f */
[----:B------:R-:W-:Y:S04]  /*5a2c0*/  STL.64 [R1+0x4a0], R64 ;  /* 0x0004a04001007387 */ /* 0x000fe80000100a00 */
[----:B------:R1:W-:Y:S02]  /*5a2d0*/  STL.64 [R1+0x4a8], R66 ;  /* 0x0004a84201007387 */ /* 0x0003e40000100a00 */
[----:B-1----:R-:W-:Y:S02]  /*5a2e0*/  HMMA.1688.F32.TF32 R64, R16, R8, R220 ;  /* 0x000000081040723c */ /* 0x002fe400000810dc */
[----:B------:R-:W-:Y:S04]  /*5a2f0*/  STL.64 [R1+0x560], R180 ;  /* 0x000560b401007387 */ /* 0x000fe80000100a00 */
[----:B------:R-:W-:Y:S04]  /*5a300*/  STL.64 [R1+0x568], R182 ;  /* 0x000568b601007387 */ /* 0x000fe80000100a00 */
[----:B------:R-:W-:Y:S04]  /*5a310*/  STL.64 [R1+0x610], R68 ;  /* 0x0006104401007387 */ /* 0x000fe80000100a00 */
[----:B------:R1:W-:Y:S10]  /*5a320*/  STL.64 [R1+0x618], R70 ;  /* 0x0006184601007387 */ /* 0x0003f40000100a00 */
[----:B------:R-:W-:Y:S01]  /*5a330*/  IMAD.MOV.U32 R8, RZ, RZ, R67 ;  /* 0x000000ffff087224 */ /* 0x000fe200078e0043 */
[----:B-1----:R-:W-:Y:S01]  /*5a340*/  HMMA.1688.F32.TF32 R68, R104, R4, R188 ;  /* 0x000000046844723c */ /* 0x002fe200000810bc */
[----:B------:R-:W-:-:S02]  /*5a350*/  IMAD.MOV.U32 R9, RZ, RZ, R66 ;  /* 0x000000ffff097224 */ /* 0x000fc400078e0042 */
[----:B------:R-:W-:Y:S02]  /*5a360*/  IMAD.MOV.U32 R3, RZ, RZ, R64 ;  /* 0x000000ffff037224 */ /* 0x000fe400078e0040 */
[----:B------:R-:W-:Y:S01]  /*5a370*/  IMAD.MOV.U32 R252, RZ, RZ, R65 ;  /* 0x000000fffffc7224 */ /* 0x000fe200078e0041 */
[----:B------:R-:W-:Y:S02]  /*5a380*/  STL [R1+0x1794], R8 ;  /* 0x0017940801007387 */ /* 0x000fe40000100800 */
[-C--:B------:R-:W-:Y:S02]  /*5a390*/  HMMA.1688.F32.TF32 R64, R20, R4.reuse, R240 ;  /* 0x000000041440723c */ /* 0x080fe400000810f0 */
[----:B------:R1:W-:Y:S06]  /*5a3a0*/  STL [R1+0x1790], R9 ;  /* 0x0017900901007387 */ /* 0x0003ec0000100800 */
[-C--:B-1----:R-:W-:Y:S01]  /*5a3b0*/  HMMA.1688.F32.TF32 R8, R60, R4.reuse, R236 ;  /* 0x000000043c08723c */ /* 0x082fe200000810ec */
[----:B------:R-:W-:Y:S04]  /*5a3c0*/  STL [R1+0x178c], R252 ;  /* 0x00178cfc01007387 */ /* 0x000fe80000100800 */
[----:B------:R-:W-:Y:S04]  /*5a3d0*/  STL [R1+0x1788], R3 ;  /* 0x0017880301007387 */ /* 0x000fe80000100800 */
        /* <DEDUP_REMOVED lines=8> */
[----:B-1----:R-:W-:Y:S01]  /*5a460*/  HMMA.1688.F32.TF32 R8, R24, R4, R184 ;  /* 0x000000041808723c */ /* 0x002fe200000810b8 */
[----:B------:R-:W-:-:S06]  /*5a470*/  IMAD.MOV.U32 R180, RZ, RZ, R44 ;  /* 0x000000ffffb47224 */ /* 0x000fcc00078e002c */
        /* <DEDUP_REMOVED lines=8> */
[----:B------:R-:W-:Y:S04]  /*5a500*/  STL.64 [R1+0x4f0], R8 ;  /* 0x0004f00801007387 */ /* 0x000fe80000100a00 */
[----:B------:R-:W-:Y:S04]  /*5a510*/  STL.64 [R1+0x4f8], R10 ;  /* 0x0004f80a01007387 */ /* 0x000fe80000100a00 */
[----:B------:R-:W4:Y:S04]  /*5a520*/  LDL.LU R45, [R1+0x1a0c] ;  /* 0x001a0c00012d7983 */ /* 0x000f280000300800 */
        /* <DEDUP_REMOVED lines=22> */
[----:B------:R-:W1:Y:S04]  /*5a690*/  LDSM.16.M88.4 R68, [R235+0x8180] ;  /* 0x00818000eb44783b */ /* 0x000e680000000200 */
[----:B------:R-:W2:Y:S01]  /*5a6a0*/  LDSM.16.M88.4 R64, [R235+0xc180] ;  /* 0x00c18000eb40783b */ /* 0x000ea20000000200 */
[----:B-1----:R-:W-:Y:S01]  /*5a6b0*/  HMMA.1688.F32.TF32 R116, R52, R68, R116 ;  /* 0x000000443474723c */ /* 0x002fe20000081074 */
[----:B--2---:R-:W-:-:S02]  /*5a6c0*/  IMAD.MOV.U32 R237, RZ, RZ, R48 ;  /* 0x000000ffffed7224 */ /* 0x004fc400078e0030 */
[----:B---3--:R-:W-:-:S05]  /*5a6d0*/  IMAD.MOV.U32 R236, RZ, RZ, R49 ;  /* 0x000000ffffec7224 */ /* 0x008fca00078e0031 */
[----:B------:R-:W-:Y:S01]  /*5a6e0*/  HMMA.1688.F32.TF32 R48, R12, R4, R208 ;  /* 0x000000040c30723c */ /* 0x000fe200000810d0 */
[----:B----4-:R-:W-:Y:S02]  /*5a6f0*/  IMAD.MOV.U32 R238, RZ, RZ, R45 ;  /* 0x000000ffffee7224 */ /* 0x010fe400078e002d */
[----:B------:R-:W-:-:S05]  /*5a700*/  IMAD.MOV.U32 R239, RZ, RZ, R44 ;  /* 0x000000ffffef7224 */ /* 0x000fca00078e002c */
[----:B------:R-:W-:Y:S11]  /*5a710*/  HMMA.1688.F32.TF32 R44, R16, R4, R224 ;  /* 0x00000004102c723c */ /* 0x000ff600000810e0 */
[----:B------:R-:W-:Y:S04]  /*5a720*/  @!UPT UIADD3 URZ, URZ, URZ, URZ ;  /* 0x0000003f3f3ff290 */ /* 0x000fe8000fffe03f */
[----:B------:R-:W-:Y:S04]  /*5a730*/  STL.64 [R1+0x580], R48 ;  /* 0x0005803001007387 */ /* 0x000fe80000100a00 */
[----:B------:R-:W-:Y:S04]  /*5a740*/  STL.64 [R1+0x588], R50 ;  /* 0x0005883201007387 */ /* 0x000fe80000100a00 */
[----:B------:R-:W1:Y:S01]  /*5a750*/  LDSM.16.M88.4 R48, [R235+0x10180] ;  /* 0x01018000eb30783b */ /* 0x000e620000000200 */
[----:B------:R-:W-:Y:S01]  /*5a760*/  HMMA.1688.F32.TF32 R4, R104, R68, R108 ;  /* 0x000000446804723c */ /* 0x000fe2000008106c */
[----:B------:R-:W-:-:S02]  /*5a770*/  IMAD.MOV.U32 R8, RZ, RZ, R46 ;  /* 0x000000ffff087224 */ /* 0x000fc400078e002e */
[----:B------:R-:W-:Y:S01]  /*5a780*/  IMAD.MOV.U32 R9, RZ, RZ, R47 ;  /* 0x000000ffff097224 */ /* 0x000fe200078e002f */
[----:B------:R-:W-:Y:S04]  /*5a790*/  STL.64 [R1+0x620], R44 ;  /* 0x0006202c01007387 */ /* 0x000fe80000100a00 */
[----:B------:R-:W-:Y:S04]  /*5a7a0*/  STL [R1+0x17a4], R8 ;  /* 0x0017a40801007387 */ /* 0x000fe80000100800 */
[----:B------:R-:W-:Y:S04]  /*5a7b0*/  STL [R1+0x17a0], R9 ;  /* 0x0017a00901007387 */ /* 0x000fe80000100800 */
[----:B------:R-:W-:Y:S04]  /*5a7c0*/  STL [R1+0x18a4], R70 ;  /* 0x0018a44601007387 */ /* 0x000fe80000100800 */
[----:B------:R-:W-:Y:S01]  /*5a7d0*/  STL [R1+0x1870], R71 ;  /* 0x0018704701007387 */ /* 0x000fe20000100800 */
[----:B------:R-:W-:Y:S03]  /*5a7e0*/  HMMA.1688.F32.TF32 R140, R20, R68, R220 ;  /* 0x00000044148c723c */ /* 0x000fe600000810dc */
[----:B------:R-:W-:Y:S01]  /*5a7f0*/  STL [R1+0x18ac], R66 ;  /* 0x0018ac4201007387 */ /* 0x000fe20000100800 */
[----:B------:R-:W-:-:S03]  /*5a800*/  IMAD.MOV.U32 R10, RZ, RZ, R7 ;  /* 0x000000ffff0a7224 */ /* 0x000fc600078e0007 */
[----:B------:R-:W-:Y:S01]  /*5a810*/  STL [R1+0x18a8], R67 ;  /* 0x0018a84301007387 */ /* 0x000fe20000100800 */
[-C--:B------:R-:W-:Y:S03]  /*5a820*/  HMMA.1688.F32.TF32 R108, R56, R68.reuse, R180 ;  /* 0x00000044386c723c */ /* 0x080fe600000810b4 */
[----:B------:R-:W2:Y:S04]  /*5a830*/  LDSM.16.M88.4 R44, [R235+0x14180] ;  /* 0x01418000eb2c783b */ /* 0x000ea80000000200 */
[----:B-1----:R-:W-:Y:S04]  /*5a840*/  STL [R1+0x18b0], R51 ;  /* 0x0018b03301007387 */ /* 0x002fe80000100800 */
[----:B------:R-:W-:Y:S04]  /*5a850*/  STL.64 [R1+0x150], R4 ;  /* 0x0001500401007387 */ /* 0x000fe80000100a00 */
[----:B------:R1:W-:Y:S02]  /*5a860*/  STL [R1+0x158], R6 ;  /* 0x0001580601007387 */ /* 0x0003e40000100800 */
[-C--:B-1----:R-:W-:Y:S02]  /*5a870*/  HMMA.1688.F32.TF32 R4, R60, R68.reuse, R216 ;  /* 0x000000443c04723c */ /* 0x082fe400000810d8 */
[----:B------:R-:W-:Y:S04]  /*5a880*/  STL.64 [R1+0x230], R140 ;  /* 0x0002308c01007387 */ /* 0x000fe80000100a00 */
[----:B------:R-:W-:Y:S11]  /*5a890*/  STL.64 [R1+0x238], R142 ;  /* 0x0002388e01007387 */ /* 0x000ff60000100a00 */
[----:B------:R-:W-:Y:S06]  /*5a8a0*/  @!UPT UIADD3 URZ, URZ, URZ, URZ ;  /* 0x0000003f3f3ff290 */ /* 0x000fec000fffe03f */
[----:B------:R-:W-:Y:S04]  /*5a8b0*/  STL.64 [R1+0x270], R4 ;  /* 0x0002700401007387 */ /* 0x000fe80000100a00 */
[----:B------:R1:W-:Y:S02]  /*5a8c0*/  STL.64 [R1+0x278], R6 ;  /* 0x0002780601007387 */ /* 0x0003e40000100a00 */
[-C--:B-1----:R-:W-:Y:S02]  /*5a8d0*/  HMMA.1688.F32.TF32 R4, R24, R68.reuse, R148 ;  /* 0x000000441804723c */ /* 0x082fe40000081094 */
[----:B------:R-:W-:Y:S04]  /*5a8e0*/  STL.64 [R1+0x2f0], R108 ;  /* 0x0002f06c01007387 */ /* 0x000fe80000100a00 */
[----:B------:R1:W-:Y:S04]  /*5a8f0*/  STL.64 [R1+0x2f8], R110 ;  /* 0x0002f86e01007387 */ /* 0x0003e80000100a00 */
[----:B------:R-:W-:Y:S04]  /*5a900*/  STL.64 [R1+0x3e0], R116 ;  /* 0x0003e07401007387 */ /* 0x000fe80000100a00 */
[----:B------:R-:W-:Y:S01]  /*5a910*/  STL.64 [R1+0x3e8], R118 ;  /* 0x0003e87601007387 */ /* 0x000fe20000100a00 */
[-C--:B-1----:R-:W-:Y:S03]  /*5a920*/  HMMA.1688.F32.TF32 R108, R12, R68.reuse, R192 ;  /* 0x000000440c6c723c */ /* 0x082fe600000810c0 */
[----:B------:R-:W-:Y:S05]  /*5a930*/  LDSM.16.M88.4 R192, [R235+0x30180] ;  /* 0x03018000ebc0783b */ /* 0x000fea0000000200 */
[----:B------:R-:W-:Y:S01]  /*5a940*/  STL.64 [R1+0x480], R4 ;  /* 0x0004800401007387 */ /* 0x000fe20000100a00 */
[----:B------:R-:W-:Y:S03]  /*5a950*/  HMMA.1688.F32.TF32 R68, R16, R68, R204 ;  /* 0x000000441044723c */ /* 0x000fe600000810cc */
[----:B------:R1:W-:Y:S05]  /*5a960*/  STL.64 [R1+0x488], R6 ;  /* 0x0004880601007387 */ /* 0x0003ea0000100a00 */
[-C--:B-1----:R-:W-:Y:S06]  /*5a970*/  HMMA.1688.F32.TF32 R4, R104, R64.reuse, R188 ;  /* 0x000000406804723c */ /* 0x082fec00000810bc */
[----:B------:R-:W-:Y:S04]  /*5a980*/  STL.64 [R1+0x540], R108 ;  /* 0x0005406c01007387 */ /* 0x000fe80000100a00 */
[----:B------:R1:W-:Y:S01]  /*5a990*/  STL.64 [R1+0x548], R110 ;  /* 0x0005486e01007387 */ /* 0x0003e20000100a00 */
[-C--:B------:R-:W-:Y:S04]  /*5a9a0*/  HMMA.1688.F32.TF32 R116, R60, R64.reuse, R236 ;  /* 0x000000403c74723c */ /* 0x080fe800000810ec */
[----:B------:R-:W-:Y:S04]  /*5a9b0*/  STL.64 [R1+0x5d0], R68 ;  /* 0x0005d04401007387 */ /* 0x000fe80000100a00 */
[----:B------:R3:W-:Y:S01]  /*5a9c0*/  STL.64 [R1+0x5d8], R70 ;  /* 0x0005d84601007387 */ /* 0x0007e20000100a00 */
[----:B-1----:R-:W-:Y:S04]  /*5a9d0*/  HMMA.1688.F32.TF32 R108, R20, R64, R240 ;  /* 0x00000040146c723c */ /* 0x002fe800000810f0 */
[----:B------:R-:W-:-:S02]  /*5a9e0*/  IMAD.MOV.U32 R51, RZ, RZ, R4 ;  /* 0x000000ffff337224 */ /* 0x000fc400078e0004 */
[----:B------:R-:W-:Y:S02]  /*5a9f0*/  IMAD.MOV.U32 R66, RZ, RZ, R5 ;  /* 0x000000ffff427224 */ /* 0x000fe400078e0005 */
[----:B------:R-:W-:Y:S02]  /*5aa00*/  IMAD.MOV.U32 R67, RZ, RZ, R6 ;  /* 0x000000ffff437224 */ /* 0x000fe400078e0006 */
[----:B---3--:R-:W-:Y:S02]  /*5aa10*/  IMAD.MOV.U32 R70, RZ, RZ, R7 ;  /* 0x000000ffff467224 */ /* 0x008fe400078e0007 */
[-C--:B------:R-:W-:Y:S11]  /*5aa20*/  HMMA.1688.F32.TF32 R4, R56, R64.reuse, R248 ;  /* 0x000000403804723c */ /* 0x080ff600000810f8 */
[----:B------:R-:W-:Y:S04]  /*5aa30*/  STL.64 [R1+0xa0], R108 ;  /* 0x0000a06c01007387 */ /* 0x000fe80000100a00 */
[----:B------:R1:W-:Y:S04]  /*5aa40*/  STL.64 [R1+0xa8], R110 ;  /* 0x0000a86e01007387 */ /* 0x0003e80000100a00 */
[----:B------:R-:W-:Y:S04]  /*5aa50*/  STL.64 [R1+0x220], R116 ;  /* 0x0002207401007387 */ /* 0x000fe80000100a00 */
[----:B------:R3:W-:Y:S01]  /*5aa60*/  STL.64 [R1+0x228], R118 ;  /* 0x0002287601007387 */ /* 0x0007e20000100a00 */
[-C--:B-1----:R-:W-:Y:S03]  /*5aa70*/  HMMA.1688.F32.TF32 R108, R52, R64.reuse, R120 ;  /* 0x00000040346c723c */ /* 0x082fe60000081078 */
[----:B------:R-:W-:Y:S04]  /*5aa80*/  STL.64 [R1+0x250], R4 ;  /* 0x0002500401007387 */ /* 0x000fe80000100a00 */
[----:B------:R1:W-:Y:S01]  /*5aa90*/  STL.64 [R1+0x258], R6 ;  /* 0x0002580601007387 */ /* 0x0003e20000100a00 */
[-C--:B---3--:R-:W-:Y:S08]  /*5aaa0*/  HMMA.1688.F32.TF32 R116, R24, R64.reuse, R156 ;  /* 0x000000401874723c */ /* 0x088ff0000008109c */
[-C--:B-1----:R-:W-:Y:S01]  /*5aab0*/  HMMA.1688.F32.TF32 R4, R12, R64.reuse, R196 ;  /* 0x000000400c04723c */ /* 0x082fe200000810c4 */
[----:B------:R-:W-:Y:S06]  /*5aac0*/  LDSM.16.M88.4 R196, [R235+0x2c180] ;  /* 0x02c18000ebc4783b */ /* 0x000fec0000000200 */
[----:B------:R1:W-:Y:S04]  /*5aad0*/  STL.64 [R1+0x310], R108 ;  /* 0x0003106c01007387 */ /* 0x0003e80000100a00 */
[----:B------:R3:W-:Y:S04]  /*5aae0*/  STL.64 [R1+0x318], R110 ;  /* 0x0003186e01007387 */ /* 0x0007e80000100a00 */
[----:B-1----:R-:W4:Y:S04]  /*5aaf0*/  LDL.LU R108, [R1+0x5f0] ;  /* 0x0005f000016c7983 */ /* 0x002f280000300800 */
[----:B------:R-:W-:Y:S04]  /*5ab00*/  STL.64 [R1+0x430], R116 ;  /* 0x0004307401007387 */ /* 0x000fe80000100a00 */
[----:B------:R-:W-:Y:S04]  /*5ab10*/  STL.64 [R1+0x438], R118 ;  /* 0x0004387601007387 */ /* 0x000fe80000100a00 */
[----:B------:R-:W-:Y:S04]  /*5ab20*/  STL.64 [R1+0x4b0], R4 ;  /* 0x0004b00401007387 */ /* 0x000fe80000100a00 */
        /* <DEDUP_REMOVED lines=28> */
[----:B-1----:R-:W-:Y:S11]  /*5acf0*/  HMMA.1688.F32.TF32 R4, R16, R64, R212 ;  /* 0x000000401004723c */ /* 0x002ff600000810d4 */
        /* <DEDUP_REMOVED lines=9> */
[----:B------:R-:W-:Y:S01]  /*5ad90*/  STL [R1+0x1798], R3 ;  /* 0x0017980301007387 */ /* 0x000fe20000100800 */
[-C--:B----4-:R-:W-:Y:S11]  /*5ada0*/  HMMA.1688.F32.TF32 R108, R104, R48.reuse, R108 ;  /* 0x00000030686c723c */ /* 0x090ff6000008106c */
[----:B------:R-:W-:Y:S11]  /*5adb0*/  @!UPT UIADD3 URZ, URZ, URZ, URZ ;  /* 0x0000003f3f3ff290 */ /* 0x000ff6000fffe03f */
[----:B------:R-:W-:Y:S02]  /*5adc0*/  @!UPT UIADD3 URZ, URZ, URZ, URZ ;  /* 0x0000003f3f3ff290 */ /* 0x000fe4000fffe03f */
[----:B------:R-:W-:Y:S02]  /*5add0*/  IMAD.MOV.U32 R11, RZ, RZ, R108 ;  /* 0x000000ffff0b7224 */ /* 0x000fe400078e006c */
[----:B------:R-:W-:Y:S02]  /*5ade0*/  IMAD.MOV.U32 R6, RZ, RZ, R109 ;  /* 0x000000ffff067224 */ /* 0x000fe400078e006d */
[----:B------:R-:W-:Y:S01]  /*5adf0*/  IMAD.MOV.U32 R7, RZ, RZ, R110 ;  /* 0x000000ffff077224 */ /* 0x000fe200078e006e */
[----:B------:R-:W-:Y:S04]  /*5ae00*/  STL.64 [R1+0x18b8], R10 ;  /* 0x0018b80a01007387 */ /* 0x000fe80000100a00 */
[----:B------:R2:W-:Y:S02]  /*5ae10*/  STL.64 [R1+0x1880], R6 ;  /* 0x0018800601007387 */ /* 0x0005e40000100a00 */
[----:B--2---:R-:W-:Y:S01]  /*5ae20*/  HMMA.1688.F32.TF32 R4, R20, R48, R220 ;  /* 0x000000301404723c */ /* 0x004fe200000810dc */
[----:B------:R-:W-:-:S07]  /*5ae30*/  IMAD.MOV.U32 R71, RZ, RZ, R111 ;  /* 0x000000ffff477224 */ /* 0x000fce00078e006f */
[-C--:B---3--:R-:W-:Y:S08]  /*5ae40*/  HMMA.1688.F32.TF32 R108, R60, R48.reuse, R216 ;  /* 0x000000303c6c723c */ /* 0x088ff000000810d8 */
[-C--:B------:R-:W-:Y:S07]  /*5ae50*/  HMMA.1688.F32.TF32 R8, R56, R48.reuse, R244 ;  /* 0x000000303808723c */ /* 0x080fee00000810f4 */
[----:B------:R-:W-:Y:S04]  /*5ae60*/  STL.64 [R1+0x80], R4 ;  /* 0x0000800401007387 */ /* 0x000fe80000100a00 */
[----:B------:R1:W-:Y:S02]  /*5ae70*/  STL.64 [R1+0x88], R6 ;  /* 0x0000880601007387 */ /* 0x0003e40000100a00 */
[----:B-1----:R-:W-:Y:S02]  /*5ae80*/  HMMA.1688.F32.TF32 R4, R52, R48, R128 ;  /* 0x000000303404723c */ /* 0x002fe40000081080 */
[----:B------:R-:W-:Y:S04]  /*5ae90*/  STL.64 [R1+0x140], R108 ;  /* 0x0001406c01007387 */ /* 0x000fe80000100a00 */
[----:B------:R1:W-:Y:S04]  /*5aea0*/  STL.64 [R1+0x148], R110 ;  /* 0x0001486e01007387 */ /* 0x0003e80000100a00 */
[----:B------:R-:W-:Y:S01]  /*5aeb0*/  STL.64 [R1+0x190], R8 ;  /* 0x0001900801007387 */ /* 0x000fe20000100a00 */
[----:B------:R-:W-:Y:S03]  /*5aec0*/  HMMA.1688.F32.TF32 R248, R104, R44, R180 ;  /* 0x0000002c68f8723c */ /* 0x000fe600000810b4 */
[----:B------:R2:W-:Y:S05]  /*5aed0*/  STL.64 [R1+0x198], R10 ;  /* 0x0001980a01007387 */ /* 0x0005ea0000100a00 */
[-C--:B-1----:R-:W-:Y:S04]  /*5aee0*/  HMMA.1688.F32.TF32 R108, R24, R48.reuse, R160 ;  /* 0x00000030186c723c */ /* 0x082fe800000810a0 */
[----:B------:R-:W-:Y:S04]  /*5aef0*/  STL.64 [R1+0x260], R4 ;  /* 0x0002600401007387 */ /* 0x000fe80000100a00 */
[-C--:B--2---:R-:W-:Y:S01]  /*5af00*/  HMMA.1688.F32.TF32 R8, R12, R48.reuse, R200 ;  /* 0x000000300c08723c */ /* 0x084fe200000810c8 */
[----:B------:R1:W-:Y:S04]  /*5af10*/  STL.64 [R1+0x268], R6 ;  /* 0x0002680601007387 */ /* 0x0003e80000100a00 */
[----:B------:R-:W-:Y:S03]  /*5af20*/  LDSM.16.M88.4 R200, [R235+0x28180] ;  /* 0x02818000ebc8783b */ /* 0x000fe60000000200 */
[----:B-1----:R-:W-:Y:S07]  /*5af30*/  HMMA.1688.F32.TF32 R4, R16, R48, R28 ;  /* 0x000000301004723c */ /* 0x002fee000008101c */
[----:B------:R-:W-:Y:S04]  /*5af40*/  STL.64 [R1+0x3c0], R108 ;  /* 0x0003c06c01007387 */ /* 0x000fe80000100a00 */
[----:B------:R1:W-:Y:S01]  /*5af50*/  STL.64 [R1+0x3c8], R110 ;  /* 0x0003c86e01007387 */ /* 0x0003e20000100a00 */
[-C--:B------:R-:W-:Y:S03]  /*5af60*/  HMMA.1688.F32.TF32 R148, R60, R44.reuse, R240 ;  /* 0x0000002c3c94723c */ /* 0x080fe600000810f0 */
[----:B------:R-:W-:Y:S04]  /*5af70*/  STL.64 [R1+0x470], R8 ;  /* 0x0004700801007387 */ /* 0x000fe80000100a00 */
[----:B------:R2:W-:Y:S01]  /*5af80*/  STL.64 [R1+0x478], R10 ;  /* 0x0004780a01007387 */ /* 0x0005e20000100a00 */
[-C--:B-1----:R-:W-:Y:S03]  /*5af90*/  HMMA.1688.F32.TF32 R108, R20, R44.reuse, R188 ;  /* 0x0000002c146c723c */ /* 0x082fe600000810bc */
[----:B------:R-:W-:Y:S04]  /*5afa0*/  STL.64 [R1+0x1838], R250 ;  /* 0x001838fa01007387 */ /* 0x000fe80000100a00 */
[----:B------:R-:W-:Y:S01]  /*5afb0*/  STL.64 [R1+0x4d0], R4 ;  /* 0x0004d00401007387 */ /* 0x000fe20000100a00 */
[-C--:B--2---:R-:W-:Y:S03]  /*5afc0*/  HMMA.1688.F32.TF32 R8, R56, R44.reuse, R236 ;  /* 0x0000002c3808723c */ /* 0x084fe600000810ec */
[----:B------:R1:W-:Y:S05]  /*5afd0*/  STL.64 [R1+0x4d8], R6 ;  /* 0x0004d80601007387 */ /* 0x0003ea0000100a00 */
[-C--:B-1----:R-:W-:Y:S01]  /*5afe0*/  HMMA.1688.F32.TF32 R4, R52, R44.reuse, R112 ;  /* 0x0000002c3404723c */ /* 0x082fe20000081070 */
[----:B------:R-:W-:Y:S06]  /*5aff0*/  STL.64 [R1+0x1830], R248 ;  /* 0x001830f801007387 */ /* 0x000fec0000100a00 */
[----:B------:R-:W-:Y:S04]  /*5b000*/  STL.64 [R1+0x1848], R110 ;  /* 0x0018486e01007387 */ /* 0x000fe80000100a00 */
[----:B------:R-:W-:Y:S01]  /*5b010*/  STL.64 [R1+0x1840], R108 ;  /* 0x0018406c01007387 */ /* 0x000fe20000100a00 */
[-C--:B------:R-:W-:Y:S03]  /*5b020*/  HMMA.1688.F32.TF32 R28, R24, R44.reuse, R152 ;  /* 0x0000002c181c723c */ /* 0x080fe60000081098 */
[----:B------:R-:W-:Y:S04]  /*5b030*/  STL.64 [R1+0x1858], R150 ;  /* 0x0018589601007387 */ /* 0x000fe80000100a00 */
[----:B------:R-:W-:Y:S04]  /*5b040*/  STL.64 [R1+0x1850], R148 ;  /* 0x0018509401007387 */ /* 0x000fe80000100a00 */
[----:B------:R-:W-:Y:S04]  /*5b050*/  STL.64 [R1+0x130], R8 ;  /* 0x0001300801007387 */ /* 0x000fe80000100a00 */
[----:B------:R1:W-:Y:S04]  /*5b060*/  STL.64 [R1+0x138], R10 ;  /* 0x0001380a01007387 */ /* 0x0003e80000100a00 */
[----:B------:R-:W-:Y:S04]  /*5b070*/  STL.64 [R1+0x210], R4 ;  /* 0x0002100401007387 */ /* 0x000fe80000100a00 */
[----:B------:R2:W-:Y:S01]  /*5b080*/  STL.64 [R1+0x218], R6 ;  /* 0x0002180601007387 */ /* 0x0005e20000100a00 */
[-C--:B-1----:R-:W-:Y:S08]  /*5b090*/  HMMA.1688.F32.TF32 R8, R12, R44.reuse, R168 ;  /* 0x0000002c0c08723c */ /* 0x082ff000000810a8 */
[----:B--2---:R-:W-:Y:S01]  /*5b0a0*/  HMMA.1688.F32.TF32 R4, R16, R44, R32 ;  /* 0x0000002c1004723c */ /* 0x004fe20000081020 */
[----:B------:R-:W-:Y:S04]  /*5b0b0*/  STL.64 [R1+0x360], R28 ;  /* 0x0003601c01007387 */ /* 0x000fe80000100a00 */
[----:B------:R-:W-:Y:S04]  /*5b0c0*/  STL.64 [R1+0x368], R30 ;  /* 0x0003681e01007387 */ /* 0x000fe80000100a00 */
[----:B------:R-:W2:Y:S01]  /*5b0d0*/  LDL.LU R240, [R1+0x110] ;  /* 0x0001100001f07983 */ /* 0x000ea20000300800 */
[----:B------:R-:W-:-:S02]  /*5b0e0*/  IMAD.MOV.U32 R236, RZ, RZ, R41 ;  /* 0x000000ffffec7224 */ /* 0x000fc400078e0029 */
[----:B------:R-:W-:Y:S01]  /*5b0f0*/  IMAD.MOV.U32 R237, RZ, RZ, R40 ;  /* 0x000000ffffed7224 */ /* 0x000fe200078e0028 */
[----:B------:R-:W-:Y:S04]  /*5b100*/  LDSM.16.M88.4 R32, [R235+0x20180] ;  /* 0x02018000eb20783b */ /* 0x000fe80000000200 */
[----:B------:R-:W-:Y:S04]  /*5b110*/  STL.64 [R1+0x420], R8 ;  /* 0x0004200801007387 */ /* 0x000fe80000100a00 */
[----:B------:R-:W-:Y:S04]  /*5b120*/  STL.64 [R1+0x428], R10 ;  /* 0x0004280a01007387 */ /* 0x000fe80000100a00 */
[----:B------:R-:W-:Y:S04]  /*5b130*/  STL.64 [R1+0x490], R4 ;  /* 0x0004900401007387 */ /* 0x000fe80000100a00 */
[----:B------:R-:W-:Y:S04]  /*5b140*/  STL.64 [R1+0x498], R6 ;  /* 0x0004980601007387 */ /* 0x000fe80000100a00 */
        /* <DEDUP_REMOVED lines=35> */
[----:B------:R-:W1:Y:S01]  /*5b380*/  LDSM.16.M88.4 R40, [R235+0x18180] ;  /* 0x01818000eb28783b */ /* 0x000e620000000200 */
[----:B------:R-:W-:-:S02]  /*5b390*/  IMAD.MOV.U32 R238, RZ, RZ, R37 ;  /* 0x000000ffffee7224 */ /* 0x000fc400078e0025 */
[----:B------:R-:W-:Y:S01]  /*5b3a0*/  IMAD.MOV.U32 R239, RZ, RZ, R36 ;  /* 0x000000ffffef7224 */ /* 0x000fe200078e0024 */
[----:B------:R-:W-:Y:S04]  /*5b3b0*/  LDSM.16.M88.4 R28, [R235+0x24180] ;  /* 0x02418000eb1c783b */ /* 0x000fe80000000200 */
[----:B------:R-:W2:Y:S04]  /*5b3c0*/  LDSM.16.M88.4 R36, [R235+0x1c180] ;  /* 0x01c18000eb24783b */ /* 0x000ea80000000200 */
[----:B------:R1:W-:Y:S02]  /*5b3d0*/  STL.64 [R1+0x1888], R46 ;  /* 0x0018882e01007387 */ /* 0x0003e40000100a00 */
[-C--:B-1----:R-:W-:Y:S08]  /*5b3e0*/  HMMA.1688.F32.TF32 R44, R24, R40.reuse, R72 ;  /* 0x00000028182c723c */ /* 0x082ff00000081048 */
[-C--:B---3--:R-:W-:Y:S08]  /*5b3f0*/  HMMA.1688.F32.TF32 R4, R52, R40.reuse, R220 ;  /* 0x000000283404723c */ /* 0x088ff000000810dc */
[-C--:B----4-:R-:W-:Y:S08]  /*5b400*/  HMMA.1688.F32.TF32 R244, R104, R40.reuse, R224 ;  /* 0x0000002868f4723c */ /* 0x090ff000000810e0 */
[-C--:B--2---:R-:W-:Y:S08]  /*5b410*/  HMMA.1688.F32.TF32 R112, R20, R40.reuse, R208 ;  /* 0x000000281470723c */ /* 0x084ff000000810d0 */
        /* <DEDUP_REMOVED lines=14> */
[----:B------:R-:W-:Y:S07]  /*5b500*/  STL.64 [R1+0x290], R44 ;  /* 0x0002902c01007387 */ /* 0x000fee0000100a00 */
[-C--:B------:R-:W-:Y:S01]  /*5b510*/  HMMA.1688.F32.TF32 R72, R104, R36.reuse, R216 ;  /* 0x000000246848723c */ /* 0x080fe200000810d8 */
[----:B------:R-:W-:Y:S04]  /*5b520*/  STL.64 [R1+0x298], R46 ;  /* 0x0002982e01007387 */ /* 0x000fe80000100a00 */
[----:B------:R1:W-:Y:S03]  /*5b530*/  STL.64 [R1+0x18d0], R42 ;  /* 0x0018d02a01007387 */ /* 0x0003e60000100a00 */
[-C--:B------:R-:W-:Y:S01]  /*5b540*/  HMMA.1688.F32.TF32 R116, R20, R36.reuse, R180 ;  /* 0x000000241474723c */ /* 0x080fe200000810b4 */
[----:B------:R-:W-:Y:S07]  /*5b550*/  STL.64 [R1+0x390], R8 ;  /* 0x0003900801007387 */ /* 0x000fee0000100a00 */
[-C--:B------:R-:W-:Y:S01]  /*5b560*/  HMMA.1688.F32.TF32 R156, R60, R36.reuse, R188 ;  /* 0x000000243c9c723c */ /* 0x080fe200000810bc */
[----:B------:R2:W-:Y:S04]  /*5b570*/  STL.64 [R1+0x398], R10 ;  /* 0x0003980a01007387 */ /* 0x0005e80000100a00 */
[----:B------:R-:W-:Y:S03]  /*5b580*/  STL.64 [R1+0x450], R4 ;  /* 0x0004500401007387 */ /* 0x000fe60000100a00 */
[-C--:B-1----:R-:W-:Y:S01]  /*5b590*/  HMMA.1688.F32.TF32 R40, R52, R36.reuse, R236 ;  /* 0x000000243428723c */ /* 0x082fe200000810ec */
[----:B------:R1:W-:Y:S07]  /*5b5a0*/  STL.64 [R1+0x458], R6 ;  /* 0x0004580601007387 */ /* 0x0003ee0000100a00 */
[-C--:B--2---:R-:W-:Y:S08]  /*5b5b0*/  HMMA.1688.F32.TF32 R8, R24, R36.reuse, R100 ;  /* 0x000000241808723c */ /* 0x084ff00000081064 */
[-C--:B-1----:R-:W-:Y:S01]  /*5b5c0*/  HMMA.1688.F32.TF32 R4, R12, R36.reuse, R132 ;  /* 0x000000240c04723c */ /* 0x082fe20000081084 */
        /* <DEDUP_REMOVED lines=10> */
[----:B------:R-:W-:Y:S04]  /*5b670*/  STL.64 [R1+0x240], R8 ;  /* 0x0002400801007387 */ /* 0x000fe80000100a00 */
[----:B------:R-:W-:Y:S01]  /*5b680*/  STL.64 [R1+0x248], R10 ;  /* 0x0002480a01007387 */ /* 0x000fe20000100a00 */
[----:B------:R-:W-:-:S03]  /*5b690*/  IMAD.MOV.U32 R243, RZ, RZ, R77 ;  /* 0x000000fffff37224 */ /* 0x000fc600078e004d */
[----:B------:R-:W-:Y:S04]  /*5b6a0*/  STL.64 [R1+0x350], R4 ;  /* 0x0003500401007387 */ /* 0x000fe80000100a00 */
[----:B------:R1:W-:Y:S04]  /*5b6b0*/  STL.64 [R1+0x358], R6 ;  /* 0x0003580601007387 */ /* 0x0003e80000100a00 */
[----:B------:R-:W2:Y:S04]  /*5b6c0*/  LDL.LU R241, [R1+0xe4] ;  /* 0x0000e40001f17983 */ /* 0x000ea80000300800 */
[----:B------:R-:W2:Y:S04]  /*5b6d0*/  LDL.LU R242, [R1+0xe8] ;  /* 0x0000e80001f27983 */ /* 0x000ea80000300800 */
[----:B------:R-:W3:Y:S01]  /*5b6e0*/  LDL.LU R77, [R1+0x1a00] ;  /* 0x001a0000014d7983 */ /* 0x000ee20000300800 */
[----:B------:R-:W-:-:S03]  /*5b6f0*/  IMAD.MOV.U32 R140, RZ, RZ, R76 ;  /* 0x000000ffff8c7224 */ /* 0x000fc600078e004c */
[----:B------:R-:W4:Y:S04]  /*5b700*/  LDL.LU R188, [R1+0x1b0] ;  /* 0x0001b00001bc7983 */ /* 0x000f280000300800 */
[----:B------:R-:W4:Y:S04]  /*5b710*/  LDL.LU R189, [R1+0x1b4] ;  /* 0x0001b40001bd7983 */ /* 0x000f280000300800 */
[----:B------:R-:W4:Y:S04]  /*5b720*/  LDL.LU R190, [R1+0x1b8] ;  /* 0x0001b80001be7983 */ /* 0x000f280000300800 */
[----:B------:R-:W4:Y:S04]  /*5b730*/  LDL.LU R191, [R1+0x1bc] ;  /* 0x0001bc0001bf7983 */ /* 0x000f280000300800 */
[----:B------:R-:W2:Y:S04]  /*5b740*/  LDL.LU R76, [R1+0x19fc] ;  /* 0x0019fc00014c7983 */ /* 0x000ea80000300800 */
[----:B------:R-:W4:Y:S01]  /*5b750*/  LDL.LU R141, [R1+0x74] ;  /* 0x00007400018d7983 */ /* 0x000f220000300800 */
[----:B------:R-:W-:-:S02]  /*5b760*/  IMAD.MOV.U32 R142, RZ, RZ, R93 ;  /* 0x000000ffff8e7224 */ /* 0x000fc400078e005d */
[----:B------:R-:W-:Y:S01]  /*5b770*/  IMAD.MOV.U32 R143, RZ, RZ, R97 ;  /* 0x000000ffff8f7224 */ /* 0x000fe200078e0061 */
        /* <DEDUP_REMOVED lines=11> */
[----:B---3--:R-:W-:Y:S02]  /*5b830*/  IMAD.MOV.U32 R185, RZ, RZ, R77 ;  /* 0x000000ffffb97224 */ /* 0x008fe400078e004d */
[----:B------:R-:W3:Y:S01]  /*5b840*/  LDL.LU R77, [R1+0x19f0] ;  /* 0x0019f000014d7983 */ /* 0x000ee20000300800 */
[----:B--2---:R-:W-:-:S03]  /*5b850*/  IMAD.MOV.U32 R186, RZ, RZ, R76 ;  /* 0x000000ffffba7224 */ /* 0x004fc600078e004c */
[----:B------:R-:W3:Y:S04]  /*5b860*/  LDL.LU R76, [R1+0x19ec] ;  /* 0x0019ec00014c7983 */ /* 0x000ee80000300800 */
[----:B------:R-:W2:Y:S04]  /*5b870*/  LDL.LU R187, [R1+0x18c] ;  /* 0x00018c0001bb7983 */ /* 0x000ea80000300800 */
[----:B------:R-:W2:Y:S04]  /*5b880*/  LDL.LU R208, [R1+0x5e0] ;  /* 0x0005e00001d07983 */ /* 0x000ea80000300800 */
[----:B------:R-:W2:Y:S04]  /*5b890*/  LDL.LU R209, [R1+0x5e4] ;  /* 0x0005e40001d17983 */ /* 0x000ea80000300800 */
        /* <DEDUP_REMOVED lines=26> */
[----:B-1----:R-:W-:Y:S08]  /*5ba40*/  HMMA.1688.F32.TF32 R4, R16, R36, R172 ;  /* 0x000000241004723c */ /* 0x002ff000000810ac */
[-C--:B----4-:R-:W-:Y:S08]  /*5ba50*/  HMMA.1688.F32.TF32 R40, R52, R32.reuse, R140 ;  /* 0x000000203428723c */ /* 0x090ff0000008108c */
[----:B------:R-:W-:Y:S08]  /*5ba60*/  HMMA.1688.F32.TF32 R8, R24, R32, R220 ;  /* 0x000000201808723c */ /* 0x000ff000000810dc */
[----:B------:R-:W-:-:S02]  /*5ba70*/  IMAD.MOV.U32 R65, RZ, RZ, R4 ;  /* 0x000000ffff417224 */ /* 0x000fc400078e0004 */
[----:B------:R-:W-:Y:S02]  /*5ba80*/  IMAD.MOV.U32 R64, RZ, RZ, R5 ;  /* 0x000000ffff407224 */ /* 0x000fe400078e0005 */
[----:B------:R-:W-:Y:S02]  /*5ba90*/  IMAD.MOV.U32 R49, RZ, RZ, R6 ;  /* 0x000000ffff317224 */ /* 0x000fe400078e0006 */
[----:B------:R-:W-:Y:S02]  /*5baa0*/  IMAD.MOV.U32 R48, RZ, RZ, R7 ;  /* 0x000000ffff307224 */ /* 0x000fe400078e0007 */
[----:B------:R-:W-:Y:S03]  /*5bab0*/  HMMA.1688.F32.TF32 R4, R12, R32, R124 ;  /* 0x000000200c04723c */ /* 0x000fe6000008107c */
[----:B------:R-:W-:Y:S04]  /*5bac0*/  STL [R1+0x17bc], R48 ;  /* 0x0017bc3001007387 */ /* 0x000fe80000100800 */
[----:B------:R-:W-:Y:S04]  /*5bad0*/  STL [R1+0x17b8], R49 ;  /* 0x0017b83101007387 */ /* 0x000fe80000100800 */
[----:B------:R1:W-:Y:S04]  /*5bae0*/  STL [R1+0x17b4], R64 ;  /* 0x0017b44001007387 */ /* 0x0003e80000100800 */
[----:B------:R4:W-:Y:S04]  /*5baf0*/  STL [R1+0x17b0], R65 ;  /* 0x0017b04101007387 */ /* 0x0009e80000100800 */
[----:B------:R-:W-:Y:S05]  /*5bb00*/  STL.64 [R1+0xb0], R40 ;  /* 0x0000b02801007387 */ /* 0x000fea0000100a00 */
[----:B-1----:R-:W-:-:S02]  /*5bb10*/  IMAD.MOV.U32 R64, RZ, RZ, R4 ;  /* 0x000000ffff407224 */ /* 0x002fc400078e0004 */
[----:B----4-:R-:W-:Y:S02]  /*5bb20*/  IMAD.MOV.U32 R65, RZ, RZ, R5 ;  /* 0x000000ffff417224 */ /* 0x010fe400078e0005 */
[----:B------:R-:W-:Y:S02]  /*5bb30*/  IMAD.MOV.U32 R68, RZ, RZ, R6 ;  /* 0x000000ffff447224 */ /* 0x000fe400078e0006 */
[----:B------:R-:W-:Y:S01]  /*5bb40*/  IMAD.MOV.U32 R69, RZ, RZ, R7 ;  /* 0x000000ffff457224 */ /* 0x000fe200078e0007 */
[----:B------:R1:W-:Y:S01]  /*5bb50*/  STL.64 [R1+0xb8], R42 ;  /* 0x0000b82a01007387 */ /* 0x0003e20000100a00 */
[----:B------:R-:W-:Y:S03]  /*5bb60*/  HMMA.1688.F32.TF32 R4, R16, R32, R164 ;  /* 0x000000201004723c */ /* 0x000fe600000810a4 */
[----:B------:R-:W-:Y:S04]  /*5bb70*/  STL.64 [R1+0x200], R8 ;  /* 0x0002000801007387 */ /* 0x000fe80000100a00 */
[----:B------:R4:W-:Y:S01]  /*5bb80*/  STL.64 [R1+0x208], R10 ;  /* 0x0002080a01007387 */ /* 0x0009e20000100a00 */
[-C--:B-1----:R-:W-:Y:S08]  /*5bb90*/  HMMA.1688.F32.TF32 R40, R52, R28.reuse, R240 ;  /* 0x0000001c3428723c */ /* 0x082ff000000810f0 */
[----:B----4-:R-:W-:Y:S01]  /*5bba0*/  HMMA.1688.F32.TF32 R8, R24, R28, R236 ;  /* 0x0000001c1808723c */ /* 0x010fe200000810ec */
[----:B------:R-:W-:Y:S04]  /*5bbb0*/  STL [R1+0x17cc], R69 ;  /* 0x0017cc4501007387 */ /* 0x000fe80000100800 */
[----:B------:R-:W-:Y:S04]  /*5bbc0*/  STL [R1+0x17c8], R68 ;  /* 0x0017c84401007387 */ /* 0x000fe80000100800 */
[----:B------:R-:W-:Y:S04]  /*5bbd0*/  STL [R1+0x17c4], R65 ;  /* 0x0017c44101007387 */ /* 0x000fe80000100800 */
[----:B------:R-:W-:Y:S04]  /*5bbe0*/  STL [R1+0x17c0], R64 ;  /* 0x0017c04001007387 */ /* 0x000fe80000100800 */
[----:B------:R-:W-:Y:S04]  /*5bbf0*/  STL.64 [R1+0x3b0], R4 ;  /* 0x0003b00401007387 */ /* 0x000fe80000100a00 */
[----:B------:R1:W-:Y:S04]  /*5bc00*/  STL.64 [R1+0x3b8], R6 ;  /* 0x0003b80601007387 */ /* 0x0003e80000100a00 */
[----:B------:R-:W-:Y:S04]  /*5bc10*/  STL.64 [R1+0x70], R40 ;  /* 0x0000702801007387 */ /* 0x000fe80000100a00 */
[----:B------:R4:W-:Y:S01]  /*5bc20*/  STL.64 [R1+0x78], R42 ;  /* 0x0000782a01007387 */ /* 0x0009e20000100a00 */
[----:B------:R-:W-:-:S03]  /*5bc30*/  IMAD.MOV.U32 R242, RZ, RZ, R97 ;  /* 0x000000fffff27224 */ /* 0x000fc600078e0061 */
[----:B------:R1:W-:Y:S01]  /*5bc40*/  STL.64 [R1+0x180], R8 ;  /* 0x0001800801007387 */ /* 0x0003e20000100a00 */
[----:B------:R-:W-:-:S03]  /*5bc50*/  IMAD.MOV.U32 R243, RZ, RZ, R93 ;  /* 0x000000fffff37224 */ /* 0x000fc600078e005d */
[----:B------:R1:W-:Y:S01]  /*5bc60*/  STL.64 [R1+0x188], R10 ;  /* 0x0001880a01007387 */ /* 0x0003e20000100a00 */
[----:B--2---:R-:W-:Y:S01]  /*5bc70*/  HMMA.1688.F32.TF32 R120, R20, R32, R224 ;  /* 0x000000201478723c */ /* 0x004fe200000810e0 */
[----:B---3--:R-:W-:Y:S02]  /*5bc80*/  IMAD.MOV.U32 R241, RZ, RZ, R92 ;  /* 0x000000fffff17224 */ /* 0x008fe400078e005c */
[----:B------:R-:W-:Y:S02]  /*5bc90*/  IMAD.MOV.U32 R240, RZ, RZ, R96 ;  /* 0x000000fffff07224 */ /* 0x000fe400078e0060 */
[----:B------:R-:W2:Y:S04]  /*5bca0*/  LDL.LU R96, [R1+0x19c8] ;  /* 0x0019c80001607983 */ /* 0x000ea80000300800 */
[----:B------:R-:W3:Y:S04]  /*5bcb0*/  LDL.LU R92, [R1+0x19c4] ;  /* 0x0019c400015c7983 */ /* 0x000ee80000300800 */
[----:B------:R-:W4:Y:S04]  /*5bcc0*/  LDL.LU R97, [R1+0x19c0] ;  /* 0x0019c00001617983 */ /* 0x000f280000300800 */
[----:B------:R-:W4:Y:S01]  /*5bcd0*/  LDL.LU R93, [R1+0x19bc] ;  /* 0x0019bc00015d7983 */ /* 0x000f220000300800 */
[----:B------:R-:W-:-:S02]  /*5bce0*/  IMAD.MOV.U32 R227, RZ, RZ, R88 ;  /* 0x000000ffffe37224 */ /* 0x000fc400078e0058 */
[----:B------:R-:W-:Y:S02]  /*5bcf0*/  IMAD.MOV.U32 R226, RZ, RZ, R89 ;  /* 0x000000ffffe27224 */ /* 0x000fe400078e0059 */
[----:B------:R-:W-:Y:S02]  /*5bd00*/  IMAD.MOV.U32 R225, RZ, RZ, R85 ;  /* 0x000000ffffe17224 */ /* 0x000fe400078e0055 */
[----:B------:R-:W-:Y:S02]  /*5bd10*/  IMAD.MOV.U32 R224, RZ, RZ, R84 ;  /* 0x000000ffffe07224 */ /* 0x000fe400078e0054 */
[----:B------:R-:W4:Y:S04]  /*5bd20*/  LDL.LU R84, [R1+0x19b8] ;  /* 0x0019b80001547983 */ /* 0x000f280000300800 */
[----:B------:R-:W4:Y:S04]  /*5bd30*/  LDL.LU R85, [R1+0x19b4] ;  /* 0x0019b40001557983 */ /* 0x000f280000300800 */
[----:B------:R-:W4:Y:S04]  /*5bd40*/  LDL.LU R89, [R1+0x19b0] ;  /* 0x0019b00001597983 */ /* 0x000f280000300800 */
[----:B------:R-:W4:Y:S01]  /*5bd50*/  LDL.LU R88, [R1+0x19ac] ;  /* 0x0019ac0001587983 */ /* 0x000f220000300800 */
[----:B--2---:R-:W-:-:S02]  /*5bd60*/  IMAD.MOV.U32 R223, RZ, RZ, R96 ;  /* 0x000000ffffdf7224 */ /* 0x004fc400078e0060 */
[----:B---3--:R-:W-:Y:S02]  /*5bd70*/  IMAD.MOV.U32 R222, RZ, RZ, R92 ;  /* 0x000000ffffde7224 */ /* 0x008fe400078e005c */
[----:B----4-:R-:W-:Y:S02]  /*5bd80*/  IMAD.MOV.U32 R220, RZ, RZ, R97 ;  /* 0x000000ffffdc7224 */ /* 0x010fe400078e0061 */
[----:B------:R-:W2:Y:S01]  /*5bd90*/  LDL.LU R97, [R1+0x19a8] ;  /* 0x0019a80001617983 */ /* 0x000ea20000300800 */
[----:B------:R-:W-:-:S03]  /*5bda0*/  IMAD.MOV.U32 R221, RZ, RZ, R93 ;  /* 0x000000ffffdd7224 */ /* 0x000fc600078e005d */
[----:B------:R-:W3:Y:S04]  /*5bdb0*/  LDL.LU R93, [R1+0x19a4] ;  /* 0x0019a400015d7983 */ /* 0x000ee80000300800 */
[----:B------:R-:W4:Y:S04]  /*5bdc0*/  LDL.LU R92, [R1+0x19a0] ;  /* 0x0019a000015c7983 */ /* 0x000f280000300800 */
[----:B------:R-:W4:Y:S01]  /*5bdd0*/  LDL.LU R96, [R1+0x199c] ;  /* 0x00199c0001607983 */ /* 0x000f220000300800 */
[----:B------:R-:W-:Y:S02]  /*5bde0*/  IMAD.MOV.U32 R215, RZ, RZ, R84 ;  /* 0x000000ffffd77224 */ /* 0x000fe400078e0054 */
[----:B------:R-:W-:-:S02]  /*5bdf0*/  IMAD.MOV.U32 R214, RZ, RZ, R85 ;  /* 0x000000ffffd67224 */ /* 0x000fc400078e0055 */
[----:B------:R-:W-:Y:S02]  /*5be00*/  IMAD.MOV.U32 R212, RZ, RZ, R89 ;  /* 0x000000ffffd47224 */ /* 0x000fe400078e0059 */
[----:B------:R-:W4:Y:S01]  /*5be10*/  LDL.LU R89, [R1+0x1998] ;  /* 0x0019980001597983 */ /* 0x000f220000300800 */
[----:B------:R-:W-:-:S03]  /*5be20*/  IMAD.MOV.U32 R213, RZ, RZ, R88 ;  /* 0x000000ffffd57224 */ /* 0x000fc600078e0058 */
[----:B------:R-:W4:Y:S04]  /*5be30*/  LDL.LU R88, [R1+0x1994] ;  /* 0x0019940001587983 */ /* 0x000f280000300800 */
[----:B------:R-:W4:Y:S04]  /*5be40*/  LDL.LU R85, [R1+0x1990] ;  /* 0x0019900001557983 */ /* 0x000f280000300800 */
[----:B------:R-:W4:Y:S01]  /*5be50*/  LDL.LU R84, [R1+0x198c] ;  /* 0x00198c0001547983 */ /* 0x000f220000300800 */
[----:B------:R-:W-:Y:S07]  /*5be60*/  HMMA.1688.F32.TF32 R160, R60, R32, R208 ;  /* 0x000000203ca0723c */ /* 0x000fee00000810d0 */
        /* <DEDUP_REMOVED lines=16> */
[----:B-1----:R-:W-:Y:S11]  /*5bf70*/  HMMA.1688.F32.TF32 R4, R12, R28, R228 ;  /* 0x0000001c0c04723c */ /* 0x002ff600000810e4 */
[----:B------:R-:W-:Y:S11]  /*5bf80*/  @!UPT UIADD3 URZ, URZ, URZ, URZ ;  /* 0x0000003f3f3ff290 */ /* 0x000ff6000fffe03f */
[----:B------:R-:W-:Y:S02]  /*5bf90*/  @!UPT UIADD3 URZ, URZ, URZ, URZ ;  /* 0x0000003f3f3ff290 */ /* 0x000fe4000fffe03f */
[----:B------:R-:W-:Y:S02]  /*5bfa0*/  IMAD.MOV.U32 R65, RZ, RZ, R4 ;  /* 0x000000ffff417224 */ /* 0x000fe400078e0004 */
[----:B------:R-:W-:Y:S02]  /*5bfb0*/  IMAD.MOV.U32 R64, RZ, RZ, R5 ;  /* 0x000000ffff407224 */ /* 0x000fe400078e0005 */
[----:B------:R-:W-:Y:S02]  /*5bfc0*/  IMAD.MOV.U32 R48, RZ, RZ, R6 ;  /* 0x000000ffff307224 */ /* 0x000fe400078e0006 */
[----:B------:R-:W-:Y:S02]  /*5bfd0*/  IMAD.MOV.U32 R49, RZ, RZ, R7 ;  /* 0x000000ffff317224 */ /* 0x000fe400078e0007 */
[----:B--2---:R-:W-:Y:S02]  /*5bfe0*/  IMAD.MOV.U32 R7, RZ, RZ, R92 ;  /* 0x000000ffff077224 */ /* 0x004fe400078e005c */
[----:B---3--:R-:W-:-:S02]  /*5bff0*/  IMAD.MOV.U32 R6, RZ, RZ, R96 ;  /* 0x000000ffff067224 */ /* 0x008fc400078e0060 */
        /* <DEDUP_REMOVED lines=30> */
[-C--:B------:R-:W-:Y:S08]  /*5c1e0*/  HMMA.1688.F32.TF32 R40, R16, R28.reuse, R136 ;  /* 0x0000001c1028723c */ /* 0x080ff00000081088 */
[----:B------:R-:W-:Y:S08]  /*5c1f0*/  HMMA.1688.F32.TF32 R124, R20, R28, R216 ;  /* 0x0000001c147c723c */ /* 0x000ff000000810d8 */
[----:B------:R-:W-:Y:S01]  /*5c200*/  HMMA.1688.F32.TF32 R172, R56, R32, R184 ;  /* 0x0000002038ac723c */ /* 0x000fe200000810b8 */
[----:B------:R-:W-:Y:S07]  /*5c210*/  LDSM.16.M88.4 R184, [R235+0x38180] ;  /* 0x03818000ebb8783b */ /* 0x000fee0000000200 */
[-C--:B------:R-:W-:Y:S01]  /*5c220*/  HMMA.1688.F32.TF32 R164, R60, R28.reuse, R180 ;  /* 0x0000001c3ca4723c */ /* 0x080fe200000810b4 */
[----:B------:R-:W-:Y:S07]  /*5c230*/  LDSM.16.M88.4 R180, [R235+0x3c180] ;  /* 0x03c18000ebb4783b */ /* 0x000fee0000000200 */
[----:B------:R-:W-:Y:S01]  /*5c240*/  HMMA.1688.F32.TF32 R176, R56, R28, R188 ;  /* 0x0000001c38b0723c */ /* 0x000fe200000810bc */
[----:B------:R1:W1:Y:S01]  /*5c250*/  LDSM.16.M88.4 R188, [R235+0x34180] ;  /* 0x03418000ebbc783b */ /* 0x0002620000000200 */
[----:B--2---:R-:W-:-:S02]  /*5c260*/  IMAD.MOV.U32 R151, RZ, RZ, R96 ;  /* 0x000000ffff977224 */ /* 0x004fc400078e0060 */
[----:B---3--:R-:W-:Y:S02]  /*5c270*/  IMAD.MOV.U32 R150, RZ, RZ, R92 ;  /* 0x000000ffff967224 */ /* 0x008fe400078e005c */
[----:B----4-:R-:W-:Y:S02]  /*5c280*/  IMAD.MOV.U32 R148, RZ, RZ, R97 ;  /* 0x000000ffff947224 */ /* 0x010fe400078e0061 */
[----:B------:R-:W2:Y:S01]  /*5c290*/  LDL.LU R97, [R1+0x1928] ;  /* 0x0019280001617983 */ /* 0x000ea20000300800 */
[----:B------:R-:W-:-:S03]  /*5c2a0*/  IMAD.MOV.U32 R149, RZ, RZ, R93 ;  /* 0x000000ffff957224 */ /* 0x000fc600078e005d */
[----:B------:R-:W3:Y:S04]  /*5c2b0*/  LDL.LU R93, [R1+0x1924] ;  /* 0x00192400015d7983 */ /* 0x000ee80000300800 */
[----:B------:R-:W3:Y:S04]  /*5c2c0*/  LDL.LU R92, [R1+0x1920] ;  /* 0x00192000015c7983 */ /* 0x000ee80000300800 */
[----:B------:R-:W2:Y:S01]  /*5c2d0*/  LDL.LU R96, [R1+0x191c] ;  /* 0x00191c0001607983 */ /* 0x000ea20000300800 */
[----:B------:R-:W-:Y:S02]  /*5c2e0*/  IMAD.MOV.U32 R47, RZ, RZ, R84 ;  /* 0x000000ffff2f7224 */ /* 0x000fe400078e0054 */
[----:B------:R-:W-:-:S02]  /*5c2f0*/  IMAD.MOV.U32 R46, RZ, RZ, R85 ;  /* 0x000000ffff2e7224 */ /* 0x000fc400078e0055 */
[----:B------:R-:W-:Y:S02]  /*5c300*/  IMAD.MOV.U32 R44, RZ, RZ, R89 ;  /* 0x000000ffff2c7224 */ /* 0x000fe400078e0059 */
[----:B------:R-:W4:Y:S01]  /*5c310*/  LDL.LU R89, [R1+0x1918] ;  /* 0x0019180001597983 */ /* 0x000f220000300800 */
[----:B------:R-:W-:-:S03]  /*5c320*/  IMAD.MOV.U32 R45, RZ, RZ, R88 ;  /* 0x000000ffff2d7224 */ /* 0x000fc600078e0058 */
[----:B------:R-:W4:Y:S04]  /*5c330*/  LDL.LU R88, [R1+0x1914] ;  /* 0x0019140001587983 */ /* 0x000f280000300800 */
        /* <DEDUP_REMOVED lines=30> */
[----:B------:R2:W-:Y:S04]  /*5c520*/  STL.64 [R1+0x380], R40 ;  /* 0x0003802801007387 */ /* 0x0005e80000100a00 */
[----:B------:R2:W-:Y:S04]  /*5c530*/  STL.64 [R1+0x388], R42 ;  /* 0x0003882a01007387 */ /* 0x0005e80000100a00 */
[----:B-1----:R-:W4:Y:S01]  /*5c540*/  LDL.LU R235, [R1+0x1908] ;  /* 0x0019080001eb7983 */ /* 0x002f220000300800 */
[C---:B------:R-:W-:Y:S08]  /*5c550*/  HMMA.1688.F32.TF32 R128, R20.reuse, R200, R128 ;  /* 0x000000c81480723c */ /* 0x040ff00000081080 */
[C---:B------:R-:W-:Y:S08]  /*5c560*/  HMMA.1688.F32.TF32 R136, R20.reuse, R192, R248 ;  /* 0x000000c01488723c */ /* 0x040ff000000810f8 */
[C---:B------:R-:W-:Y:S08]  /*5c570*/  HMMA.1688.F32.TF32 R140, R20.reuse, R188, R140 ;  /* 0x000000bc148c723c */ /* 0x040ff0000008108c */
[-C--:B------:R-:W-:Y:S08]  /*5c580*/  HMMA.1688.F32.TF32 R144, R20, R184.reuse, R4 ;  /* 0x000000b81490723c */ /* 0x080ff00000081004 */
[----:B------:R-:W-:Y:S07]  /*5c590*/  HMMA.1688.F32.TF32 R100, R104, R184, R44 ;  /* 0x000000b86864723c */ /* 0x000fee000008102c */
[----:B------:R-:W-:-:S02]  /*5c5a0*/  IMAD.MOV.U32 R47, RZ, RZ, R232 ;  /* 0x000000ffff2f7224 */ /* 0x000fc400078e00e8 */
[----:B------:R-:W-:Y:S02]  /*5c5b0*/  IMAD.MOV.U32 R46, RZ, RZ, R233 ;  /* 0x000000ffff2e7224 */ /* 0x000fe400078e00e9 */
[----:B------:R-:W-:Y:S01]  /*5c5c0*/  IMAD.MOV.U32 R45, RZ, RZ, R234 ;  /* 0x000000ffff2d7224 */ /* 0x000fe200078e00ea */
[C---:B------:R-:W-:Y:S08]  /*5c5d0*/  HMMA.1688.F32.TF32 R204, R60.reuse, R200, R204 ;  /* 0x000000c83ccc723c */ /* 0x040ff000000810cc */
[C---:B------:R-:W-:Y:S08]  /*5c5e0*/  HMMA.1688.F32.TF32 R208, R60.reuse, R196, R208 ;  /* 0x000000c43cd0723c */ /* 0x040ff000000810d0 */
[C---:B------:R-:W-:Y:S08]  /*5c5f0*/  HMMA.1688.F32.TF32 R212, R60.reuse, R192, R212 ;  /* 0x000000c03cd4723c */ /* 0x040ff000000810d4 */
[----:B------:R-:W-:Y:S08]  /*5c600*/  HMMA.1688.F32.TF32 R220, R60, R184, R220 ;  /* 0x000000b83cdc723c */ /* 0x000ff000000810dc */
[C---:B------:R-:W-:Y:S08]  /*5c610*/  HMMA.1688.F32.TF32 R76, R104.reuse, R32, R76 ;  /* 0x00000020684c723c */ /* 0x040ff0000008104c */
[----:B------:R-:W-:Y:S08]  /*5c620*/  HMMA.1688.F32.TF32 R80, R104, R28, R80 ;  /* 0x0000001c6850723c */ /* 0x000ff00000081050 */
[C---:B--2---:R-:W-:Y:S08]  /*5c630*/  HMMA.1688.F32.TF32 R132, R20.reuse, R196, R108 ;  /* 0x000000c41484723c */ /* 0x044ff0000008106c */
[----:B---3--:R-:W-:Y:S01]  /*5c640*/  HMMA.1688.F32.TF32 R20, R20, R180, R8 ;  /* 0x000000b41414723c */ /* 0x008fe20000081008 */
        /* <DEDUP_REMOVED lines=19> */
[----:B----4-:R-:W-:-:S03]  /*5c780*/  IMAD.MOV.U32 R44, RZ, RZ, R235 ;  /* 0x000000ffff2c7224 */ /* 0x010fc600078e00eb */
[----:B------:R-:W4:Y:S01]  /*5c790*/  LDL.LU R159, [R1+0x6ec] ;  /* 0x0006ec00019f7983 */ /* 0x000f220000300800 */
[----:B------:R-:W-:Y:S03]  /*5c7a0*/  HMMA.1688.F32.TF32 R228, R56, R196, R236 ;  /* 0x000000c438e4723c */ /* 0x000fe600000810ec */
[----:B------:R-:W4:Y:S04]  /*5c7b0*/  LDL.LU R232, [R1+0x720] ;  /* 0x0007200001e87983 */ /* 0x000f280000300800 */
[----:B------:R-:W4:Y:S01]  /*5c7c0*/  LDL.LU R233, [R1+0x724] ;  /* 0x0007240001e97983 */ /* 0x000f220000300800 */
[C---:B------:R-:W-:Y:S03]  /*5c7d0*/  HMMA.1688.F32.TF32 R216, R60.reuse, R188, R216 ;  /* 0x000000bc3cd8723c */ /* 0x040fe600000810d8 */
[----:B------:R-:W4:Y:S04]  /*5c7e0*/  LDL.LU R234, [R1+0x728] ;  /* 0x0007280001ea7983 */ /* 0x000f280000300800 */
[----:B------:R-:W4:Y:S01]  /*5c7f0*/  LDL.LU R235, [R1+0x72c] ;  /* 0x00072c0001eb7983 */ /* 0x000f220000300800 */
[----:B------:R-:W-:Y:S03]  /*5c800*/  HMMA.1688.F32.TF32 R60, R60, R180, R224 ;  /* 0x000000b43c3c723c */ /* 0x000fe600000810e0 */
[----:B------:R-:W4:Y:S04]  /*5c810*/  LDL.LU R236, [R1+0x710] ;  /* 0x0007100001ec7983 */ /* 0x000f280000300800 */
[----:B------:R-:W4:Y:S01]  /*5c820*/  LDL.LU R237, [R1+0x714] ;  /* 0x0007140001ed7983 */ /* 0x000f220000300800 */
[-C--:B------:R-:W-:Y:S03]  /*5c830*/  HMMA.1688.F32.TF32 R224, R56, R200.reuse, R240 ;  /* 0x000000c838e0723c */ /* 0x080fe600000810f0 */
        /* <DEDUP_REMOVED lines=41> */
[----:B------:R-:W-:Y:S08]  /*5cad0*/  HMMA.1688.F32.TF32 R116, R52, R200, R116 ;  /* 0x000000c83474723c */ /* 0x000ff00000081074 */
[C---:B----4-:R-:W-:Y:S08]  /*5cae0*/  HMMA.1688.F32.TF32 R232, R56.reuse, R192, R232 ;  /* 0x000000c038e8723c */ /* 0x050ff000000810e8 */
[C---:B------:R-:W-:Y:S08]  /*5caf0*/  HMMA.1688.F32.TF32 R236, R56.reuse, R188, R236 ;  /* 0x000000bc38ec723c */ /* 0x040ff000000810ec */
[C---:B------:R-:W-:Y:S08]  /*5cb00*/  HMMA.1688.F32.TF32 R240, R56.reuse, R184, R240 ;  /* 0x000000b838f0723c */ /* 0x040ff000000810f0 */
[----:B------:R-:W-:Y:S01]  /*5cb10*/  HMMA.1688.F32.TF32 R56, R56, R180, R156 ;  /* 0x000000b43838723c */ /* 0x000fe2000008109c */
[----:B------:R-:W2:Y:S04]  /*5cb20*/  LDL.LU.64 R158, [R1+0x1900] ;  /* 0x00190000019e7983 */ /* 0x000ea80000300a00 */
[----:B------:R-:W2:Y:S03]  /*5cb30*/  LDL.LU.64 R156, [R1+0x18f8] ;  /* 0x0018f800019c7983 */ /* 0x000ea60000300a00 */
[C---:B------:R-:W-:Y:S01]  /*5cb40*/  HMMA.1688.F32.TF32 R40, R52.reuse, R188, R40 ;  /* 0x000000bc3428723c */ /* 0x040fe20000081028 */
[----:B------:R-:W-:Y:S07]  /*5cb50*/  STL.64 [R1+0x40], R116 ;  /* 0x0000407401007387 */ /* 0x000fee0000100a00 */
[C---:B------:R-:W-:Y:S01]  /*5cb60*/  HMMA.1688.F32.TF32 R72, R52.reuse, R192, R72 ;  /* 0x000000c03448723c */ /* 0x040fe20000081048 */
[----:B------:R1:W-:Y:S07]  /*5cb70*/  STL.64 [R1+0x48], R118 ;  /* 0x0000487601007387 */ /* 0x0003ee0000100a00 */
[----:B------:R-:W-:Y:S01]  /*5cb80*/  HMMA.1688.F32.TF32 R52, R52, R180, R8 ;  /* 0x000000b43434723c */ /* 0x000fe20000081008 */
[----:B-1----:R-:W3:Y:S04]  /*5cb90*/  LDL.LU.64 R118, [R1+0x18f0] ;  /* 0x0018f00001767983 */ /* 0x002ee80000300a00 */
[----:B------:R-:W3:Y:S04]  /*5cba0*/  LDL.LU.64 R116, [R1+0x18e8] ;  /* 0x0018e80001747983 */ /* 0x000ee80000300a00 */
[----:B------:R1:W-:Y:S04]  /*5cbb0*/  STL.64 [R1+0x30], R108 ;  /* 0x0000306c01007387 */ /* 0x0003e80000100a00 */
[----:B------:R4:W-:Y:S04]  /*5cbc0*/  STL.64 [R1+0x38], R110 ;  /* 0x0000386e01007387 */ /* 0x0009e80000100a00 */
[----:B-1----:R-:W2:Y:S04]  /*5cbd0*/  LDL.LU R108, [R1+0x530] ;  /* 0x00053000016c7983 */ /* 0x002ea80000300800 */
[----:B------:R-:W2:Y:S04]  /*5cbe0*/  LDL.LU R109, [R1+0x534] ;  /* 0x00053400016d7983 */ /* 0x000ea80000300800 */
[----:B----4-:R-:W2:Y:S04]  /*5cbf0*/  LDL.LU R110, [R1+0x538] ;  /* 0x00053800016e7983 */ /* 0x010ea80000300800 */
[----:B------:R-:W2:Y:S04]  /*5cc00*/  LDL.LU R111, [R1+0x53c] ;  /* 0x00053c00016f7983 */ /* 0x000ea80000300800 */
[----:B------:R-:W-:Y:S04]  /*5cc10*/  STL.64 [R1+0x20], R72 ;  /* 0x0000204801007387 */ /* 0x000fe80000100a00 */
[----:B------:R1:W-:Y:S04]  /*5cc20*/  STL.64 [R1+0x28], R74 ;  /* 0x0000284a01007387 */ /* 0x0003e80000100a00 */
[----:B-1----:R-:W4:Y:S04]  /*5cc30*/  LDL.LU.64 R74, [R1+0x18e0] ;  /* 0x0018e000014a7983 */ /* 0x002f280000300a00 */
[----:B------:R-:W4:Y:S04]  /*5cc40*/  LDL.LU.64 R72, [R1+0x18d8] ;  /* 0x0018d80001487983 */ /* 0x000f280000300a00 */
[----:B------:R-:W-:Y:S04]  /*5cc50*/  STL.64 [R1+0x10], R40 ;  /* 0x0000102801007387 */ /* 0x000fe80000100a00 */
[----:B------:R1:W-:Y:S04]  /*5cc60*/  STL.64 [R1+0x18], R42 ;  /* 0x0000182a01007387 */ /* 0x0003e80000100a00 */
[----:B-1----:R-:W3:Y:S04]  /*5cc70*/  LDL.LU.64 R42, [R1+0x18d0] ;  /* 0x0018d000012a7983 */ /* 0x002ee80000300a00 */
[----:B------:R-:W-:Y:S04]  /*5cc80*/  STL.64 [R1], R152 ;  /* 0x0000009801007387 */ /* 0x000fe80000100a00 */
[----:B------:R1:W-:Y:S04]  /*5cc90*/  STL.64 [R1+0x8], R154 ;  /* 0x0000089a01007387 */ /* 0x0003e80000100a00 */
[----:B-1----:R-:W3:Y:S04]  /*5cca0*/  LDL.LU.64 R154, [R1+0x18c8] ;  /* 0x0018c800019a7983 */ /* 0x002ee80000300a00 */
[----:B------:R-:W3:Y:S04]  /*5ccb0*/  LDL.LU.64 R152, [R1+0x18c0] ;  /* 0x0018c00001987983 */ /* 0x000ee80000300a00 */
[----:B------:R-:W3:Y:S04]  /*5ccc0*/  LDL.LU.64 R10, [R1+0x18b8] ;  /* 0x0018b800010a7983 */ /* 0x000ee80000300a00 */
[----:B------:R-:W-:Y:S04]  /*5ccd0*/  STL [R1+0x182c], R52 ;  /* 0x00182c3401007387 */ /* 0x000fe80000100800 */
[----:B------:R-:W-:Y:S04]  /*5cce0*/  STL [R1+0x1828], R53 ;  /* 0x0018283501007387 */ /* 0x000fe80000100800 */
[----:B------:R-:W-:Y:S04]  /*5ccf0*/  STL [R1+0x1824], R54 ;  /* 0x0018243601007387 */ /* 0x000fe80000100800 */
[----:B------:R1:W-:Y:S01]  /*5cd00*/  STL [R1+0x1820], R55 ;  /* 0x0018203701007387 */ /* 0x0003e20000100800 */
[C---:B------:R-:W-:Y:S08]  /*5cd10*/  HMMA.1688.F32.TF32 R112, R24.reuse, R196, R112 ;  /* 0x000000c41870723c */ /* 0x040ff00000081070 */
[C---:B-1----:R-:W-:Y:S01]  /*5cd20*/  HMMA.1688.F32.TF32 R52, R24.reuse, R200, R248 ;  /* 0x000000c81834723c */ /* 0x042fe200000810f8 */
[----:B------:R-:W3:Y:S11]  /*5cd30*/  LDL.LU R248, [R1+0x520] ;  /* 0x0005200001f87983 */ /* 0x000ef60000300800 */
[----:B------:R-:W-:Y:S11]  /*5cd40*/  @!UPT UIADD3 URZ, URZ, URZ, URZ ;  /* 0x0000003f3f3ff290 */ /* 0x000ff6000fffe03f */
[----:B------:R-:W-:Y:S04]  /*5cd50*/  STL.64 [R1+0x110], R52 ;  /* 0x0001103401007387 */ /* 0x000fe80000100a00 */
[----:B------:R1:W-:Y:S04]  /*5cd60*/  STL.64 [R1+0x118], R54 ;  /* 0x0001183601007387 */ /* 0x0003e80000100a00 */
[----:B------:R-:W3:Y:S04]  /*5cd70*/  LDL.LU R249, [R1+0x524] ;  /* 0x0005240001f97983 */ /* 0x000ee80000300800 */
[----:B------:R-:W3:Y:S04]  /*5cd80*/  LDL.LU R250, [R1+0x528] ;  /* 0x0005280001fa7983 */ /* 0x000ee80000300800 */
[----:B------:R-:W3:Y:S01]  /*5cd90*/  LDL.LU R251, [R1+0x52c] ;  /* 0x00052c0001fb7983 */ /* 0x000ee20000300800 */
[C---:B-1----:R-:W-:Y:S03]  /*5cda0*/  HMMA.1688.F32.TF32 R52, R24.reuse, R192, R244 ;  /* 0x000000c01834723c */ /* 0x042fe600000810f4 */
[----:B------:R-:W-:Y:S04]  /*5cdb0*/  STL.64 [R1+0x100], R112 ;  /* 0x0001007001007387 */ /* 0x000fe80000100a00 */
[----:B------:R1:W-:Y:S02]  /*5cdc0*/  STL.64 [R1+0x108], R114 ;  /* 0x0001087201007387 */ /* 0x0003e40000100a00 */
[C---:B-1----:R-:W-:Y:S08]  /*5cdd0*/  HMMA.1688.F32.TF32 R112, R24.reuse, R188, R44 ;  /* 0x000000bc1870723c */ /* 0x042ff0000008102c */
[C---:B------:R-:W-:Y:S08]  /*5cde0*/  HMMA.1688.F32.TF32 R44, R24.reuse, R184, R148 ;  /* 0x000000b8182c723c */ /* 0x040ff00000081094 */
[----:B------:R-:W-:Y:S01]  /*5cdf0*/  HMMA.1688.F32.TF32 R24, R24, R180, R4 ;  /* 0x000000b41818723c */ /* 0x000fe20000081004 */
[----:B------:R1:W-:Y:S04]  /*5ce00*/  STL.64 [R1+0xf0], R52 ;  /* 0x0000f03401007387 */ /* 0x0003e80000100a00 */
[----:B------:R1:W-:Y:S04]  /*5ce10*/  STL.64 [R1+0xf8], R54 ;  /* 0x0000f83601007387 */ /* 0x0003e80000100a00 */
[----:B------:R-:W-:Y:S04]  /*5ce20*/  STL.64 [R1+0xe0], R112 ;  /* 0x0000e07001007387 */ /* 0x000fe80000100a00 */
[----:B------:R-:W-:Y:S04]  /*5ce30*/  STL.64 [R1+0xe8], R114 ;  /* 0x0000e87201007387 */ /* 0x000fe80000100a00 */
[----:B------:R-:W4:Y:S06]  /*5ce40*/  LDL.LU R4, [R1+0x510] ;  /* 0x0005100001047983 */ /* 0x000f2c0000300800 */
[----:B------:R-:W-:Y:S04]  /*5ce50*/  STL.64 [R1+0xc0], R24 ;  /* 0x0000c01801007387 */ /* 0x000fe80000100a00 */
[----:B------:R-:W-:Y:S04]  /*5ce60*/  STL.64 [R1+0xc8], R26 ;  /* 0x0000c81a01007387 */ /* 0x000fe80000100a00 */
[----:B------:R-:W4:Y:S04]  /*5ce70*/  LDL.LU R5, [R1+0x514] ;  /* 0x0005140001057983 */ /* 0x000f280000300800 */
[----:B------:R-:W4:Y:S04]  /*5ce80*/  LDL.LU R6, [R1+0x518] ;  /* 0x0005180001067983 */ /* 0x000f280000300800 */
[----:B------:R-:W4:Y:S01]  /*5ce90*/  LDL.LU R7, [R1+0x51c] ;  /* 0x00051c0001077983 */ /* 0x000f220000300800 */
[----:B-1----:R-:W-:-:S02]  /*5cea0*/  IMAD.MOV.U32 R52, RZ, RZ, R44 ;  /* 0x000000ffff347224 */ /* 0x002fc400078e002c */
[----:B------:R-:W-:Y:S01]  /*5ceb0*/  IMAD.MOV.U32 R53, RZ, RZ, R45 ;  /* 0x000000ffff357224 */ /* 0x000fe200078e002d */
[----:B------:R-:W-:Y:S01]  /*5cec0*/  LDS R24, [R0+0x9e000] ;  /* 0x09e0000000187984 */ /* 0x000fe20000000800 */
[----:B------:R-:W-:Y:S02]  /*5ced0*/  IMAD.MOV.U32 R54, RZ, RZ, R46 ;  /* 0x000000ffff367224 */ /* 0x000fe400078e002e */
[----:B------:R-:W-:Y:S01]  /*5cee0*/  IMAD.MOV.U32 R55, RZ, RZ, R47 ;  /* 0x000000ffff377224 */ /* 0x000fe200078e002f */
[----:B------:R-:W-:Y:S04]  /*5cef0*/  LDS R26, [R0+0x9f000] ;  /* 0x09f00000001a7984 */ /* 0x000fe80000000800 */
[----:B------:R-:W-:Y:S04]  /*5cf00*/  LDS R25, [R2+0x9e000] ;  /* 0x09e0000002197984 */ /* 0x000fe80000000800 */
[----:B------:R-:W1:Y:S01]  /*5cf10*/  LDS R27, [R2+0x9f000] ;  /* 0x09f00000021b7984 */ /* 0x000e620000000800 */
        /* <DEDUP_REMOVED lines=18> */
[----:B------:R3:W-:Y:S04]  /*5d040*/  STL.64 [R1+0x1e0], R108 ;  /* 0x0001e06c01007387 */ /* 0x0007e80000100a00 */
[----:B------:R-:W2:Y:S04]  /*5d050*/  LDL.LU R148, [R1+0x500] ;  /* 0x0005000001947983 */ /* 0x000ea80000300800 */
[----:B------:R-:W2:Y:S04]  /*5d060*/  LDL.LU R149, [R1+0x504] ;  /* 0x0005040001957983 */ /* 0x000ea80000300800 */
[----:B------:R-:W2:Y:S04]  /*5d070*/  LDL.LU R150, [R1+0x508] ;  /* 0x0005080001967983 */ /* 0x000ea80000300800 */
[----:B------:R-:W2:Y:S01]  /*5d080*/  LDL.LU R151, [R1+0x50c] ;  /* 0x00050c0001977983 */ /* 0x000ea20000300800 */
[----:B------:R-:W-:-:S03]  /*5d090*/  IMAD.MOV.U32 R64, RZ, RZ, R111 ;  /* 0x000000ffff407224 */ /* 0x000fc600078e006f */
[----:B------:R-:W2:Y:S01]  /*5d0a0*/  LDL.LU R248, [R1+0x2c0] ;  /* 0x0002c00001f87983 */ /* 0x000ea20000300800 */
[----:B------:R-:W-:-:S03]  /*5d0b0*/  IMAD.MOV.U32 R65, RZ, RZ, R110 ;  /* 0x000000ffff417224 */ /* 0x000fc600078e006e */
[----:B------:R-:W2:Y:S04]  /*5d0c0*/  LDL.LU R249, [R1+0x2c4] ;  /* 0x0002c40001f97983 */ /* 0x000ea80000300800 */
[----:B------:R-:W2:Y:S04]  /*5d0d0*/  LDL.LU R250, [R1+0x2c8] ;  /* 0x0002c80001fa7983 */ /* 0x000ea80000300800 */
[----:B------:R-:W2:Y:S04]  /*5d0e0*/  LDL.LU R251, [R1+0x2cc] ;  /* 0x0002cc0001fb7983 */ /* 0x000ea80000300800 */
[----:B---3--:R-:W3:Y:S04]  /*5d0f0*/  LDL.LU R108, [R1+0x4e0] ;  /* 0x0004e000016c7983 */ /* 0x008ee80000300800 */
[----:B------:R-:W3:Y:S04]  /*5d100*/  LDL.LU R109, [R1+0x4e4] ;  /* 0x0004e400016d7983 */ /* 0x000ee80000300800 */
[----:B------:R-:W3:Y:S04]  /*5d110*/  LDL.LU R110, [R1+0x4e8] ;  /* 0x0004e800016e7983 */ /* 0x000ee80000300800 */
[----:B------:R-:W3:Y:S01]  /*5d120*/  LDL.LU R111, [R1+0x4ec] ;  /* 0x0004ec00016f7983 */ /* 0x000ee20000300800 */
[C---:B----4-:R-:W-:Y:S03]  /*5d130*/  HMMA.1688.F32.TF32 R4, R12.reuse, R192, R4 ;  /* 0x000000c00c04723c */ /* 0x050fe60000081004 */
[----:B------:R-:W-:Y:S04]  /*5d140*/  STL [R1+0x17f4], R64 ;  /* 0x0017f44001007387 */ /* 0x000fe80000100800 */
[----:B------:R-:W-:Y:S11]  /*5d150*/  STL [R1+0x17f0], R65 ;  /* 0x0017f04101007387 */ /* 0x000ff60000100800 */
[----:B------:R-:W-:Y:S06]  /*5d160*/  @!UPT UIADD3 URZ, URZ, URZ, URZ ;  /* 0x0000003f3f3ff290 */ /* 0x000fec000fffe03f */
[----:B------:R-:W-:Y:S02]  /*5d170*/  IMAD.MOV.U32 R8, RZ, RZ, R4 ;  /* 0x000000ffff087224 */ /* 0x000fe400078e0004 */
[----:B------:R-:W-:Y:S01]  /*5d180*/  IMAD.MOV.U32 R9, RZ, RZ, R5 ;  /* 0x000000ffff097224 */ /* 0x000fe200078e0005 */
[----:B------:R-:W4:Y:S01]  /*5d190*/  LDL.LU R4, [R1+0x2e0] ;  /* 0x0002e00001047983 */ /* 0x000f220000300800 */
[----:B------:R-:W-:Y:S02]  /*5d1a0*/  IMAD.MOV.U32 R252, RZ, RZ, R6 ;  /* 0x000000fffffc7224 */ /* 0x000fe400078e0006 */
[----:B------:R-:W-:Y:S01]  /*5d1b0*/  IMAD.MOV.U32 R3, RZ, RZ, R7 ;  /* 0x000000ffff037224 */ /* 0x000fe200078e0007 */
[----:B------:R-:W4:Y:S04]  /*5d1c0*/  LDL.LU R5, [R1+0x2e4] ;  /* 0x0002e40001057983 */ /* 0x000f280000300800 */
[----:B------:R-:W4:Y:S04]  /*5d1d0*/  LDL.LU R6, [R1+0x2e8] ;  /* 0x0002e80001067983 */ /* 0x000f280000300800 */
[----:B------:R-:W4:Y:S04]  /*5d1e0*/  LDL.LU R7, [R1+0x2ec] ;  /* 0x0002ec0001077983 */ /* 0x000f280000300800 */
[----:B------:R-:W-:Y:S04]  /*5d1f0*/  STL [R1+0x1804], R3 ;  /* 0x0018040301007387 */ /* 0x000fe80000100800 */
[----:B------:R-:W-:Y:S04]  /*5d200*/  STL [R1+0x1800], R252 ;  /* 0x001800fc01007387 */ /* 0x000fe80000100800 */
[----:B------:R-:W-:Y:S04]  /*5d210*/  STL [R1+0x17fc], R9 ;  /* 0x0017fc0901007387 */ /* 0x000fe80000100800 */
[----:B------:R1:W-:Y:S01]  /*5d220*/  STL [R1+0x17f8], R8 ;  /* 0x0017f80801007387 */ /* 0x0003e20000100800 */
[----:B--2---:R-:W-:Y:S11]  /*5d230*/  HMMA.1688.F32.TF32 R44, R12, R188, R44 ;  /* 0x000000bc0c2c723c */ /* 0x004ff6000008102c */
[----:B------:R-:W-:Y:S11]  /*5d240*/  @!UPT UIADD3 URZ, URZ, URZ, URZ ;  /* 0x0000003f3f3ff290 */ /* 0x000ff6000fffe03f */
[----:B------:R-:W-:Y:S02]  /*5d250*/  @!UPT UIADD3 URZ, URZ, URZ, URZ ;  /* 0x0000003f3f3ff290 */ /* 0x000fe4000fffe03f */
[----:B------:R-:W-:Y:S02]  /*5d260*/  IMAD.MOV.U32 R68, RZ, RZ, R44 ;  /* 0x000000ffff447224 */ /* 0x000fe400078e002c */
[----:B------:R-:W-:Y:S02]  /*5d270*/  IMAD.MOV.U32 R69, RZ, RZ, R45 ;  /* 0x000000ffff457224 */ /* 0x000fe400078e002d */
[----:B------:R-:W-:Y:S02]  /*5d280*/  IMAD.MOV.U32 R48, RZ, RZ, R46 ;  /* 0x000000ffff307224 */ /* 0x000fe400078e002e */
[----:B------:R-:W-:-:S05]  /*5d290*/  IMAD.MOV.U32 R49, RZ, RZ, R47 ;  /* 0x000000ffff317224 */ /* 0x000fca00078e002f */
[----:B------:R-:W-:Y:S04]  /*5d2a0*/  STL [R1+0x1814], R49 ;  /* 0x0018143101007387 */ /* 0x000fe80000100800 */
[----:B------:R-:W-:Y:S04]  /*5d2b0*/  STL [R1+0x1810], R48 ;  /* 0x0018103001007387 */ /* 0x000fe80000100800 */
[----:B------:R3:W-:Y:S04]  /*5d2c0*/  STL [R1+0x180c], R69 ;  /* 0x00180c4501007387 */ /* 0x0007e80000100800 */
[----:B------:R1:W-:Y:S01]  /*5d2d0*/  STL [R1+0x1808], R68 ;  /* 0x0018084401007387 */ /* 0x0003e20000100800 */
[----:B------:R-:W-:Y:S11]  /*5d2e0*/  HMMA.1688.F32.TF32 R44, R12, R184, R148 ;  /* 0x000000b80c2c723c */ /* 0x000ff60000081094 */
[----:B------:R-:W-:Y:S11]  /*5d2f0*/  @!UPT UIADD3 URZ, URZ, URZ, URZ ;  /* 0x0000003f3f3ff290 */ /* 0x000ff6000fffe03f */
[----:B------:R-:W-:Y:S02]  /*5d300*/  @!UPT UIADD3 URZ, URZ, URZ, URZ ;  /* 0x0000003f3f3ff290 */ /* 0x000fe4000fffe03f */
[----:B-1----:R-:W-:Y:S02]  /*5d310*/  IMAD.MOV.U32 R8, RZ, RZ, R45 ;  /* 0x000000ffff087224 */ /* 0x002fe400078e002d */
[----:B------:R-:W-:-:S03]  /*5d320*/  IMAD.MOV.U32 R9, RZ, RZ, R44 ;  /* 0x000000ffff097224 */ /* 0x000fc600078e002c */
[----:B------:R1:W-:Y:S04]  /*5d330*/  STL [R1+0x181c], R8 ;  /* 0x00181c0801007387 */ /* 0x0003e80000100800 */
[----:B------:R1:W-:Y:S04]  /*5d340*/  STL [R1+0x1818], R9 ;  /* 0x0018180901007387 */ /* 0x0003e80000100800 */
        /* <DEDUP_REMOVED lines=10> */
[----:B----4-:R-:W-:Y:S11]  /*5d3f0*/  HMMA.1688.F32.TF32 R4, R16, R196, R4 ;  /* 0x000000c41004723c */ /* 0x010ff60000081004 */
[----:B------:R-:W-:Y:S11]  /*5d400*/  @!UPT UIADD3 URZ, URZ, URZ, URZ ;  /* 0x0000003f3f3ff290 */ /* 0x000ff6000fffe03f */
[----:B------:R-:W-:Y:S02]  /*5d410*/  @!UPT UIADD3 URZ, URZ, URZ, URZ ;  /* 0x0000003f3f3ff290 */ /* 0x000fe4000fffe03f */
[----:B------:R-:W-:Y:S02]  /*5d420*/  IMAD.MOV.U32 R37, RZ, RZ, R4 ;  /* 0x000000ffff257224 */ /* 0x000fe400078e0004 */
[----:B------:R-:W-:Y:S01]  /*5d430*/  IMAD.MOV.U32 R36, RZ, RZ, R5 ;  /* 0x000000ffff247224 */ /* 0x000fe200078e0005 */
[----:B------:R-:W4:Y:S01]  /*5d440*/  LDL.LU R4, [R1+0x330] ;  /* 0x0003300001047983 */ /* 0x000f220000300800 */
[----:B------:R-:W-:Y:S02]  /*5d450*/  IMAD.MOV.U32 R33, RZ, RZ, R6 ;  /* 0x000000ffff217224 */ /* 0x000fe400078e0006 */
[----:B------:R-:W-:Y:S01]  /*5d460*/  IMAD.MOV.U32 R32, RZ, RZ, R7 ;  /* 0x000000ffff207224 */ /* 0x000fe200078e0007 */
[----:B------:R-:W4:Y:S04]  /*5d470*/  LDL.LU R5, [R1+0x334] ;  /* 0x0003340001057983 */ /* 0x000f280000300800 */
[----:B------:R-:W4:Y:S04]  /*5d480*/  LDL.LU R6, [R1+0x338] ;  /* 0x0003380001067983 */ /* 0x000f280000300800 */
[----:B------:R-:W4:Y:S01]  /*5d490*/  LDL.LU R7, [R1+0x33c] ;  /* 0x00033c0001077983 */ /* 0x000f220000300800 */
[----:B---3--:R-:W-:Y:S11]  /*5d4a0*/  HMMA.1688.F32.TF32 R12, R12, R180, R108 ;  /* 0x000000b40c0c723c */ /* 0x008ff6000008106c */
[----:B------:R-:W-:Y:S11]  /*5d4b0*/  @!UPT UIADD3 URZ, URZ, URZ, URZ ;  /* 0x0000003f3f3ff290 */ /* 0x000ff6000fffe03f */
[----:B------:R-:W-:Y:S02]  /*5d4c0*/  @!UPT UIADD3 URZ, URZ, URZ, URZ ;  /* 0x0000003f3f3ff290 */ /* 0x000fe4000fffe03f */
[----:B------:R-:W-:Y:S02]  /*5d4d0*/  IMAD.MOV.U32 R69, RZ, RZ, R12 ;  /* 0x000000ffff457224 */ /* 0x000fe400078e000c */
[----:B------:R-:W-:Y:S02]  /*5d4e0*/  IMAD.MOV.U32 R68, RZ, RZ, R13 ;  /* 0x000000ffff447224 */ /* 0x000fe400078e000d */
[----:B------:R-:W-:Y:S02]  /*5d4f0*/  IMAD.MOV.U32 R3, RZ, RZ, R14 ;  /* 0x000000ffff037224 */ /* 0x000fe400078e000e */
[----:B------:R-:W-:Y:S02]  /*5d500*/  IMAD.MOV.U32 R252, RZ, RZ, R15 ;  /* 0x000000fffffc7224 */ /* 0x000fe400078e000f */
[----:B------:R-:W-:Y:S07]  /*5d510*/  HMMA.1688.F32.TF32 R12, R16, R200, R248 ;  /* 0x000000c8100c723c */ /* 0x000fee00000810f8 */
[----:B------:R-:W-:-:S02]  /*5d520*/  IMAD.MOV.U32 R248, RZ, RZ, R51 ;  /* 0x000000fffff87224 */ /* 0x000fc400078e0033 */
[----:B------:R-:W-:Y:S02]  /*5d530*/  IMAD.MOV.U32 R249, RZ, RZ, R66 ;  /* 0x000000fffff97224 */ /* 0x000fe400078e0042 */
[----:B------:R-:W-:Y:S02]  /*5d540*/  IMAD.MOV.U32 R250, RZ, RZ, R67 ;  /* 0x000000fffffa7224 */ /* 0x000fe400078e0043 */
[----:B------:R-:W-:-:S11]  /*5d550*/  IMAD.MOV.U32 R251, RZ, RZ, R70 ;  /* 0x000000fffffb7224 */ /* 0x000fd600078e0046 */
[----:B-1----:R-:W-:Y:S02]  /*5d560*/  IMAD.MOV.U32 R8, RZ, RZ, R12 ;  /* 0x000000ffff087224 */ /* 0x002fe400078e000c */
        /* <DEDUP_REMOVED lines=24> */
[C---:B--2---:R-:W-:Y:S08]  /*5d6f0*/  HMMA.1688.F32.TF32 R112, R16.reuse, R192, R112 ;  /* 0x000000c01070723c */ /* 0x044ff00000081070 */
        /* <DEDUP_REMOVED lines=8> */
[----:B------:R-:W-:Y:S02]  /*5d780*/  IMAD.MOV.U32 R189, RZ, RZ, R46 ;  /* 0x000000ffffbd7224 */ /* 0x000fe400078e002e */
[----:B------:R-:W-:Y:S02]  /*5d790*/  IMAD.MOV.U32 R188, RZ, RZ, R47 ;  /* 0x000000ffffbc7224 */ /* 0x000fe400078e002f */
[----:B------:R-:W2:Y:S01]  /*5d7a0*/  LDL.LU.64 R46, [R1+0x1888] ;  /* 0x00188800012e7983 */ /* 0x000ea20000300a00 */
[C---:B----4-:R-:W-:Y:S11]  /*5d7b0*/  HMMA.1688.F32.TF32 R4, R16.reuse, R184, R4 ;  /* 0x000000b81004723c */ /* 0x050ff60000081004 */
[----:B------:R-:W-:Y:S11]  /*5d7c0*/  @!UPT UIADD3 URZ, URZ, URZ, URZ ;  /* 0x0000003f3f3ff290 */ /* 0x000ff6000fffe03f */
[----:B------:R-:W-:Y:S02]  /*5d7d0*/  @!UPT UIADD3 URZ, URZ, URZ, URZ ;  /* 0x0000003f3f3ff290 */ /* 0x000fe4000fffe03f */
[----:B------:R-:W-:Y:S02]  /*5d7e0*/  IMAD.MOV.U32 R41, RZ, RZ, R6 ;  /* 0x000000ffff297224 */ /* 0x000fe400078e0006 */
[----:B------:R-:W-:Y:S02]  /*5d7f0*/  IMAD.MOV.U32 R40, RZ, RZ, R7 ;  /* 0x000000ffff287224 */ /* 0x000fe400078e0007 */
[----:B------:R-:W4:Y:S01]  /*5d800*/  LDL.LU.64 R6, [R1+0x1880] ;  /* 0x0018800001067983 */ /* 0x000f220000300a00 */
[----:B---3--:R-:W-:Y:S07]  /*5d810*/  HMMA.1688.F32.TF32 R12, R16, R180, R12 ;  /* 0x000000b4100c723c */ /* 0x008fee000008100c */
[----:B------:R-:W-:-:S02]  /*5d820*/  IMAD.MOV.U32 R16, RZ, RZ, R11 ;  /* 0x000000ffff107224 */ /* 0x000fc400078e000b */
[----:B------:R-:W3:Y:S01]  /*5d830*/  LDL.LU R11, [R1+0x187c] ;  /* 0x00187c00010b7983 */ /* 0x000ee20000300800 */
[----:B------:R-:W-:Y:S02]  /*5d840*/  IMAD.MOV.U32 R19, RZ, RZ, R71 ;  /* 0x000000ffff137224 */ /* 0x000fe400078e0047 */
[----:B----4-:R-:W-:Y:S02]  /*5d850*/  IMAD.MOV.U32 R17, RZ, RZ, R6 ;  /* 0x000000ffff117224 */ /* 0x010fe400078e0006 */
[----:B------:R-:W4:Y:S01]  /*5d860*/  LDL.LU R6, [R1+0x1878] ;  /* 0x0018780001067983 */ /* 0x000f220000300800 */
[----:B------:R-:W-:-:S03]  /*5d870*/  IMAD.MOV.U32 R18, RZ, RZ, R7 ;  /* 0x000000ffff127224 */ /* 0x000fc600078e0007 */
[----:B------:R-:W4:Y:S04]  /*5d880*/  LDL.LU R7, [R1+0x1874] ;  /* 0x0018740001077983 */ /* 0x000f280000300800 */
[----:B------:R-:W2:Y:S01]  /*5d890*/  LDL.LU R71, [R1+0x1870] ;  /* 0x0018700001477983 */ /* 0x000ea20000300800 */
[C---:B------:R-:W-:Y:S08]  /*5d8a0*/  HMMA.1688.F32.TF32 R248, R24.reuse, R66, R248 ;  /* 0x0000004218f8723c */ /* 0x040ff000000810f8 */
[C---:B---3--:R-:W-:Y:S11]  /*5d8b0*/  HMMA.1688.F32.TF32 R244, R24.reuse, R10, R244 ;  /* 0x0000000a18f4723c */ /* 0x048ff600000810f4 */
[----:B------:R-:W-:Y:S11]  /*5d8c0*/  @!UPT UIADD3 URZ, URZ, URZ, URZ ;  /* 0x0000003f3f3ff290 */ /* 0x000ff6000fffe03f */
[----:B------:R-:W-:Y:S01]  /*5d8d0*/  @!UPT UIADD3 URZ, URZ, URZ, URZ ;  /* 0x0000003f3f3ff290 */ /* 0x000fe2000fffe03f */
[----:B------:R-:W-:Y:S04]  /*5d8e0*/  STL.64 [R1+0x2b0], R244 ;  /* 0x0002b0f401007387 */ /* 0x000fe80000100a00 */
[----:B------:R1:W-:Y:S04]  /*5d8f0*/  STL.64 [R1+0x2b8], R246 ;  /* 0x0002b8f601007387 */ /* 0x0003e80000100a00 */
[----:B-1----:R-:W3:Y:S04]  /*5d900*/  LDL.LU.64 R246, [R1+0x1868] ;  /* 0x0018680001f67983 */ /* 0x002ee80000300a00 */
[----:B------:R-:W3:Y:S01]  /*5d910*/  LDL.LU.64 R244, [R1+0x1860] ;  /* 0x0018600001f47983 */ /* 0x000ee20000300a00 */
[C---:B----4-:R-:W-:Y:S08]  /*5d920*/  HMMA.1688.F32.TF32 R148, R24.reuse, R6, R148 ;  /* 0x000000061894723c */ /* 0x050ff00000081094 */
[C---:B--2---:R-:W-:Y:S11]  /*5d930*/  HMMA.1688.F32.TF32 R108, R24.reuse, R70, R108 ;  /* 0x00000046186c723c */ /* 0x044ff6000008106c */
[----:B------:R-:W-:Y:S04]  /*5d940*/  @!UPT UIADD3 URZ, URZ, URZ, URZ ;  /* 0x0000003f3f3ff290 */ /* 0x000fe8000fffe03f */
        /* <DEDUP_REMOVED lines=11> */
[----:B------:R-:W2:Y:S01]  /*5da00*/  LDL.LU.64 R248, [R1+0x1830] ;  /* 0x0018300001f87983 */ /* 0x000ea20000300a00 */
[C---:B------:R-:W-:Y:S08]  /*5da10*/  HMMA.1688.F32.TF32 R16, R24.reuse, R50, R16 ;  /* 0x000000321810723c */ /* 0x040ff00000081010 */
[C---:B---3--:R-:W-:Y:S11]  /*5da20*/  HMMA.1688.F32.TF32 R244, R24.reuse, R42, R244 ;  /* 0x0000002a18f4723c */ /* 0x048ff600000810f4 */
[----:B------:R-:W-:Y:S04]  /*5da30*/  @!UPT UIADD3 URZ, URZ, URZ, URZ ;  /* 0x0000003f3f3ff290 */ /* 0x000fe8000fffe03f */
[----:B------:R-:W-:Y:S04]  /*5da40*/  STL.64 [R1+0x590], R16 ;  /* 0x0005901001007387 */ /* 0x000fe80000100a00 */
[----:B------:R1:W-:Y:S02]  /*5da50*/  STL.64 [R1+0x598], R18 ;  /* 0x0005981201007387 */ /* 0x0003e40000100a00 */
[C---:B-1----:R-:W-:Y:S08]  /*5da60*/  HMMA.1688.F32.TF32 R16, R24.reuse, R38, R72 ;  /* 0x000000261810723c */ /* 0x042ff00000081048 */
[C---:B------:R-:W-:Y:S08]  /*5da70*/  HMMA.1688.F32.TF32 R76, R24.reuse, R34, R76 ;  /* 0x00000022184c723c */ /* 0x040ff0000008104c */
[C---:B------:R-:W-:Y:S08]  /*5da80*/  HMMA.1688.F32.TF32 R72, R24.reuse, R30, R80 ;  /* 0x0000001e1848723c */ /* 0x040ff00000081050 */
[C---:B--2---:R-:W-:Y:S11]  /*5da90*/  HMMA.1688.F32.TF32 R248, R24.reuse, R46, R248 ;  /* 0x0000002e18f8723c */ /* 0x044ff600000810f8 */
[----:B------:R-:W-:Y:S11]  /*5daa0*/  @!UPT UIADD3 URZ, URZ, URZ, URZ ;  /* 0x0000003f3f3ff290 */ /* 0x000ff6000fffe03f */
[----:B------:R-:W-:Y:S01]  /*5dab0*/  @!UPT UIADD3 URZ, URZ, URZ, URZ ;  /* 0x0000003f3f3ff290 */ /* 0x000fe2000fffe03f */
[----:B------:R-:W-:Y:S04]  /*5dac0*/  STL.64 [R1+0x690], R248 ;  /* 0x000690f801007387 */ /* 0x000fe80000100a00 */
[----:B------:R-:W-:Y:S04]  /*5dad0*/  STL.64 [R1+0x698], R250 ;  /* 0x000698fa01007387 */ /* 0x000fe80000100a00 */
[----:B------:R-:W-:Y:S04]  /*5dae0*/  STL.64 [R1+0x730], R244 ;  /* 0x000730f401007387 */ /* 0x000fe80000100a00 */
[----:B------:R-:W-:Y:S04]  /*5daf0*/  STL.64 [R1+0x738], R246 ;  /* 0x000738f601007387 */ /* 0x000fe80000100a00 */
        /* <DEDUP_REMOVED lines=21> */
[C---:B-1----:R-:W-:Y:S03]  /*5dc50*/  HMMA.1688.F32.TF32 R16, R24.reuse, R186, R100 ;  /* 0x000000ba1810723c */ /* 0x042fe60000081064 */
        /* <DEDUP_REMOVED lines=14> */
[----:B------:R-:W-:Y:S04]  /*5dd40*/  STL.64 [R1+0x8a0], R16 ;  /* 0x0008a01001007387 */ /* 0x000fe80000100a00 */
[----:B------:R1:W-:Y:S04]  /*5dd50*/  STL.64 [R1+0x8a8], R18 ;  /* 0x0008a81201007387 */ /* 0x0003e80000100a00 */
[----:B------:R-:W4:Y:S04]  /*5dd60*/  LDL.LU R101, [R1+0x3d4] ;  /* 0x0003d40001657983 */ /* 0x000f280000300800 */
[----:B------:R-:W4:Y:S04]  /*5dd70*/  LDL.LU R102, [R1+0x3d8] ;  /* 0x0003d80001667983 */ /* 0x000f280000300800 */
[----:B------:R-:W4:Y:S01]  /*5dd80*/  LDL.LU R103, [R1+0x3dc] ;  /* 0x0003dc0001677983 */ /* 0x000f220000300800 */
[----:B-1----:R-:W-:Y:S03]  /*5dd90*/  HMMA.1688.F32.TF32 R16, R24, R182, R104 ;  /* 0x000000b61810723c */ /* 0x002fe60000081068 */
[----:B------:R-:W4:Y:S11]  /*5dda0*/  LDL.LU R244, [R1+0x140] ;  /* 0x0001400001f47983 */ /* 0x000f360000300800 */
[----:B------:R-:W-:Y:S09]  /*5ddb0*/  @!UPT UIADD3 URZ, URZ, URZ, URZ ;  /* 0x0000003f3f3ff290 */ /* 0x000ff2000fffe03f */
        /* <DEDUP_REMOVED lines=29> */
[----:B------:R-:W-:Y:S01]  /*5df90*/  LDS R12, [R0+0x9e080] ;  /* 0x09e08000000c7984 */ /* 0x000fe20000000800 */
[----:B------:R-:W-:-:S02]  /*5dfa0*/  IMAD.MOV.U32 R5, RZ, RZ, R14 ;  /* 0x000000ffff057224 */ /* 0x000fc400078e000e */
[----:B------:R-:W-:Y:S01]  /*5dfb0*/  IMAD.MOV.U32 R4, RZ, RZ, R15 ;  /* 0x000000ffff047224 */ /* 0x000fe200078e000f */
[----:B------:R-:W-:Y:S04]  /*5dfc0*/  LDS R14, [R0+0x9f080] ;  /* 0x09f08000000e7984 */ /* 0x000fe80000000800 */
[----:B------:R-:W-:Y:S04]  /*5dfd0*/  LDS R13, [R2+0x9e080] ;  /* 0x09e08000020d7984 */ /* 0x000fe80000000800 */
[----:B------:R-:W2:Y:S04]  /*5dfe0*/  LDS R15, [R2+0x9f080] ;  /* 0x09f08000020f7984 */ /* 0x000ea80000000800 */
[----:B------:R-:W-:Y:S04]  /*5dff0*/  LDS R17, [R2+0x9e100] ;  /* 0x09e1000002117984 */ /* 0x000fe80000000800 */
[----:B------:R-:W1:Y:S01]  /*5e000*/  LDS R19, [R2+0x9f100] ;  /* 0x09f1000002137984 */ /* 0x000e620000000800 */
[C---:B--2---:R-:W-:Y:S08]  /*5e010*/  HMMA.1688.F32.TF32 R88, R12.reuse, R66, R88 ;  /* 0x000000420c58723c */ /* 0x044ff00000081058 */
[C---:B---3--:R-:W-:Y:S08]  /*5e020*/  HMMA.1688.F32.TF32 R24, R12.reuse, R6, R96 ;  /* 0x000000060c18723c */ /* 0x048ff00000081060 */
[C---:B------:R-:W-:Y:S08]  /*5e030*/  HMMA.1688.F32.TF32 R92, R12.reuse, R70, R92 ;  /* 0x000000460c5c723c */ /* 0x040ff0000008105c */
[C---:B----4-:R-:W-:Y:S11]  /*5e040*/  HMMA.1688.F32.TF32 R100, R12.reuse, R10, R100 ;  /* 0x0000000a0c64723c */ /* 0x050ff60000081064 */
[----:B------:R-:W-:Y:S11]  /*5e050*/  @!UPT UIADD3 URZ, URZ, URZ, URZ ;  /* 0x0000003f3f3ff290 */ /* 0x000ff6000fffe03f */
[----:B------:R-:W-:Y:S01]  /*5e060*/  @!UPT UIADD3 URZ, URZ, URZ, URZ ;  /* 0x0000003f3f3ff290 */ /* 0x000fe2000fffe03f */
[----:B------:R-:W-:Y:S04]  /*5e070*/  STL.64 [R1+0x160], R100 ;  /* 0x0001606401007387 */ /* 0x000fe80000100a00 */
[----:B------:R-:W-:Y:S04]  /*5e080*/  STL.64 [R1+0x168], R102 ;  /* 0x0001686601007387 */ /* 0x000fe80000100a00 */
[----:B------:R-:W-:Y:S04]  /*5e090*/  STL.64 [R1+0x150], R24 ;  /* 0x0001501801007387 */ /* 0x000fe80000100a00 */
[----:B------:R2:W-:Y:S02]  /*5e0a0*/  STL.64 [R1+0x158], R26 ;  /* 0x0001581a01007387 */ /* 0x0005e40000100a00 */
[C---:B--2---:R-:W-:Y:S08]  /*5e0b0*/  HMMA.1688.F32.TF32 R24, R12.reuse, R50, R84 ;  /* 0x000000320c18723c */ /* 0x044ff00000081054 */
[C---:B------:R-:W-:Y:S01]  /*5e0c0*/  HMMA.1688.F32.TF32 R84, R12.reuse, R46, R108 ;  /* 0x0000002e0c54723c */ /* 0x040fe2000008106c */
[----:B------:R-:W-:Y:S04]  /*5e0d0*/  STL.64 [R1+0x230], R92 ;  /* 0x0002305c01007387 */ /* 0x000fe80000100a00 */
[----:B------:R-:W-:Y:S04]  /*5e0e0*/  STL.64 [R1+0x238], R94 ;  /* 0x0002385e01007387 */ /* 0x000fe80000100a00 */
[----:B------:R-:W-:Y:S04]  /*5e0f0*/  STL.64 [R1+0x2a0], R88 ;  /* 0x0002a05801007387 */ /* 0x000fe80000100a00 */
[----:B------:R2:W-:Y:S04]  /*5e100*/  STL.64 [R1+0x2a8], R90 ;  /* 0x0002a85a01007387 */ /* 0x0005e80000100a00 */
[----:B------:R-:W-:Y:S04]  /*5e110*/  STL.64 [R1+0x4e0], R24 ;  /* 0x0004e01801007387 */ /* 0x000fe80000100a00 */
[----:B------:R3:W-:Y:S01]  /*5e120*/  STL.64 [R1+0x4e8], R26 ;  /* 0x0004e81a01007387 */ /* 0x0007e20000100a00 */
[C---:B--2---:R-:W-:Y:S03]  /*5e130*/  HMMA.1688.F32.TF32 R88, R12.reuse, R42, R112 ;  /* 0x0000002a0c58723c */ /* 0x044fe60000081070 */
[----:B------:R-:W-:Y:S04]  /*5e140*/  STL.64 [R1+0x510], R84 ;  /* 0x0005105401007387 */ /* 0x000fe80000100a00 */
[----:B------:R2:W-:Y:S01]  /*5e150*/  STL.64 [R1+0x518], R86 ;  /* 0x0005185601007387 */ /* 0x0005e20000100a00 */
[C---:B---3--:R-:W-:Y:S08]  /*5e160*/  HMMA.1688.F32.TF32 R24, R12.reuse, R38, R116 ;  /* 0x000000260c18723c */ /* 0x048ff00000081074 */
[C---:B--2---:R-:W-:Y:S07]  /*5e170*/  HMMA.1688.F32.TF32 R84, R12.reuse, R34, R120 ;  /* 0x000000220c54723c */ /* 0x044fee0000081078 */
        /* <DEDUP_REMOVED lines=17> */
[C---:B--2---:R-:W-:Y:S08]  /*5e290*/  HMMA.1688.F32.TF32 R84, R12.reuse, R186, R144 ;  /* 0x000000ba0c54723c */ /* 0x044ff00000081090 */
        /* <DEDUP_REMOVED lines=9> */
[C---:B-1----:R-:W-:Y:S03]  /*5e330*/  HMMA.1688.F32.TF32 R248, R16.reuse, R6, R248 ;  /* 0x0000000610f8723c */ /* 0x042fe600000810f8 */
[----:B------:R-:W-:Y:S04]  /*5e340*/  LDS R24, [R0+0x9e180] ;  /* 0x09e1800000187984 */ /* 0x000fe80000000800 */
[----:B------:R-:W-:Y:S01]  /*5e350*/  LDS R26, [R0+0x9f180] ;  /* 0x09f18000001a7984 */ /* 0x000fe20000000800 */
[C---:B--2---:R-:W-:Y:S03]  /*5e360*/  HMMA.1688.F32.TF32 R12, R16.reuse, R10, R80 ;  /* 0x0000000a100c723c */ /* 0x044fe60000081050 */
[----:B------:R-:W-:Y:S04]  /*5e370*/  LDS R25, [R2+0x9e180] ;  /* 0x09e1800002197984 */ /* 0x000fe80000000800 */
[----:B------:R-:W1:Y:S01]  /*5e380*/  LDS R27, [R2+0x9f180] ;  /* 0x09f18000021b7984 */ /* 0x000e620000000800 */
[C---:B------:R-:W-:Y:S03]  /*5e390*/  HMMA.1688.F32.TF32 R76, R16.reuse, R70, R76 ;  /* 0x00000046104c723c */ /* 0x040fe6000008104c */
[----:B------:R-:W-:Y:S04]  /*5e3a0*/  LDS R80, [R0+0x9e200] ;  /* 0x09e2000000507984 */ /* 0x000fe80000000800 */
[----:B------:R-:W-:Y:S01]  /*5e3b0*/  LDS R82, [R0+0x9f200] ;  /* 0x09f2000000527984 */ /* 0x000fe20000000800 */
[C---:B------:R-:W-:Y:S03]  /*5e3c0*/  HMMA.1688.F32.TF32 R20, R16.reuse, R66, R72 ;  /* 0x000000421014723c */ /* 0x040fe60000081048 */
[----:B------:R-:W-:Y:S04]  /*5e3d0*/  LDS R81, [R2+0x9e200] ;  /* 0x09e2000002517984 */ /* 0x000fe80000000800 */
[----:B------:R-:W2:Y:S04]  /*5e3e0*/  LDS R83, [R2+0x9f200] ;  /* 0x09f2000002537984 */ /* 0x000ea80000000800 */
[----:B------:R-:W-:Y:S04]  /*5e3f0*/  STL.64 [R1+0x60], R12 ;  /* 0x0000600c01007387 */ /* 0x000fe80000100a00 */
[----:B------:R3:W-:Y:S02]  /*5e400*/  STL.64 [R1+0x68], R14 ;  /* 0x0000680e01007387 */ /* 0x0007e40000100a00 */
[C---:B---3--:R-:W-:Y:S02]  /*5e410*/  HMMA.1688.F32.TF32 R12, R16.reuse, R50, R244 ;  /* 0x00000032100c723c */ /* 0x048fe400000810f4 */
[----:B------:R-:W-:Y:S04]  /*5e420*/  STL.64 [R1+0x1678], R250 ;  /* 0x001678fa01007387 */ /* 0x000fe80000100a00 */
[----:B------:R-:W-:Y:S02]  /*5e430*/  STL.64 [R1+0x1670], R248 ;  /* 0x001670f801007387 */ /* 0x000fe40000100a00 */
[C---:B------:R-:W-:Y:S02]  /*5e440*/  HMMA.1688.F32.TF32 R72, R16.reuse, R46, R148 ;  /* 0x0000002e1048723c */ /* 0x040fe40000081094 */
[----:B------:R-:W-:Y:S04]  /*5e450*/  STL.64 [R1+0xa0], R76 ;  /* 0x0000a04c01007387 */ /* 0x000fe80000100a00 */
[----:B------:R-:W-:Y:S04]  /*5e460*/  STL.64 [R1+0xa8], R78 ;  /* 0x0000a84e01007387 */ /* 0x000fe80000100a00 */
[----:B------:R-:W-:Y:S04]  /*5e470*/  STL.64 [R1+0x90], R20 ;  /* 0x0000901401007387 */ /* 0x000fe80000100a00 */
[----:B------:R3:W-:Y:S04]  /*5e480*/  STL.64 [R1+0x98], R22 ;  /* 0x0000981601007387 */ /* 0x0007e80000100a00 */
[----:B------:R-:W-:Y:S04]  /*5e490*/  STL.64 [R1+0x80], R12 ;  /* 0x0000800c01007387 */ /* 0x000fe80000100a00 */
[----:B------:R4:W-:Y:S01]  /*5e4a0*/  STL.64 [R1+0x88], R14 ;  /* 0x0000880e01007387 */ /* 0x0009e20000100a00 */
[C---:B---3--:R-:W-:Y:S08]  /*5e4b0*/  HMMA.1688.F32.TF32 R20, R16.reuse, R42, R152 ;  /* 0x0000002a1014723c */ /* 0x048ff00000081098 */
[C---:B----4-:R-:W-:Y:S01]  /*5e4c0*/  HMMA.1688.F32.TF32 R12, R16.reuse, R38, R156 ;  /* 0x00000026100c723c */ /* 0x050fe2000008109c */
[----:B------:R-:W-:Y:S04]  /*5e4d0*/  STL.64 [R1+0x220], R72 ;  /* 0x0002204801007387 */ /* 0x000fe80000100a00 */
[----:B------:R-:W-:Y:S04]  /*5e4e0*/  STL.64 [R1+0x228], R74 ;  /* 0x0002284a01007387 */ /* 0x000fe80000100a00 */
[----:B------:R-:W1:Y:S06]  /*5e4f0*/  LDL.LU R88, [R1+0x250] ;  /* 0x0002500001587983 */ /* 0x000e6c0000300800 */
[----:B------:R-:W-:Y:S04]  /*5e500*/  STL.64 [R1+0x400], R20 ;  /* 0x0004001401007387 */ /* 0x000fe80000100a00 */
[----:B------:R3:W-:Y:S04]  /*5e510*/  STL.64 [R1+0x408], R22 ;  /* 0x0004081601007387 */ /* 0x0007e80000100a00 */
[----:B------:R-:W-:Y:S04]  /*5e520*/  STL.64 [R1+0x5a0], R12 ;  /* 0x0005a00c01007387 */ /* 0x000fe80000100a00 */
[----:B------:R4:W-:Y:S04]  /*5e530*/  STL.64 [R1+0x5a8], R14 ;  /* 0x0005a80e01007387 */ /* 0x0009e80000100a00 */
[----:B------:R-:W1:Y:S04]  /*5e540*/  LDL.LU R89, [R1+0x254] ;  /* 0x0002540001597983 */ /* 0x000e680000300800 */
        /* <DEDUP_REMOVED lines=26> */
[C---:B---3--:R-:W-:Y:S08]  /*5e6f0*/  HMMA.1688.F32.TF32 R20, R16.reuse, R34, R160 ;  /* 0x000000221014723c */ /* 0x048ff000000810a0 */
[C---:B----4-:R-:W-:Y:S08]  /*5e700*/  HMMA.1688.F32.TF32 R12, R16.reuse, R30, R164 ;  /* 0x0000001e100c723c */ /* 0x050ff000000810a4 */
[C---:B------:R-:W-:Y:S07]  /*5e710*/  HMMA.1688.F32.TF32 R72, R16.reuse, R202, R204 ;  /* 0x000000ca1048723c */ /* 0x040fee00000810cc */
[----:B------:R-:W-:Y:S04]  /*5e720*/  STL.64 [R1+0x600], R20 ;  /* 0x0006001401007387 */ /* 0x000fe80000100a00 */
[----:B------:R3:W-:Y:S04]  /*5e730*/  STL.64 [R1+0x608], R22 ;  /* 0x0006081601007387 */ /* 0x0007e80000100a00 */
[----:B------:R-:W-:Y:S01]  /*5e740*/  STL.64 [R1+0x660], R12 ;  /* 0x0006600c01007387 */ /* 0x000fe20000100a00 */
[C---:B---3--:R-:W-:Y:S03]  /*5e750*/  HMMA.1688.F32.TF32 R20, R16.reuse, R198, R208 ;  /* 0x000000c61014723c */ /* 0x048fe600000810d0 */
[----:B------:R3:W-:Y:S05]  /*5e760*/  STL.64 [R1+0x668], R14 ;  /* 0x0006680e01007387 */ /* 0x0007ea0000100a00 */
[C---:B---3--:R-:W-:Y:S01]  /*5e770*/  HMMA.1688.F32.TF32 R12, R16.reuse, R194, R212 ;  /* 0x000000c2100c723c */ /* 0x048fe200000810d4 */
[----:B------:R-:W-:Y:S04]  /*5e780*/  STL.64 [R1+0x800], R72 ;  /* 0x0008004801007387 */ /* 0x000fe80000100a00 */
[----:B------:R3:W-:Y:S10]  /*5e790*/  STL.64 [R1+0x808], R74 ;  /* 0x0008084a01007387 */ /* 0x0007f40000100a00 */
[----:B------:R-:W-:Y:S04]  /*5e7a0*/  STL.64 [R1+0x7f0], R20 ;  /* 0x0007f01401007387 */ /* 0x000fe80000100a00 */
[----:B------:R4:W-:Y:S01]  /*5e7b0*/  STL.64 [R1+0x7f8], R22 ;  /* 0x0007f81601007387 */ /* 0x0009e20000100a00 */
[C---:B---3--:R-:W-:Y:S08]  /*5e7c0*/  HMMA.1688.F32.TF32 R72, R16.reuse, R190, R216 ;  /* 0x000000be1048723c */ /* 0x048ff000000810d8 */
[C---:B----4-:R-:W-:Y:S01]  /*5e7d0*/  HMMA.1688.F32.TF32 R20, R16.reuse, R186, R220 ;  /* 0x000000ba1014723c */ /* 0x050fe200000810dc */
[----:B------:R-:W-:Y:S04]  /*5e7e0*/  STL.64 [R1+0x7e0], R12 ;  /* 0x0007e00c01007387 */ /* 0x000fe80000100a00 */
[----:B------:R3:W-:Y:S03]  /*5e7f0*/  STL.64 [R1+0x7e8], R14 ;  /* 0x0007e80e01007387 */ /* 0x0007e60000100a00 */
[----:B---3--:R-:W-:Y:S07]  /*5e800*/  HMMA.1688.F32.TF32 R12, R16, R182, R60 ;  /* 0x000000b6100c723c */ /* 0x008fee000008103c */
[----:B------:R3:W-:Y:S04]  /*5e810*/  STL.64 [R1+0x7d0], R72 ;  /* 0x0007d04801007387 */ /* 0x0007e80000100a00 */
[----:B------:R4:W-:Y:S04]  /*5e820*/  STL.64 [R1+0x7d8], R74 ;  /* 0x0007d84a01007387 */ /* 0x0009e80000100a00 */
[----:B---3--:R-:W3:Y:S04]  /*5e830*/  LDL.LU R72, [R1+0x4a0] ;  /* 0x0004a00001487983 */ /* 0x008ee80000300800 */
[----:B------:R-:W-:Y:S04]  /*5e840*/  STL.64 [R1+0x7c0], R20 ;  /* 0x0007c01401007387 */ /* 0x000fe80000100a00 */
[----:B------:R2:W-:Y:S04]  /*5e850*/  STL.64 [R1+0x7c8], R22 ;  /* 0x0007c81601007387 */ /* 0x0005e80000100a00 */
[----:B------:R-:W-:Y:S04]  /*5e860*/  STL.64 [R1+0x7b0], R12 ;  /* 0x0007b00c01007387 */ /* 0x000fe80000100a00 */
[----:B------:R1:W-:Y:S04]  /*5e870*/  STL.64 [R1+0x7b8], R14 ;  /* 0x0007b80e01007387 */ /* 0x0003e80000100a00 */
[----:B------:R-:W3:Y:S04]  /*5e880*/  LDL.LU R73, [R1+0x4a4] ;  /* 0x0004a40001497983 */ /* 0x000ee80000300800 */
[----:B----4-:R-:W3:Y:S04]  /*5e890*/  LDL.LU R74, [R1+0x4a8] ;  /* 0x0004a800014a7983 */ /* 0x010ee80000300800 */
[----:B------:R-:W3:Y:S01]  /*5e8a0*/  LDL.LU R75, [R1+0x4ac] ;  /* 0x0004ac00014b7983 */ /* 0x000ee20000300800 */
[C---:B-1----:R-:W-:Y:S08]  /*5e8b0*/  HMMA.1688.F32.TF32 R208, R24.reuse, R66, R88 ;  /* 0x0000004218d0723c */ /* 0x042ff00000081058 */
[C---:B--2---:R-:W-:Y:S08]  /*5e8c0*/  HMMA.1688.F32.TF32 R20, R24.reuse, R10, R100 ;  /* 0x0000000a1814723c */ /* 0x044ff00000081064 */
[C---:B------:R-:W-:Y:S08]  /*5e8d0*/  HMMA.1688.F32.TF32 R16, R24.reuse, R6, R96 ;  /* 0x000000061810723c */ /* 0x040ff00000081060 */
[C---:B------:R-:W-:Y:S07]  /*5e8e0*/  HMMA.1688.F32.TF32 R212, R24.reuse, R70, R92 ;  /* 0x0000004618d4723c */ /* 0x040fee000008105c */
[----:B------:R-:W-:Y:S01]  /*5e8f0*/  STL.64 [R1+0x1688], R22 ;  /* 0x0016881601007387 */ /* 0x000fe20000100a00 */
[C---:B------:R-:W-:Y:S03]  /*5e900*/  HMMA.1688.F32.TF32 R204, R24.reuse, R50, R84 ;  /* 0x0000003218cc723c */ /* 0x040fe60000081054 */
[----:B------:R1:W-:Y:S05]  /*5e910*/  STL.64 [R1+0x1680], R20 ;  /* 0x0016801401007387 */ /* 0x0003ea0000100a00 */
[C---:B------:R-:W-:Y:S01]  /*5e920*/  HMMA.1688.F32.TF32 R12, R24.reuse, R46, R76 ;  /* 0x0000002e180c723c */ /* 0x040fe2000008104c */
[----:B------:R-:W-:Y:S04]  /*5e930*/  STL.64 [R1+0x1698], R18 ;  /* 0x0016981201007387 */ /* 0x000fe80000100a00 */
[----:B------:R2:W-:Y:S04]  /*5e940*/  STL.64 [R1+0x1690], R16 ;  /* 0x0016901001007387 */ /* 0x0005e80000100a00 */
[----:B------:R-:W-:Y:S01]  /*5e950*/  STL.64 [R1+0x16a8], R214 ;  /* 0x0016a8d601007387 */ /* 0x000fe20000100a00 */
[C---:B-1----:R-:W-:Y:S03]  /*5e960*/  HMMA.1688.F32.TF32 R20, R24.reuse, R38, R168 ;  /* 0x000000261814723c */ /* 0x042fe600000810a8 */
[----:B------:R-:W-:Y:S04]  /*5e970*/  STL.64 [R1+0x16a0], R212 ;  /* 0x0016a0d401007387 */ /* 0x000fe80000100a00 */
[----:B------:R-:W-:Y:S01]  /*5e980*/  STL.64 [R1+0x16b8], R210 ;  /* 0x0016b8d201007387 */ /* 0x000fe20000100a00 */
[C---:B------:R-:W-:Y:S03]  /*5e990*/  HMMA.1688.F32.TF32 R244, R24.reuse, R42, R244 ;  /* 0x0000002a18f4723c */ /* 0x040fe600000810f4 */
[----:B------:R-:W-:Y:S04]  /*5e9a0*/  STL.64 [R1+0x16b0], R208 ;  /* 0x0016b0d001007387 */ /* 0x000fe80000100a00 */
[----:B------:R-:W-:Y:S01]  /*5e9b0*/  STL.64 [R1+0x16c8], R206 ;  /* 0x0016c8ce01007387 */ /* 0x000fe20000100a00 */
[----:B--2---:R-:W-:Y:S03]  /*5e9c0*/  HMMA.1688.F32.TF32 R16, R24, R34, R172 ;  /* 0x000000221810723c */ /* 0x004fe600000810ac */
[----:B------:R-:W-:Y:S04]  /*5e9d0*/  STL.64 [R1+0x16c0], R204 ;  /* 0x0016c0cc01007387 */ /* 0x000fe80000100a00 */
        /* <DEDUP_REMOVED lines=20> */
[----:B------:R-:W-:Y:S01]  /*5eb20*/  LDS R171, [R2+0x9f300] ;  /* 0x09f3000002ab7984 */ /* 0x000fe20000000800 */
        /* <DEDUP_REMOVED lines=13> */
[----:B------:R-:W-:Y:S04]  /*5ec00*/  STL.64 [R1+0x748], R18 ;  /* 0x0007481201007387 */ /* 0x000fe80000100a00 */
[----:B------:R-:W2:Y:S04]  /*5ec10*/  LDL.LU R88, [R1+0x30] ;  /* 0x0000300001587983 */ /* 0x000ea80000300800 */
        /* <DEDUP_REMOVED lines=48> */
[----:B------:R-:W-:Y:S04]  /*5ef20*/  STL.64 [R1+0x16f8], R74 ;  /* 0x0016f84a01007387 */ /* 0x000fe80000100a00 */
[----:B------:R-:W-:Y:S01]  /*5ef30*/  STL.64 [R1+0x16f0], R72 ;  /* 0x0016f04801007387 */ /* 0x000fe20000100a00 */
[C---:B--2---:R-:W-:Y:S08]  /*5ef40*/  HMMA.1688.F32.TF32 R12, R80.reuse, R198, R88 ;  /* 0x000000c6500c723c */ /* 0x044ff00000081058 */
[C---:B----4-:R-:W-:Y:S08]  /*5ef50*/  HMMA.1688.F32.TF32 R84, R80.reuse, R42, R84 ;  /* 0x0000002a5054723c */ /* 0x050ff00000081054 */
[C---:B------:R-:W-:Y:S08]  /*5ef60*/  HMMA.1688.F32.TF32 R60, R80.reuse, R70, R116 ;  /* 0x00000046503c723c */ /* 0x040ff00000081074 */
[C---:B------:R-:W-:Y:S08]  /*5ef70*/  HMMA.1688.F32.TF32 R24, R80.reuse, R6, R120 ;  /* 0x000000065018723c */ /* 0x040ff00000081078 */
[C---:B------:R-:W-:Y:S08]  /*5ef80*/  HMMA.1688.F32.TF32 R56, R80.reuse, R66, R112 ;  /* 0x000000425038723c */ /* 0x040ff00000081070 */
[C---:B------:R-:W-:Y:S07]  /*5ef90*/  HMMA.1688.F32.TF32 R76, R80.reuse, R50, R76 ;  /* 0x00000032504c723c */ /* 0x040fee000008104c */
[----:B------:R-:W-:Y:S01]  /*5efa0*/  STL.64 [R1+0x1708], R26 ;  /* 0x0017081a01007387 */ /* 0x000fe20000100a00 */
[C---:B------:R-:W-:Y:S03]  /*5efb0*/  HMMA.1688.F32.TF32 R92, R80.reuse, R46, R92 ;  /* 0x0000002e505c723c */ /* 0x040fe6000008105c */
[----:B------:R-:W-:Y:S05]  /*5efc0*/  STL.64 [R1+0x1700], R24 ;  /* 0x0017001801007387 */ /* 0x000fea0000100a00 */
        /* <DEDUP_REMOVED lines=91> */
[----:B---3--:R-:W2:Y:S04]  /*5f580*/  LDL.LU R14, [R1+0x28] ;  /* 0x00002800010e7983 */ /* 0x008ea80000300800 */
[----:B------:R-:W2:Y:S04]  /*5f590*/  LDL.LU R15, [R1+0x2c] ;  /* 0x00002c00010f7983 */ /* 0x000ea80000300800 */
[----:B------:R-:W3:Y:S04]  /*5f5a0*/  LDL.LU R164, [R1] ;  /* 0x0000000001a47983 */ /* 0x000ee80000300800 */
[----:B------:R-:W3:Y:S04]  /*5f5b0*/  LDL.LU R165, [R1+0x4] ;  /* 0x0000040001a57983 */ /* 0x000ee80000300800 */
[----:B------:R-:W3:Y:S04]  /*5f5c0*/  LDL.LU R166, [R1+0x8] ;  /* 0x0000080001a67983 */ /* 0x000ee80000300800 */
[----:B------:R-:W3:Y:S04]  /*5f5d0*/  LDL.LU R167, [R1+0xc] ;  /* 0x00000c0001a77983 */ /* 0x000ee80000300800 */
        /* <DEDUP_REMOVED lines=24> */
[----:B------:R-:W4:Y:S04]  /*5f760*/  LDS R107, [R2+0x9f280] ;  /* 0x09f28000026b7984 */ /* 0x000f280000000800 */
[----:B------:R-:W4:Y:S04]  /*5f770*/  LDL.LU R128, [R1+0x540] ;  /* 0x0005400001807983 */ /* 0x000f280000300800 */
[----:B------:R-:W4:Y:S04]  /*5f780*/  LDL.LU R129, [R1+0x544] ;  /* 0x0005440001817983 */ /* 0x000f280000300800 */
[----:B------:R-:W4:Y:S04]  /*5f790*/  LDL.LU R130, [R1+0x548] ;  /* 0x0005480001827983 */ /* 0x000f280000300800 */
[----:B------:R-:W4:Y:S01]  /*5f7a0*/  LDL.LU R131, [R1+0x54c] ;  /* 0x00054c0001837983 */ /* 0x000f220000300800 */
[C---:B--2---:R-:W-:Y:S08]  /*5f7b0*/  HMMA.1688.F32.TF32 R12, R80.reuse, R194, R12 ;  /* 0x000000c2500c723c */ /* 0x044ff0000008100c */
[C---:B------:R-:W-:Y:S08]  /*5f7c0*/  HMMA.1688.F32.TF32 R56, R80.reuse, R190, R204 ;  /* 0x000000be5038723c */ /* 0x040ff000000810cc */
[----:B---3--:R-:W-:Y:S01]  /*5f7d0*/  HMMA.1688.F32.TF32 R24, R80, R186, R164 ;  /* 0x000000ba5018723c */ /* 0x008fe200000810a4 */
[----:B------:R-:W-:Y:S01]  /*5f7e0*/  IMAD.MOV.U32 R78, RZ, RZ, R64 ;  /* 0x000000ffff4e7224 */ /* 0x000fe200078e0040 */
[----:B------:R-:W-:Y:S01]  /*5f7f0*/  LDS R166, [R0+0x9f380] ;  /* 0x09f3800000a67984 */ /* 0x000fe20000000800 */
[----:B------:R-:W-:-:S03]  /*5f800*/  IMAD.MOV.U32 R79, RZ, RZ, R65 ;  /* 0x000000ffff4f7224 */ /* 0x000fc600078e0041 */
[----:B------:R-:W-:Y:S04]  /*5f810*/  LDS R164, [R0+0x9e380] ;  /* 0x09e3800000a47984 */ /* 0x000fe80000000800 */
[----:B------:R-:W-:Y:S04]  /*5f820*/  STL.64 [R1+0x6d0], R12 ;  /* 0x0006d00c01007387 */ /* 0x000fe80000100a00 */
[----:B------:R1:W-:Y:S04]  /*5f830*/  STL.64 [R1+0x6d8], R14 ;  /* 0x0006d80e01007387 */ /* 0x0003e80000100a00 */
[----:B------:R-:W-:Y:S04]  /*5f840*/  STL.64 [R1+0x6b0], R56 ;  /* 0x0006b03801007387 */ /* 0x000fe80000100a00 */
[----:B------:R-:W-:Y:S04]  /*5f850*/  STL.64 [R1+0x6b8], R58 ;  /* 0x0006b83a01007387 */ /* 0x000fe80000100a00 */
[----:B------:R-:W-:Y:S04]  /*5f860*/  STL.64 [R1+0x6a0], R24 ;  /* 0x0006a01801007387 */ /* 0x000fe80000100a00 */
[----:B------:R-:W-:Y:S01]  /*5f870*/  STL.64 [R1+0x6a8], R26 ;  /* 0x0006a81a01007387 */ /* 0x000fe20000100a00 */
[----:B----4-:R-:W-:Y:S03]  /*5f880*/  HMMA.1688.F32.TF32 R236, R104, R202, R16 ;  /* 0x000000ca68ec723c */ /* 0x010fe60000081010 */
[----:B------:R-:W-:Y:S04]  /*5f890*/  LDS R167, [R2+0x9f380] ;  /* 0x09f3800002a77984 */ /* 0x000fe80000000800 */
[----:B------:R-:W2:Y:S01]  /*5f8a0*/  LDS R165, [R2+0x9e380] ;  /* 0x09e3800002a57984 */ /* 0x000ea20000000800 */
[----:B-1----:R-:W-:Y:S08]  /*5f8b0*/  HMMA.1688.F32.TF32 R12, R80, R182, R52 ;  /* 0x000000b6500c723c */ /* 0x002ff00000081034 */
[C---:B------:R-:W-:Y:S11]  /*5f8c0*/  HMMA.1688.F32.TF32 R16, R104.reuse, R198, R20 ;  /* 0x000000c66810723c */ /* 0x040ff60000081014 */
[----:B------:R-:W-:Y:S04]  /*5f8d0*/  @!UPT UIADD3 URZ, URZ, URZ, URZ ;  /* 0x0000003f3f3ff290 */ /* 0x000fe8000fffe03f */
[----:B------:R-:W-:Y:S04]  /*5f8e0*/  STL.64 [R1+0x650], R12 ;  /* 0x0006500c01007387 */ /* 0x000fe80000100a00 */
[----:B------:R1:W-:Y:S02]  /*5f8f0*/  STL.64 [R1+0x658], R14 ;  /* 0x0006580e01007387 */ /* 0x0003e40000100a00 */
[----:B-1----:R-:W-:Y:S02]  /*5f900*/  HMMA.1688.F32.TF32 R12, R104, R194, R216 ;  /* 0x000000c2680c723c */ /* 0x002fe400000810d8 */
[----:B------:R1:W-:Y:S01]  /*5f910*/  STL.64 [R1+0x5e0], R16 ;  /* 0x0005e01001007387 */ /* 0x0003e20000100a00 */
[----:B------:R-:W-:-:S03]  /*5f920*/  IMAD.MOV.U32 R20, RZ, RZ, R8 ;  /* 0x000000ffff147224 */ /* 0x000fc600078e0008 */
[----:B------:R3:W-:Y:S01]  /*5f930*/  STL.64 [R1+0x5e8], R18 ;  /* 0x0005e81201007387 */ /* 0x0007e20000100a00 */
[----:B------:R-:W-:Y:S11]  /*5f940*/  IMAD.MOV.U32 R21, RZ, RZ, R9 ;  /* 0x000000ffff157224 */ /* 0x000ff600078e0009 */
[----:B------:R-:W-:Y:S05]  /*5f950*/  @!UPT UIADD3 URZ, URZ, URZ, URZ ;  /* 0x0000003f3f3ff290 */ /* 0x000fea000fffe03f */
[----:B------:R4:W-:Y:S04]  /*5f960*/  STL.64 [R1+0x4f0], R12 ;  /* 0x0004f00c01007387 */ /* 0x0009e80000100a00 */
[----:B------:R1:W-:Y:S04]  /*5f970*/  STL.64 [R1+0x4f8], R14 ;  /* 0x0004f80e01007387 */ /* 0x0003e80000100a00 */
[----:B------:R-:W2:Y:S04]  /*5f980*/  LDL.LU R8, [R1+0x181c] ;  /* 0x00181c0001087983 */ /* 0x000ea80000300800 */
[----:B------:R-:W2:Y:S01]  /*5f990*/  LDL.LU R9, [R1+0x1818] ;  /* 0x0018180001097983 */ /* 0x000ea20000300800 */
[----:B------:R-:W-:-:S02]  /*5f9a0*/  IMAD.MOV.U32 R22, RZ, RZ, R49 ;  /* 0x000000ffff167224 */ /* 0x000fc400078e0031 */
[----:B------:R-:W-:Y:S01]  /*5f9b0*/  IMAD.MOV.U32 R23, RZ, RZ, R48 ;  /* 0x000000ffff177224 */ /* 0x000fe200078e0030 */
[----:B------:R-:W2:Y:S04]  /*5f9c0*/  LDL.LU R49, [R1+0x1814] ;  /* 0x0018140001317983 */ /* 0x000ea80000300800 */
[----:B------:R-:W2:Y:S01]  /*5f9d0*/  LDL.LU R48, [R1+0x1810] ;  /* 0x0018100001307983 */ /* 0x000ea20000300800 */
[----:B------:R-:W-:Y:S03]  /*5f9e0*/  HMMA.1688.F32.TF32 R52, R104, R70, R212 ;  /* 0x000000466834723c */ /* 0x000fe600000810d4 */
[----:B-1----:R-:W2:Y:S04]  /*5f9f0*/  LDL.LU R16, [R1+0x380] ;  /* 0x0003800001107983 */ /* 0x002ea80000300800 */
[----:B------:R-:W2:Y:S04]  /*5fa00*/  LDL.LU R17, [R1+0x384] ;  /* 0x0003840001117983 */ /* 0x000ea80000300800 */
[----:B---3--:R-:W3:Y:S04]  /*5fa10*/  LDL.LU R18, [R1+0x388] ;  /* 0x0003880001127983 */ /* 0x008ee80000300800 */
        /* <DEDUP_REMOVED lines=11> */
[----:B------:R-:W4:Y:S04]  /*5fad0*/  LDL.LU R14, [R1+0x498] ;  /* 0x00049800010e7983 */ /* 0x000f280000300800 */
[----:B------:R-:W4:Y:S04]  /*5fae0*/  LDL.LU R15, [R1+0x49c] ;  /* 0x00049c00010f7983 */ /* 0x000f280000300800 */
[----:B------:R-:W3:Y:S04]  /*5faf0*/  LDL.LU R244, [R1+0x4d0] ;  /* 0x0004d00001f47983 */ /* 0x000ee80000300800 */
[----:B------:R-:W3:Y:S04]  /*5fb00*/  LDL.LU R245, [R1+0x4d4] ;  /* 0x0004d40001f57983 */ /* 0x000ee80000300800 */
[----:B------:R-:W3:Y:S04]  /*5fb10*/  LDL.LU R246, [R1+0x4d8] ;  /* 0x0004d80001f67983 */ /* 0x000ee80000300800 */
        /* <DEDUP_REMOVED lines=13> */
[----:B--2---:R-:W-:Y:S02]  /*5fbf0*/  IMAD.MOV.U32 R77, RZ, RZ, R8 ;  /* 0x000000ffff4d7224 */ /* 0x004fe400078e0008 */
[----:B------:R-:W-:Y:S02]  /*5fc00*/  IMAD.MOV.U32 R76, RZ, RZ, R9 ;  /* 0x000000ffff4c7224 */ /* 0x000fe400078e0009 */
[----:B------:R-:W2:Y:S04]  /*5fc10*/  LDL.LU R9, [R1+0x17fc] ;  /* 0x0017fc0001097983 */ /* 0x000ea80000300800 */
[----:B------:R-:W2:Y:S04]  /*5fc20*/  LDL.LU R8, [R1+0x17f8] ;  /* 0x0017f80001087983 */ /* 0x000ea80000300800 */
[----:B------:R-:W2:Y:S04]  /*5fc30*/  LDL.LU R64, [R1+0x17f4] ;  /* 0x0017f40001407983 */ /* 0x000ea80000300800 */
[----:B------:R-:W2:Y:S01]  /*5fc40*/  LDL.LU R65, [R1+0x17f0] ;  /* 0x0017f00001417983 */ /* 0x000ea20000300800 */
[----:B------:R-:W-:-:S02]  /*5fc50*/  IMAD.MOV.U32 R94, RZ, RZ, R48 ;  /* 0x000000ffff5e7224 */ /* 0x000fc400078e0030 */
[----:B------:R-:W-:Y:S02]  /*5fc60*/  IMAD.MOV.U32 R95, RZ, RZ, R49 ;  /* 0x000000ffff5f7224 */ /* 0x000fe400078e0031 */
[----:B---3--:R-:W-:Y:S02]  /*5fc70*/  IMAD.MOV.U32 R93, RZ, RZ, R69 ;  /* 0x000000ffff5d7224 */ /* 0x008fe400078e0045 */
[----:B----4-:R-:W-:Y:S02]  /*5fc80*/  IMAD.MOV.U32 R92, RZ, RZ, R68 ;  /* 0x000000ffff5c7224 */ /* 0x010fe400078e0044 */
[----:B------:R-:W3:Y:S04]  /*5fc90*/  LDL.LU R68, [R1+0x17ec] ;  /* 0x0017ec0001447983 */ /* 0x000ee80000300800 */
[----:B------:R-:W4:Y:S04]  /*5fca0*/  LDL.LU R69, [R1+0x17e8] ;  /* 0x0017e80001457983 */ /* 0x000f280000300800 */
[----:B------:R-:W4:Y:S04]  /*5fcb0*/  LDL.LU R48, [R1+0x17e4] ;  /* 0x0017e40001307983 */ /* 0x000f280000300800 */
[----:B------:R-:W4:Y:S04]  /*5fcc0*/  LDL.LU R49, [R1+0x17e0] ;  /* 0x0017e00001317983 */ /* 0x000f280000300800 */
[----:B------:R-:W4:Y:S04]  /*5fcd0*/  LDL.LU R116, [R1+0x1e0] ;  /* 0x0001e00001747983 */ /* 0x000f280000300800 */
[----:B------:R-:W4:Y:S01]  /*5fce0*/  LDL.LU R117, [R1+0x1e4] ;  /* 0x0001e40001757983 */ /* 0x000f220000300800 */
[----:B--2---:R-:W-:-:S02]  /*5fcf0*/  IMAD.MOV.U32 R119, RZ, RZ, R64 ;  /* 0x000000ffff777224 */ /* 0x004fc400078e0040 */
[----:B------:R-:W-:Y:S02]  /*5fd00*/  IMAD.MOV.U32 R118, RZ, RZ, R65 ;  /* 0x000000ffff767224 */ /* 0x000fe400078e0041 */
[----:B------:R-:W2:Y:S04]  /*5fd10*/  LDL.LU R65, [R1+0x17dc] ;  /* 0x0017dc0001417983 */ /* 0x000ea80000300800 */
[----:B------:R-:W2:Y:S01]  /*5fd20*/  LDL.LU R64, [R1+0x17d8] ;  /* 0x0017d80001407983 */ /* 0x000ea20000300800 */
[----:B---3--:R-:W-:Y:S02]  /*5fd30*/  IMAD.MOV.U32 R127, RZ, RZ, R68 ;  /* 0x000000ffff7f7224 */ /* 0x008fe400078e0044 */
[----:B----4-:R-:W-:Y:S02]  /*5fd40*/  IMAD.MOV.U32 R124, RZ, RZ, R48 ;  /* 0x000000ffff7c7224 */ /* 0x010fe400078e0030 */
[----:B------:R-:W3:Y:S01]  /*5fd50*/  LDL.LU R48, [R1+0x17d4] ;  /* 0x0017d40001307983 */ /* 0x000ee20000300800 */
[----:B------:R-:W-:-:S03]  /*5fd60*/  IMAD.MOV.U32 R125, RZ, RZ, R49 ;  /* 0x000000ffff7d7224 */ /* 0x000fc600078e0031 */
[----:B------:R-:W4:Y:S01]  /*5fd70*/  LDL.LU R49, [R1+0x17d0] ;  /* 0x0017d00001317983 */ /* 0x000f220000300800 */
[----:B------:R-:W-:-:S03]  /*5fd80*/  IMAD.MOV.U32 R126, RZ, RZ, R69 ;  /* 0x000000ffff7e7224 */ /* 0x000fc600078e0045 */
[----:B------:R-:W4:Y:S04]  /*5fd90*/  LDL.LU R69, [R1+0x17cc] ;  /* 0x0017cc0001457983 */ /* 0x000f280000300800 */
[----:B------:R-:W4:Y:S01]  /*5fda0*/  LDL.LU R68, [R1+0x17c8] ;  /* 0x0017c80001447983 */ /* 0x000f220000300800 */
[----:B--2---:R-:W-:-:S03]  /*5fdb0*/  IMAD.MOV.U32 R216, RZ, RZ, R65 ;  /* 0x000000ffffd87224 */ /* 0x004fc600078e0041 */
[----:B------:R-:W2:Y:S01]  /*5fdc0*/  LDL.LU R65, [R1+0x17c4] ;  /* 0x0017c40001417983 */ /* 0x000ea20000300800 */
[----:B------:R-:W-:-:S03]  /*5fdd0*/  IMAD.MOV.U32 R217, RZ, RZ, R64 ;  /* 0x000000ffffd97224 */ /* 0x000fc600078e0040 */
[----:B------:R-:W2:Y:S01]  /*5fde0*/  LDL.LU R64, [R1+0x17c0] ;  /* 0x0017c00001407983 */ /* 0x000ea20000300800 */
        /* <DEDUP_REMOVED lines=12> */
[----:B------:R-:W-:Y:S01]  /*5feb0*/  HMMA.1688.F32.TF32 R104, R168, R10, R148 ;  /* 0x0000000aa868723c */ /* 0x000fe20000081094 */
[----:B---3--:R-:W-:-:S02]  /*5fec0*/  IMAD.MOV.U32 R218, RZ, RZ, R48 ;  /* 0x000000ffffda7224 */ /* 0x008fc400078e0030 */
[----:B------:R-:W3:Y:S05]  /*5fed0*/  LDL.LU R48, [R1+0x17bc] ;  /* 0x0017bc0001307983 */ /* 0x000eea0000300800 */
[----:B------:R-:W-:Y:S01]  /*5fee0*/  HMMA.1688.F32.TF32 R148, R168, R46, R136 ;  /* 0x0000002ea894723c */ /* 0x000fe20000081088 */
[----:B----4-:R-:W-:Y:S02]  /*5fef0*/  IMAD.MOV.U32 R219, RZ, RZ, R49 ;  /* 0x000000ffffdb7224 */ /* 0x010fe400078e0031 */
[----:B------:R-:W4:Y:S04]  /*5ff00*/  LDL.LU R49, [R1+0x17b8] ;  /* 0x0017b80001317983 */ /* 0x000f280000300800 */
        /* <DEDUP_REMOVED lines=10> */
[----:B------:R-:W-:Y:S02]  /*5ffb0*/  IMAD.MOV.U32 R84, RZ, RZ, R8 ;  /* 0x000000ffff547224 */ /* 0x000fe400078e0008 */
[----:B------:R-:W-:Y:S02]  /*5ffc0*/  IMAD.MOV.U32 R85, RZ, RZ, R9 ;  /* 0x000000ffff557224 */ /* 0x000fe400078e0009 */
[----:B------:R-:W-:Y:S02]  /*5ffd0*/  IMAD.MOV.U32 R86, RZ, RZ, R252 ;  /* 0x000000ffff567224 */ /* 0x000fe400078e00fc */
[----:B------:R-:W-:Y:S02]  /*5ffe0*/  IMAD.MOV.U32 R87, RZ, RZ, R3 ;  /* 0x000000ffff577224 */ /* 0x000fe400078e0003 */
[----:B--2---:R-:W-:Y:S02]  /*5fff0*/  IMAD.MOV.U32 R157, RZ, RZ, R65 ;  /* 0x000000ffff9d7224 */ /* 0x004fe400078e0041 */
[----:B------:R-:W-:-:S02]  /*60000*/  IMAD.MOV.U32 R156, RZ, RZ, R64 ;  /* 0x000000ffff9c7224 */ /* 0x000fc400078e0040 */
        /* <DEDUP_REMOVED lines=22> */
[----:B------:R-:W-:Y:S01]  /*60170*/  IMAD.MOV.U32 R177, RZ, RZ, R28 ;  /* 0x000000ffffb17224 */ /* 0x000fe200078e001c */
[----:B------:R-:W-:Y:S01]  /*60180*/  UIADD3 UR5, UR5, 0x1, URZ ;  /* 0x0000000105057890 */ /* 0x000fe2000fffe03f */
[----:B------:R-:W-:Y:S01]  /*60190*/  BAR.SYNC.DEFER_BLOCKING 0x0 ;  /* 0x0000000000007b1d */ /* 0x000fe20000010000 */
[----:B--2---:R-:W-:-:S05]  /*601a0*/  IMAD.MOV.U32 R62, RZ, RZ, R8 ;  /* 0x000000ffff3e7224 */ /* 0x004fca00078e0008 */
[----:B------:R-:W2:Y:S01]  /*601b0*/  LDL.LU R8, [R1+0x1794] ;  /* 0x0017940001087983 */ /* 0x000ea20000300800 */
[----:B---3--:R-:W-:-:S03]  /*601c0*/  IMAD.MOV.U32 R63, RZ, RZ, R9 ;  /* 0x000000ffff3f7224 */ /* 0x008fc600078e0009 */
[----:B------:R-:W3:Y:S01]  /*601d0*/  LDL.LU R9, [R1+0x1790] ;  /* 0x0017900001097983 */ /* 0x000ee20000300800 */
[----:B----4-:R-:W-:-:S03]  /*601e0*/  IMAD.MOV.U32 R72, RZ, RZ, R252 ;  /* 0x000000ffff487224 */ /* 0x010fc600078e00fc */
[----:B------:R-:W4:Y:S01]  /*601f0*/  LDL.LU R252, [R1+0x178c] ;  /* 0x00178c0001fc7983 */ /* 0x000f220000300800 */
[----:B------:R-:W-:-:S03]  /*60200*/  IMAD.MOV.U32 R73, RZ, RZ, R3 ;  /* 0x000000ffff497224 */ /* 0x000fc600078e0003 */
[----:B------:R-:W4:Y:S01]  /*60210*/  LDL.LU R3, [R1+0x1788] ;  /* 0x0017880001037983 */ /* 0x000f220000300800 */
[C---:B------:R-:W-:Y:S08]  /*60220*/  HMMA.1688.F32.TF32 R84, R168.reuse, R194, R84 ;  /* 0x000000c2a854723c */ /* 0x040ff00000081054 */
[C---:B------:R-:W-:Y:S01]  /*60230*/  HMMA.1688.F32.TF32 R92, R168.reuse, R190, R92 ;  /* 0x000000bea85c723c */ /* 0x040fe2000008105c */
[----:B------:R-:W-:Y:S07]  /*60240*/  STL.64 [R1+0x440], R124 ;  /* 0x0004407c01007387 */ /* 0x000fee0000100a00 */
[C---:B------:R-:W-:Y:S01]  /*60250*/  HMMA.1688.F32.TF32 R76, R168.reuse, R186, R76 ;  /* 0x000000baa84c723c */ /* 0x040fe2000008104c */
[----:B------:R1:W-:Y:S07]  /*60260*/  STL.64 [R1+0x448], R126 ;  /* 0x0004487e01007387 */ /* 0x0003ee0000100a00 */
[C---:B------:R-:W-:Y:S01]  /*60270*/  HMMA.1688.F32.TF32 R160, R168.reuse, R6, R248 ;  /* 0x00000006a8a0723c */ /* 0x040fe200000810f8 */
[----:B-1----:R1:W5:Y:S07]  /*60280*/  LDL.LU.64 R126, [R1+0x1780] ;  /* 0x00178000017e7983 */ /* 0x00236e0000300a00 */
[C---:B------:R-:W-:Y:S01]  /*60290*/  HMMA.1688.F32.TF32 R136, R168.reuse, R42, R136 ;  /* 0x0000002aa888723c */ /* 0x040fe20000081088 */
[----:B------:R1:W5:Y:S07]  /*602a0*/  LDL.LU.64 R124, [R1+0x1778] ;  /* 0x00177800017c7983 */ /* 0x00036e0000300a00 */
[C---:B------:R-:W-:Y:S01]  /*602b0*/  HMMA.1688.F32.TF32 R152, R168.reuse, R38, R152 ;  /* 0x00000026a898723c */ /* 0x040fe20000081098 */
[----:B------:R-:W-:Y:S07]  /*602c0*/  STL.64 [R1+0x2f0], R116 ;  /* 0x0002f07401007387 */ /* 0x000fee0000100a00 */
[C---:B------:R-:W-:Y:S01]  /*602d0*/  HMMA.1688.F32.TF32 R156, R168.reuse, R34, R156 ;  /* 0x00000022a89c723c */ /* 0x040fe2000008109c */
[----:B------:R1:W-:Y:S07]  /*602e0*/  STL.64 [R1+0x2f8], R118 ;  /* 0x0002f87601007387 */ /* 0x0003ee0000100a00 */
[C---:B------:R-:W-:Y:S01]  /*602f0*/  HMMA.1688.F32.TF32 R216, R168.reuse, R30, R216 ;  /* 0x0000001ea8d8723c */ /* 0x040fe200000810d8 */
[----:B-1----:R1:W5:Y:S07]  /*60300*/  LDL.LU.64 R118, [R1+0x1770] ;  /* 0x0017700001767983 */ /* 0x00236e0000300a00 */
[----:B------:R-:W-:Y:S01]  /*60310*/  HMMA.1688.F32.TF32 R168, R168, R182, R56 ;  /* 0x000000b6a8a8723c */ /* 0x000fe20000081038 */
[----:B------:R1:W5:Y:S04]  /*60320*/  LDL.LU.64 R116, [R1+0x1768] ;  /* 0x0017680001747983 */ /* 0x0003680000300a00 */
[----:B------:R-:W-:Y:S04]  /*60330*/  STL.64 [R1+0x430], R84 ;  /* 0x0004305401007387 */ /* 0x000fe80000100a00 */
[----:B------:R1:W-:Y:S01]  /*60340*/  STL.64 [R1+0x438], R86 ;  /* 0x0004385601007387 */ /* 0x0003e20000100a00 */
[----:B------:R-:W-:-:S03]  /*60350*/  IMAD.MOV.U32 R248, RZ, RZ, R37 ;  /* 0x000000fffff87224 */ /* 0x000fc600078e0025 */
[----:B-1----:R1:W5:Y:S04]  /*60360*/  LDL.LU.64 R86, [R1+0x1760] ;  /* 0x0017600001567983 */ /* 0x0023680000300a00 */
[----:B------:R1:W5:Y:S04]  /*60370*/  LDL.LU.64 R84, [R1+0x1758] ;  /* 0x0017580001547983 */ /* 0x0003680000300a00 */
[----:B------:R-:W-:Y:S04]  /*60380*/  STL.64 [R1+0x2d0], R92 ;  /* 0x0002d05c01007387 */ /* 0x000fe80000100a00 */
[----:B------:R1:W-:Y:S01]  /*60390*/  STL.64 [R1+0x2d8], R94 ;  /* 0x0002d85e01007387 */ /* 0x0003e20000100a00 */
[----:B------:R-:W-:-:S02]  /*603a0*/  IMAD.MOV.U32 R249, RZ, RZ, R36 ;  /* 0x000000fffff97224 */ /* 0x000fc400078e0024 */
[----:B------:R-:W-:Y:S02]  /*603b0*/  IMAD.MOV.U32 R250, RZ, RZ, R33 ;  /* 0x000000fffffa7224 */ /* 0x000fe400078e0021 */
[----:B------:R-:W-:Y:S01]  /*603c0*/  IMAD.MOV.U32 R251, RZ, RZ, R32 ;  /* 0x000000fffffb7224 */ /* 0x000fe200078e0020 */
[----:B-1----:R1:W5:Y:S04]  /*603d0*/  LDL.LU.64 R94, [R1+0x1750] ;  /* 0x00175000015e7983 */ /* 0x0023680000300a00 */
[----:B------:R1:W5:Y:S04]  /*603e0*/  LDL.LU.64 R92, [R1+0x1748] ;  /* 0x00174800015c7983 */ /* 0x0003680000300a00 */
[----:B------:R-:W-:Y:S04]  /*603f0*/  STL.64 [R1+0x420], R76 ;  /* 0x0004204c01007387 */ /* 0x000fe80000100a00 */
[----:B------:R1:W-:Y:S01]  /*60400*/  STL.64 [R1+0x428], R78 ;  /* 0x0004284e01007387 */ /* 0x0003e20000100a00 */
[C---:B------:R-:W-:Y:S03]  /*60410*/  HMMA.1688.F32.TF32 R20, R164.reuse, R202, R20 ;  /* 0x000000caa414723c */ /* 0x040fe60000081014 */
[----:B-1----:R1:W5:Y:S04]  /*60420*/  LDL.LU.64 R78, [R1+0x1740] ;  /* 0x00174000014e7983 */ /* 0x0023680000300a00 */
[----:B------:R1:W5:Y:S04]  /*60430*/  LDL.LU.64 R76, [R1+0x1738] ;  /* 0x00173800014c7983 */ /* 0x0003680000300a00 */
[----:B------:R1:W5:Y:S04]  /*60440*/  LDL.LU.64 R58, [R1+0x1730] ;  /* 0x00173000013a7983 */ /* 0x0003680000300a00 */
[----:B------:R1:W5:Y:S04]  /*60450*/  LDL.LU.64 R56, [R1+0x1728] ;  /* 0x0017280001387983 */ /* 0x0003680000300a00 */
[----:B------:R-:W-:Y:S04]  /*60460*/  STL.64 [R1+0x290], R168 ;  /* 0x000290a801007387 */ /* 0x000fe80000100a00 */
[----:B------:R2:W-:Y:S01]  /*60470*/  STL.64 [R1+0x298], R170 ;  /* 0x000298aa01007387 */ /* 0x0005e20000100a00 */
[----:B------:R-:W-:Y:S01]  /*60480*/  HMMA.1688.F32.TF32 R248, R164, R198, R248 ;  /* 0x000000c6a4f8723c */ /* 0x000fe200000810f8 */
[----:B------:R-:W-:-:S02]  /*60490*/  IMAD.MOV.U32 R74, RZ, RZ, R69 ;  /* 0x000000ffff4a7224 */ /* 0x000fc400078e0045 */
[----:B------:R-:W-:Y:S02]  /*604a0*/  IMAD.MOV.U32 R75, RZ, RZ, R68 ;  /* 0x000000ffff4b7224 */ /* 0x000fe400078e0044 */
[----:B------:R-:W-:Y:S02]  /*604b0*/  IMAD.MOV.U32 R202, RZ, RZ, R189 ;  /* 0x000000ffffca7224 */ /* 0x000fe400078e00bd */
[----:B------:R-:W-:Y:S02]  /*604c0*/  IMAD.MOV.U32 R198, RZ, RZ, R193 ;  /* 0x000000ffffc67224 */ /* 0x000fe400078e00c1 */
[----:B------:R-:W-:Y:S01]  /*604d0*/  IMAD.MOV.U32 R199, RZ, RZ, R192 ;  /* 0x000000ffffc77224 */ /* 0x000fe200078e00c0 */
[----:B------:R-:W-:Y:S01]  /*604e0*/  HMMA.1688.F32.TF32 R4, R164, R6, R60 ;  /* 0x00000006a404723c */ /* 0x000fe2000008103c */
[----:B------:R-:W-:Y:S02]  /*604f0*/  IMAD.MOV.U32 R203, RZ, RZ, R188 ;  /* 0x000000ffffcb7224 */ /* 0x000fe400078e00bc */
[----:B------:R-:W-:-:S02]  /*60500*/  IMAD.MOV.U32 R208, RZ, RZ, R65 ;  /* 0x000000ffffd07224 */ /* 0x000fc400078e0041 */
[----:B------:R-:W-:-:S03]  /*60510*/  IMAD.MOV.U32 R209, RZ, RZ, R64 ;  /* 0x000000ffffd17224 */ /* 0x000fc600078e0040 */
[----:B------:R-:W-:Y:S01]  /*60520*/  HMMA.1688.F32.TF32 R68, R164, R70, R24 ;  /* 0x00000046a444723c */ /* 0x000fe20000081018 */
[----:B------:R-:W-:Y:S02]  /*60530*/  IMAD.MOV.U32 R210, RZ, RZ, R49 ;  /* 0x000000ffffd27224 */ /* 0x000fe400078e0031 */
[----:B------:R-:W-:-:S05]  /*60540*/  IMAD.MOV.U32 R211, RZ, RZ, R48 ;  /* 0x000000ffffd37224 */ /* 0x000fca00078e0030 */
        /* <DEDUP_REMOVED lines=10> */
[----:B---3--:R-:W-:Y:S02]  /*605f0*/  IMAD.MOV.U32 R170, RZ, RZ, R9 ;  /* 0x000000ffffaa7224 */ /* 0x008fe400078e0009 */
[----:B----4-:R-:W-:Y:S02]  /*60600*/  IMAD.MOV.U32 R169, RZ, RZ, R252 ;  /* 0x000000ffffa97224 */ /* 0x010fe400078e00fc */
[----:B------:R-:W-:Y:S02]  /*60610*/  IMAD.MOV.U32 R168, RZ, RZ, R3 ;  /* 0x000000ffffa87224 */ /* 0x000fe400078e0003 */
[----:B------:R-:W2:Y:S05]  /*60620*/  LDL.LU R3, [R1+0x1720] ;  /* 0x0017200001037983 */ /* 0x000eaa0000300800 */
[C---:B------:R-:W-:Y:S01]  /*60630*/  HMMA.1688.F32.TF32 R8, R164.reuse, R10, R168 ;  /* 0x0000000aa408723c */ /* 0x040fe200000810a8 */
[----:B------:R-:W3:Y:S04]  /*60640*/  LDL R168, [R1+0xa2c] ;  /* 0x000a2c0001a87983 */ /* 0x000ee80000100800 */
[----:B------:R1:W5:Y:S04]  /*60650*/  LDL.LU.64 R62, [R1+0x1718] ;  /* 0x00171800013e7983 */ /* 0x0003680000300a00 */
        /* <DEDUP_REMOVED lines=17> */
[----:B------:R-:W-:Y:S04]  /*60770*/  STL.64 [R1+0x210], R20 ;  /* 0x0002101401007387 */ /* 0x000fe80000100a00 */
[----:B------:R4:W-:Y:S01]  /*60780*/  STL.64 [R1+0x218], R22 ;  /* 0x0002181601007387 */ /* 0x0009e20000100a00 */
[C---:B------:R-:W-:Y:S03]  /*60790*/  HMMA.1688.F32.TF32 R184, R164.reuse, R186, R172 ;  /* 0x000000baa4b8723c */ /* 0x040fe600000810ac */
[----:B----4-:R1:W5:Y:S04]  /*607a0*/  LDL.LU.64 R22, [R1+0x1688] ;  /* 0x0016880001167983 */ /* 0x0103680000300a00 */
[----:B------:R1:W5:Y:S04]  /*607b0*/  LDL.LU.64 R20, [R1+0x1680] ;  /* 0x0016800001147983 */ /* 0x0003680000300a00 */
[----:B------:R-:W-:Y:S04]  /*607c0*/  STL.64 [R1+0x200], R248 ;  /* 0x000200f801007387 */ /* 0x000fe80000100a00 */
[----:B------:R4:W-:Y:S01]  /*607d0*/  STL.64 [R1+0x208], R250 ;  /* 0x000208fa01007387 */ /* 0x0009e20000100a00 */
[----:B------:R-:W-:Y:S03]  /*607e0*/  HMMA.1688.F32.TF32 R164, R164, R182, R176 ;  /* 0x000000b6a4a4723c */ /* 0x000fe600000810b0 */
[----:B----4-:R1:W5:Y:S04]  /*607f0*/  LDL.LU.64 R250, [R1+0x1678] ;  /* 0x0016780001fa7983 */ /* 0x0103680000300a00 */
[----:B------:R1:W5:Y:S04]  /*60800*/  LDL.LU.64 R248, [R1+0x1670] ;  /* 0x0016700001f87983 */ /* 0x0003680000300a00 */
[----:B------:R-:W-:Y:S04]  /*60810*/  STL.64 [R1+0x1f0], R192 ;  /* 0x0001f0c001007387 */ /* 0x000fe80000100a00 */
[----:B------:R-:W-:Y:S04]  /*60820*/  STL.64 [R1+0x1f8], R194 ;  /* 0x0001f8c201007387 */ /* 0x000fe80000100a00 */
[----:B------:R-:W-:Y:S04]  /*60830*/  STL.64 [R1+0x1d0], R188 ;  /* 0x0001d0bc01007387 */ /* 0x000fe80000100a00 */
[----:B------:R-:W-:Y:S04]  /*60840*/  STL.64 [R1+0x1d8], R190 ;  /* 0x0001d8be01007387 */ /* 0x000fe80000100a00 */
[----:B------:R-:W2:Y:S04]  /*60850*/  LDL.LU R175, [R1+0xa34] ;  /* 0x000a340001af7983 */ /* 0x000ea80000300800 */
[----:B------:R-:W4:Y:S04]  /*60860*/  LDL.LU R172, [R1+0xa38] ;  /* 0x000a380001ac7983 */ /* 0x000f280000300800 */
[----:B------:R-:W-:Y:S04]  /*60870*/  STL.64 [R1+0x1c0], R184 ;  /* 0x0001c0b801007387 */ /* 0x000fe80000100a00 */
[----:B------:R-:W-:Y:S04]  /*60880*/  STL.64 [R1+0x1c8], R186 ;  /* 0x0001c8ba01007387 */ /* 0x000fe80000100a00 */
[----:B------:R-:W2:Y:S04]  /*60890*/  LDL.LU R174, [R1+0xa54] ;  /* 0x000a540001ae7983 */ /* 0x000ea80000300800 */
[----:B------:R-:W-:Y:S04]  /*608a0*/  STL.64 [R1+0x180], R164 ;  /* 0x000180a401007387 */ /* 0x000fe80000100a00 */
[----:B------:R1:W-:Y:S04]  /*608b0*/  STL.64 [R1+0x188], R166 ;  /* 0x000188a601007387 */ /* 0x0003e80000100a00 */
[----:B------:R-:W2:Y:S04]  /*608c0*/  LDL.LU R173, [R1+0xa58] ;  /* 0x000a580001ad7983 */ /* 0x000ea80000300800 */
[----:B------:R-:W2:Y:S04]  /*608d0*/  LDL.LU R171, [R1+0xa74] ;  /* 0x000a740001ab7983 */ /* 0x000ea80000300800 */
[----:B-1----:R-:W2:Y:S01]  /*608e0*/  LDL.LU R167, [R1+0xa78] ;  /* 0x000a780001a77983 */ /* 0x002ea20000300800 */
[----:B------:R-:W-:-:S05]  /*608f0*/  IMAD.MOV.U32 R252, RZ, RZ, c[0x0][0x180] ;  /* 0x00006000fffc7624 */ /* 0x000fca00078e00ff */
[----:B------:R-:W-:Y:S01]  /*60900*/  IADD3 R0, R252, -0x100, RZ ;  /* 0xffffff00fc007810 */ /* 0x000fe20007ffe0ff */
[----:B------:R-:W-:Y:S01]  /*60910*/  IMAD.MOV.U32 R252, RZ, RZ, 0x7f ;  /* 0x0000007ffffc7424 */ /* 0x000fe200078e00ff */
[----:B------:R-:W1:Y:S04]  /*60920*/  S2R R201, SR_TID.X ;  /* 0x0000000000c97919 */ /* 0x000e680000002100 */
[----:B------:R-:W-:-:S04]  /*60930*/  IADD3 R252, R252, c[0x0][0x180], RZ ;  /* 0x00006000fcfc7a10 */ /* 0x000fc80007ffe0ff */
[----:B------:R-:W-:Y:S01]  /*60940*/  SHF.R.S32.HI R2, RZ, 0x1f, R252 ;  /* 0x0000001fff027819 */ /* 0x000fe200000114fc */
[----:B------:R-:W-:-:S03]  /*60950*/  IMAD.MOV.U32 R200, RZ, RZ, c[0x0][0x188] ;  /* 0x00006200ffc87624 */ /* 0x000fc600078e00ff */
[----:B------:R-:W-:Y:S01]  /*60960*/  LEA.HI R2, R2, R252, RZ, 0x7 ;  /* 0x000000fc02027211 */ /* 0x000fe200078f38ff */
[----:B------:R-:W-:-:S03]  /*60970*/  IMAD.SHL.U32 R170, R200, 0x80, RZ ;  /* 0x00000080c8aa7824 */ /* 0x000fc600078e00ff */
[----:B------:R-:W-:Y:S01]  /*60980*/  SHF.R.S32.HI R2, RZ, 0x7, R2 ;  /* 0x00000007ff027819 */ /* 0x000fe20000011402 */
[----:B------:R-:W-:-:S03]  /*60990*/  IMAD.SHL.U32 R170, R170, 0x4, RZ ;  /* 0x00000004aaaa7824 */ /* 0x000fc600078e00ff */
[----:B------:R-:W-:Y:S01]  /*609a0*/  IADD3 R2, R2, -0x2, RZ ;  /* 0xfffffffe02027810 */ /* 0x000fe20007ffe0ff */
[----:B------:R-:W-:Y:S01]  /*609b0*/  UISETP.GT.AND UP0, UPT, UR5, 0x1, UPT ;  /* 0x000000010500788c */ /* 0x000fe2000bf04270 */
[----:B-1----:R-:W-:-:S03]  /*609c0*/  LOP3.LUT R252, R201, 0xff, RZ, 0xc0, !PT ;  /* 0x000000ffc9fc7812 */ /* 0x002fc600078ec0ff */
[----:B------:R-:W-:Y:S02]  /*609d0*/  USEL UR5, UR5, URZ, !UP0 ;  /* 0x0000003f05057287 */ /* 0x000fe4000c000000 */
[----:B------:R-:W-:Y:S02]  /*609e0*/  IMAD.SHL.U32 R169, R252, 0x4, RZ ;  /* 0x00000004fca97824 */ /* 0x000fe400078e00ff */
[C---:B---3--:R-:W-:Y:S01]  /*609f0*/  IMAD R0, R168.reuse, -0x80, R0 ;  /* 0xffffff80a8007824 */ /* 0x048fe200078e0200 */
[----:B------:R-:W-:-:S04]  /*60a00*/  ISETP.GE.AND P0, PT, R168, R2, PT ;  /* 0x00000002a800720c */ /* 0x000fc80003f06270 */
[----:B------:R-:W-:-:S04]  /*60a10*/  ISETP.GT.AND P1, PT, R0, RZ, PT ;  /* 0x000000ff0000720c */ /* 0x000fc80003f24270 */
[----:B------:R-:W-:-:S04]  /*60a20*/  SEL R2, RZ, 0x4, !P1 ;  /* 0x00000004ff027807 */ /* 0x000fc80004800000 */
[----:B------:R-:W-:-:S04]  /*60a30*/  SEL R2, R2, RZ, !P0 ;  /* 0x000000ff02027207 */ /* 0x000fc80004000000 */
[----:B------:R-:W-:Y:S01]  /*60a40*/  ISETP.NE.U32.AND P1, PT, R2, RZ, PT ;  /* 0x000000ff0200720c */ /* 0x000fe20003f25070 */
[----:B------:R-:W-:-:S04]  /*60a50*/  IMAD.U32 R2, RZ, RZ, UR5 ;  /* 0x00000005ff027e24 */ /* 0x000fc8000f8e00ff */
[----:B------:R-:W-:-:S05]  /*60a60*/  IMAD R2, R2, 0x20000, R169 ;  /* 0x0002000002027824 */ /* 0x000fca00078e02a9 */
[----:B------:R-:W-:Y:S02]  /*60a70*/  IADD3 R166, R2, 0x100000, RZ ;  /* 0x0010000002a67810 */ /* 0x000fe40007ffe0ff */
[----:B----4-:R-:W-:-:S05]  /*60a80*/  IADD3 R172, P2, R172, R170, RZ ;  /* 0x000000aaacac7210 */ /* 0x010fca0007f5e0ff */
[----:B--2---:R-:W-:Y:S01]  /*60a90*/  IMAD.X R175, R175, 0x1, R3, P2 ;  /* 0x00000001afaf7824 */ /* 0x004fe200010e0603 */
[----:B------:R-:W-:Y:S01]  /*60aa0*/  STL [R1+0xa38], R172 ;  /* 0x000a38ac01007387 */ /* 0x000fe20000100800 */
[----:B------:R-:W-:Y:S02]  /*60ab0*/  IMAD.MOV.U32 R164, RZ, RZ, R172 ;  /* 0x000000ffffa47224 */ /* 0x000fe400078e00ac */
[----:B------:R-:W-:Y:S01]  /*60ac0*/  IMAD.MOV.U32 R165, RZ, RZ, R175 ;  /* 0x000000ffffa57224 */ /* 0x000fe200078e00af */
[----:B------:R1:W-:Y:S04]  /*60ad0*/  STL [R1+0xa34], R175 ;  /* 0x000a34af01007387 */ /* 0x0003e80000100800 */
[----:B------:R-:W-:Y:S01]  /*60ae0*/  @!PT LDS RZ, [RZ] ;  /* 0x00000000fffff984 */ /* 0x000fe20000000800 */
[----:B------:R-:W-:Y:S01]  /*60af0*/  @!PT LDS RZ, [RZ] ;  /* 0x00000000fffff984 */ /* 0x000fe20000000800 */
[----:B------:R-:W-:Y:S01]  /*60b00*/  @!PT LDS RZ, [RZ] ;  /* 0x00000000fffff984 */ /* 0x000fe20000000800 */
[----:B------:R2:W-:Y:S04]  /*60b10*/  LDGSTS.E [R166+-0x80000], [R164.64], P1 ;  /* 0x80000000a4a67fae */ /* 0x0005e80008921848 */
[----:B-1----:R-:W3:Y:S04]  /*60b20*/  LDL.LU R175, [R1+0xa94] ;  /* 0x000a940001af7983 */ /* 0x002ee80000300800 */
[----:B------:R-:W4:Y:S01]  /*60b30*/  LDL.LU R172, [R1+0xa98] ;  /* 0x000a980001ac7983 */ /* 0x000f220000300800 */
[----:B------:R-:W-:-:S02]  /*60b40*/  ISETP.GT.AND P1, PT, R0, 0x4, PT ;  /* 0x000000040000780c */ /* 0x000fc40003f24270 */
[----:B------:R-:W-:Y:S02]  /*60b50*/  IADD3 R173, P2, R173, R170, RZ ;  /* 0x000000aaadad7210 */ /* 0x000fe40007f5e0ff */
[----:B--2---:R-:W-:-:S03]  /*60b60*/  SEL R164, RZ, 0x4, !P1 ;  /* 0x00000004ffa47807 */ /* 0x004fc60004800000 */
[----:B------:R-:W-:Y:S01]  /*60b70*/  IMAD.X R174, R174, 0x1, R3, P2 ;  /* 0x00000001aeae7824 */ /* 0x000fe200010e0603 */
[----:B------:R-:W-:Y:S01]  /*60b80*/  SEL R164, R164, RZ, !P0 ;  /* 0x000000ffa4a47207 */ /* 0x000fe20004000000 */
[----:B------:R1:W-:Y:S03]  /*60b90*/  STL [R1+0xa58], R173 ;  /* 0x000a58ad01007387 */ /* 0x0003e60000100800 */
[----:B------:R-:W-:Y:S01]  /*60ba0*/  ISETP.NE.U32.AND P1, PT, R164, RZ, PT ;  /* 0x000000ffa400720c */ /* 0x000fe20003f25070 */
[----:B------:R2:W-:Y:S01]  /*60bb0*/  STL [R1+0xa54], R174 ;  /* 0x000a54ae01007387 */ /* 0x0005e20000100800 */
[----:B------:R-:W-:-:S03]  /*60bc0*/  IMAD.MOV.U32 R164, RZ, RZ, R173 ;  /* 0x000000ffffa47224 */ /* 0x000fc600078e00ad */
[----:B------:R-:W3:Y:S04]  /*60bd0*/  LDL.LU R177, [R1+0xab4] ;  /* 0x000ab40001b17983 */ /* 0x000ee80000300800 */
[----:B-1----:R-:W3:Y:S01]  /*60be0*/  LDL.LU R173, [R1+0xab8] ;  /* 0x000ab80001ad7983 */ /* 0x002ee20000300800 */
[----:B------:R-:W-:Y:S01]  /*60bf0*/  IADD3 R167, P2, R167, R170, RZ ;  /* 0x000000aaa7a77210 */ /* 0x000fe20007f5e0ff */
[----:B------:R-:W-:Y:S02]  /*60c00*/  IMAD.MOV.U32 R165, RZ, RZ, R174 ;  /* 0x000000ffffa57224 */ /* 0x000fe400078e00ae */
[----:B--2---:R-:W2:Y:S02]  /*60c10*/  LDL.LU R174, [R1+0xad8] ;  /* 0x000ad80001ae7983 */ /* 0x004ea40000300800 */
[----:B------:R-:W-:-:S02]  /*60c20*/  IMAD.X R171, R171, 0x1, R3, P2 ;  /* 0x00000001abab7824 */ /* 0x000fc400010e0603 */
[----:B------:R-:W-:Y:S04]  /*60c30*/  STL [R1+0xa78], R167 ;  /* 0x000a78a701007387 */ /* 0x000fe80000100800 */
[----:B------:R1:W-:Y:S04]  /*60c40*/  STL [R1+0xa74], R171 ;  /* 0x000a74ab01007387 */ /* 0x0003e80000100800 */
[----:B------:R-:W2:Y:S04]  /*60c50*/  LDL.LU R176, [R1+0xad4] ;  /* 0x000ad40001b07983 */ /* 0x000ea80000300800 */
[----:B------:R1:W-:Y:S01]  /*60c60*/  LDGSTS.E [R166+-0x7f000], [R164.64], P1 ;  /* 0x81000000a4a67fae */ /* 0x0003e20008921848 */
[----:B------:R-:W-:-:S04]  /*60c70*/  ISETP.GT.AND P1, PT, R0, 0x8, PT ;  /* 0x000000080000780c */ /* 0x000fc80003f24270 */
[----:B-1----:R-:W-:-:S04]  /*60c80*/  SEL R164, RZ, 0x4, !P1 ;  /* 0x00000004ffa47807 */ /* 0x002fc80004800000 */
[----:B------:R-:W-:-:S04]  /*60c90*/  SEL R164, R164, RZ, !P0 ;  /* 0x000000ffa4a47207 */ /* 0x000fc80004000000 */
[----:B------:R-:W-:Y:S01]  /*60ca0*/  ISETP.NE.U32.AND P1, PT, R164, RZ, PT ;  /* 0x000000ffa400720c */ /* 0x000fe20003f25070 */
[----:B------:R-:W-:Y:S02]  /*60cb0*/  IMAD.MOV.U32 R164, RZ, RZ, R167 ;  /* 0x000000ffffa47224 */ /* 0x000fe400078e00a7 */
[----:B------:R-:W-:Y:S02]  /*60cc0*/  IMAD.MOV.U32 R165, RZ, RZ, R171 ;  /* 0x000000ffffa57224 */ /* 0x000fe400078e00ab */
[----:B------:R-:W2:Y:S04]  /*60cd0*/  LDL.LU R171, [R1+0xaf4] ;  /* 0x000af40001ab7983 */ /* 0x000ea80000300800 */
[----:B------:R-:W2:Y:S04]  /*60ce0*/  LDL.LU R167, [R1+0xaf8] ;  /* 0x000af80001a77983 */ /* 0x000ea80000300800 */
[----:B------:R1:W-:Y:S01]  /*60cf0*/  LDGSTS.E [R166+-0x7e000], [R164.64], P1 ;  /* 0x82000000a4a67fae */ /* 0x0003e20008921848 */
[----:B------:R-:W-:-:S04]  /*60d00*/  ISETP.GT.AND P1, PT, R0, 0xc, PT ;  /* 0x0000000c0000780c */ /* 0x000fc80003f24270 */
[----:B-1----:R-:W-:-:S04]  /*60d10*/  SEL R164, RZ, 0x4, !P1 ;  /* 0x00000004ffa47807 */ /* 0x002fc80004800000 */
[----:B------:R-:W-:-:S04]  /*60d20*/  SEL R164, R164, RZ, !P0 ;  /* 0x000000ffa4a47207 */ /* 0x000fc80004000000 */
[----:B------:R-:W-:Y:S02]  /*60d30*/  ISETP.NE.U32.AND P1, PT, R164, RZ, PT ;  /* 0x000000ffa400720c */ /* 0x000fe40003f25070 */
[----:B----4-:R-:W-:-:S05]  /*60d40*/  IADD3 R172, P2, R172, R170, RZ ;  /* 0x000000aaacac7210 */ /* 0x010fca0007f5e0ff */
[----:B---3--:R-:W-:Y:S02]  /*60d50*/  IMAD.X R175, R175, 0x1, R3, P2 ;  /* 0x00000001afaf7824 */ /* 0x008fe400010e0603 */
[----:B------:R-:W-:Y:S02]  /*60d60*/  IMAD.MOV.U32 R164, RZ, RZ, R172 ;  /* 0x000000ffffa47224 */ /* 0x000fe400078e00ac */
[----:B------:R-:W-:-:S05]  /*60d70*/  IMAD.MOV.U32 R165, RZ, RZ, R175 ;  /* 0x000000ffffa57224 */ /* 0x000fca00078e00af */
[----:B------:R1:W-:Y:S01]  /*60d80*/  LDGSTS.E [R166+-0x7d000], [R164.64], P1 ;  /* 0x83000000a4a67fae */ /* 0x0003e20008921848 */
[----:B------:R-:W-:-:S03]  /*60d90*/  ISETP.GT.AND P1, PT, R0, 0x10, PT ;  /* 0x000000100000780c */ /* 0x000fc60003f24270 */
[----:B------:R-:W-:Y:S01]  /*60da0*/  STL [R1+0xa98], R172 ;  /* 0x000a98ac01007387 */ /* 0x000fe20000100800 */
[----:B-1----:R-:W-:-:S03]  /*60db0*/  SEL R164, RZ, 0x4, !P1 ;  /* 0x00000004ffa47807 */ /* 0x002fc60004800000 */
[----:B------:R1:W-:Y:S01]  /*60dc0*/  STL [R1+0xa94], R175 ;  /* 0x000a94af01007387 */ /* 0x0003e20000100800 */
[----:B------:R-:W-:Y:S02]  /*60dd0*/  SEL R164, R164, RZ, !P0 ;  /* 0x000000ffa4a47207 */ /* 0x000fe40004000000 */
[----:B------:R-:W-:Y:S02]  /*60de0*/  IADD3 R173, P2, R173, R170, RZ ;  /* 0x000000aaadad7210 */ /* 0x000fe40007f5e0ff */
[----:B------:R-:W-:Y:S01]  /*60df0*/  ISETP.NE.U32.AND P1, PT, R164, RZ, PT ;  /* 0x000000ffa400720c */ /* 0x000fe20003f25070 */
[----:B-1----:R-:W3:Y:S04]  /*60e00*/  LDL.LU R175, [R1+0xb14] ;  /* 0x000b140001af7983 */ /* 0x002ee80000300800 */
[----:B------:R-:W4:Y:S01]  /*60e10*/  LDL.LU R172, [R1+0xb18] ;  /* 0x000b180001ac7983 */ /* 0x000f220000300800 */
[----:B------:R-:W-:-:S02]  /*60e20*/  IMAD.X R177, R177, 0x1, R3, P2 ;  /* 0x00000001b1b17824 */ /* 0x000fc400010e0603 */
[----:B------:R-:W-:Y:S02]  /*60e30*/  IMAD.MOV.U32 R164, RZ, RZ, R173 ;  /* 0x000000ffffa47224 */ /* 0x000fe400078e00ad */
[----:B------:R-:W-:Y:S01]  /*60e40*/  IMAD.MOV.U32 R165, RZ, RZ, R177 ;  /* 0x000000ffffa57224 */ /* 0x000fe200078e00b1 */
[----:B--2---:R-:W-:-:S04]  /*60e50*/  IADD3 R174, P2, R174, R170, RZ ;  /* 0x000000aaaeae7210 */ /* 0x004fc80007f5e0ff */
[----:B------:R1:W-:Y:S01]  /*60e60*/  LDGSTS.E [R166+-0x7c000], [R164.64], P1 ;  /* 0x84000000a4a67fae */ /* 0x0003e20008921848 */
[----:B------:R-:W-:Y:S01]  /*60e70*/  ISETP.GT.AND P1, PT, R0, 0x14, PT ;  /* 0x000000140000780c */ /* 0x000fe20003f24270 */
[----:B------:R-:W-:Y:S02]  /*60e80*/  IMAD.X R176, R176, 0x1, R3, P2 ;  /* 0x00000001b0b07824 */ /* 0x000fe400010e0603 */
[----:B------:R2:W-:Y:S04]  /*60e90*/  STL [R1+0xab8], R173 ;  /* 0x000ab8ad01007387 */ /* 0x0005e80000100800 */
[----:B------:R-:W-:Y:S01]  /*60ea0*/  STL [R1+0xab4], R177 ;  /* 0x000ab4b101007387 */ /* 0x000fe20000100800 */
[----:B-1----:R-:W-:-:S03]  /*60eb0*/  SEL R164, RZ, 0x4, !P1 ;  /* 0x00000004ffa47807 */ /* 0x002fc60004800000 */
[----:B--2---:R-:W2:Y:S01]  /*60ec0*/  LDL.LU R173, [R1+0xb38] ;  /* 0x000b380001ad7983 */ /* 0x004ea20000300800 */
[----:B------:R-:W-:-:S03]  /*60ed0*/  SEL R164, R164, RZ, !P0 ;  /* 0x000000ffa4a47207 */ /* 0x000fc60004000000 */
[----:B------:R1:W-:Y:S01]  /*60ee0*/  STL [R1+0xad8], R174 ;  /* 0x000ad8ae01007387 */ /* 0x0003e20000100800 */
[----:B------:R-:W-:Y:S01]  /*60ef0*/  ISETP.NE.U32.AND P1, PT, R164, RZ, PT ;  /* 0x000000ffa400720c */ /* 0x000fe20003f25070 */
[----:B------:R-:W-:Y:S02]  /*60f00*/  IMAD.MOV.U32 R164, RZ, RZ, R174 ;  /* 0x000000ffffa47224 */ /* 0x000fe400078e00ae */
[----:B------:R-:W-:Y:S04]  /*60f10*/  STL [R1+0xad4], R176 ;  /* 0x000ad4b001007387 */ /* 0x000fe80000100800 */
[----:B-1----:R-:W2:Y:S01]  /*60f20*/  LDL.LU R174, [R1+0xb34] ;  /* 0x000b340001ae7983 */ /* 0x002ea20000300800 */
[----:B------:R-:W-:Y:S01]  /*60f30*/  IMAD.MOV.U32 R165, RZ, RZ, R176 ;  /* 0x000000ffffa57224 */ /* 0x000fe200078e00b0 */
[----:B------:R-:W-:-:S04]  /*60f40*/  IADD3 R167, P2, R167, R170, RZ ;  /* 0x000000aaa7a77210 */ /* 0x000fc80007f5e0ff */
[----:B------:R1:W-:Y:S01]  /*60f50*/  LDGSTS.E [R166+-0x7b000], [R164.64], P1 ;  /* 0x85000000a4a67fae */ /* 0x0003e20008921848 */
[----:B------:R-:W-:Y:S01]  /*60f60*/  ISETP.GT.AND P1, PT, R0, 0x18, PT ;  /* 0x000000180000780c */ /* 0x000fe20003f24270 */
[----:B------:R-:W-:Y:S02]  /*60f70*/  IMAD.X R171, R171, 0x1, R3, P2 ;  /* 0x00000001abab7824 */ /* 0x000fe400010e0603 */
[----:B------:R-:W-:Y:S01]  /*60f80*/  STL [R1+0xaf8], R167 ;  /* 0x000af8a701007387 */ /* 0x000fe20000100800 */
[----:B-1----:R-:W-:-:S04]  /*60f90*/  SEL R164, RZ, 0x4, !P1 ;  /* 0x00000004ffa47807 */ /* 0x002fc80004800000 */
[----:B------:R-:W-:Y:S01]  /*60fa0*/  SEL R164, R164, RZ, !P0 ;  /* 0x000000ffa4a47207 */ /* 0x000fe20004000000 */
[----:B------:R1:W-:Y:S01]  /*60fb0*/  STL [R1+0xaf4], R171 ;  /* 0x000af4ab01007387 */ /* 0x0003e20000100800 */
[----:B------:R-:W-:Y:S02]  /*60fc0*/  IMAD.MOV.U32 R165, RZ, RZ, R171 ;  /* 0x000000ffffa57224 */ /* 0x000fe400078e00ab */
[----:B------:R-:W-:Y:S01]  /*60fd0*/  ISETP.NE.U32.AND P1, PT, R164, RZ, PT ;  /* 0x000000ffa400720c */ /* 0x000fe20003f25070 */
[----:B------:R-:W-:Y:S01]  /*60fe0*/  IMAD.MOV.U32 R164, RZ, RZ, R167 ;  /* 0x000000ffffa47224 */ /* 0x000fe200078e00a7 */
[----:B-1----:R-:W2:Y:S04]  /*60ff0*/  LDL.LU R171, [R1+0xb54] ;  /* 0x000b540001ab7983 */ /* 0x002ea80000300800 */
[----:B------:R-:W2:Y:S07]  /*61000*/  LDL.LU R167, [R1+0xb58] ;  /* 0x000b580001a77983 */ /* 0x000eae0000300800 */
[----:B------:R1:W-:Y:S01]  /*61010*/  LDGSTS.E [R166+-0x7a000], [R164.64], P1 ;  /* 0x86000000a4a67fae */ /* 0x0003e20008921848 */
[----:B------:R-:W-:-:S04]  /*61020*/  ISETP.GT.AND P1, PT, R0, 0x1c, PT ;  /* 0x0000001c0000780c */ /* 0x000fc80003f24270 */
[----:B-1----:R-:W-:-:S04]  /*61030*/  SEL R164, RZ, 0x4, !P1 ;  /* 0x00000004ffa47807 */ /* 0x002fc80004800000 */
[----:B------:R-:W-:-:S04]  /*61040*/  SEL R164, R164, RZ, !P0 ;  /* 0x000000ffa4a47207 */ /* 0x000fc80004000000 */
[----:B------:R-:W-:Y:S02]  /*61050*/  ISETP.NE.U32.AND P1, PT, R164, RZ, PT ;  /* 0x000000ffa400720c */ /* 0x000fe40003f25070 */
[----:B----4-:R-:W-:-:S05]  /*61060*/  IADD3 R172, P2, R172, R170, RZ ;  /* 0x000000aaacac7210 */ /* 0x010fca0007f5e0ff */
[----:B---3--:R-:W-:Y:S01]  /*61070*/  IMAD.X R175, R175, 0x1, R3, P2 ;  /* 0x00000001afaf7824 */ /* 0x008fe200010e0603 */
[----:B------:R1:W-:Y:S01]  /*61080*/  STL [R1+0xb18], R172 ;  /* 0x000b18ac01007387 */ /* 0x0003e20000100800 */
[----:B------:R-:W-:-:S03]  /*61090*/  IMAD.MOV.U32 R164, RZ, RZ, R172 ;  /* 0x000000ffffa47224 */ /* 0x000fc600078e00ac */
[----:B------:R3:W-:Y:S04]  /*610a0*/  STL [R1+0xb14], R175 ;  /* 0x000b14af01007387 */ /* 0x0007e80000100800 */
[----:B------:R-:W4:Y:S04]  /*610b0*/  LDL.LU R177, [R1+0xb74] ;  /* 0x000b740001b17983 */ /* 0x000f280000300800 */
[----:B-1----:R-:W4:Y:S01]  /*610c0*/  LDL.LU R172, [R1+0xb78] ;  /* 0x000b780001ac7983 */ /* 0x002f220000300800 */
[----:B------:R-:W-:-:S03]  /*610d0*/  IMAD.MOV.U32 R165, RZ, RZ, R175 ;  /* 0x000000ffffa57224 */ /* 0x000fc600078e00af */
[----:B---3--:R-:W3:Y:S01]  /*610e0*/  LDL.LU R175, [R1+0xb98] ;  /* 0x000b980001af7983 */ /* 0x008ee20000300800 */
[----:B--2---:R-:W-:-:S03]  /*610f0*/  IADD3 R173, P2, R173, R170, RZ ;  /* 0x000000aaadad7210 */ /* 0x004fc60007f5e0ff */
[----:B------:R1:W-:Y:S04]  /*61100*/  LDGSTS.E [R166+-0x79000], [R164.64], P1 ;  /* 0x87000000a4a67fae */ /* 0x0003e80008921848 */
[----:B------:R-:W-:Y:S01]  /*61110*/  STL [R1+0xb38], R173 ;  /* 0x000b38ad01007387 */ /* 0x000fe20000100800 */
[----:B------:R-:W-:-:S05]  /*61120*/  IMAD.X R174, R174, 0x1, R3, P2 ;  /* 0x00000001aeae7824 */ /* 0x000fca00010e0603 */
[----:B------:R2:W-:Y:S04]  /*61130*/  STL [R1+0xb34], R174 ;  /* 0x000b34ae01007387 */ /* 0x0005e80000100800 */
[----:B------:R-:W3:Y:S01]  /*61140*/  LDL.LU R176, [R1+0xb94] ;  /* 0x000b940001b07983 */ /* 0x000ee20000300800 */
[----:B------:R-:W-:-:S04]  /*61150*/  ISETP.GT.AND P1, PT, R0, 0x20, PT ;  /* 0x000000200000780c */ /* 0x000fc80003f24270 */
[----:B-1----:R-:W-:-:S04]  /*61160*/  SEL R164, RZ, 0x4, !P1 ;  /* 0x00000004ffa47807 */ /* 0x002fc80004800000 */
[----:B------:R-:W-:-:S04]  /*61170*/  SEL R164, R164, RZ, !P0 ;  /* 0x000000ffa4a47207 */ /* 0x000fc80004000000 */
[----:B------:R-:W-:Y:S01]  /*61180*/  ISETP.NE.U32.AND P1, PT, R164, RZ, PT ;  /* 0x000000ffa400720c */ /* 0x000fe20003f25070 */
[----:B------:R-:W-:Y:S02]  /*61190*/  IMAD.MOV.U32 R164, RZ, RZ, R173 ;  /* 0x000000ffffa47224 */ /* 0x000fe400078e00ad */
[----:B------:R-:W-:Y:S02]  /*611a0*/  IMAD.MOV.U32 R165, RZ, RZ, R174 ;  /* 0x000000ffffa57224 */ /* 0x000fe400078e00ae */
[----:B--2---:R-:W2:Y:S04]  /*611b0*/  LDL.LU R174, [R1+0xbb4] ;  /* 0x000bb40001ae7983 */ /* 0x004ea80000300800 */
[----:B------:R-:W2:Y:S04]  /*611c0*/  LDL.LU R173, [R1+0xbb8] ;  /* 0x000bb80001ad7983 */ /* 0x000ea80000300800 */
[----:B------:R1:W-:Y:S01]  /*611d0*/  LDGSTS.E [R166+-0x78000], [R164.64], P1 ;  /* 0x88000000a4a67fae */ /* 0x0003e20008921848 */
[----:B------:R-:W-:-:S02]  /*611e0*/  ISETP.GT.AND P1, PT, R0, 0x24, PT ;  /* 0x000000240000780c */ /* 0x000fc40003f24270 */
[----:B------:R-:W-:Y:S02]  /*611f0*/  IADD3 R167, P2, R167, R170, RZ ;  /* 0x000000aaa7a77210 */ /* 0x000fe40007f5e0ff */
[----:B-1----:R-:W-:-:S04]  /*61200*/  SEL R164, RZ, 0x4, !P1 ;  /* 0x00000004ffa47807 */ /* 0x002fc80004800000 */
[----:B------:R-:W-:-:S04]  /*61210*/  SEL R164, R164, RZ, !P0 ;  /* 0x000000ffa4a47207 */ /* 0x000fc80004000000 */
[----:B------:R-:W-:Y:S01]  /*61220*/  ISETP.NE.U32.AND P1, PT, R164, RZ, PT ;  /* 0x000000ffa400720c */ /* 0x000fe20003f25070 */
[----:B------:R-:W-:Y:S02]  /*61230*/  IMAD.X R171, R171, 0x1, R3, P2 ;  /* 0x00000001abab7824 */ /* 0x000fe400010e0603 */
[----:B------:R-:W-:Y:S02]  /*61240*/  IMAD.MOV.U32 R164, RZ, RZ, R167 ;  /* 0x000000ffffa47224 */ /* 0x000fe400078e00a7 */
[----:B------:R-:W-:-:S08]  /*61250*/  IMAD.MOV.U32 R165, RZ, RZ, R171 ;  /* 0x000000ffffa57224 */ /* 0x000fd000078e00ab */
[----:B------:R1:W-:Y:S01]  /*61260*/  LDGSTS.E [R166+-0x77000], [R164.64], P1 ;  /* 0x89000000a4a67fae */ /* 0x0003e20008921848 */
[----:B------:R-:W-:-:S03]  /*61270*/  ISETP.GT.AND P1, PT, R0, 0x28, PT ;  /* 0x000000280000780c */ /* 0x000fc60003f24270 */
[----:B------:R-:W-:Y:S01]  /*61280*/  STL [R1+0xb58], R167 ;  /* 0x000b58a701007387 */ /* 0x000fe20000100800 */
[----:B-1----:R-:W-:-:S03]  /*61290*/  SEL R164, RZ, 0x4, !P1 ;  /* 0x00000004ffa47807 */ /* 0x002fc60004800000 */
[----:B------:R1:W-:Y:S01]  /*612a0*/  STL [R1+0xb54], R171 ;  /* 0x000b54ab01007387 */ /* 0x0003e20000100800 */
[----:B------:R-:W-:-:S04]  /*612b0*/  SEL R164, R164, RZ, !P0 ;  /* 0x000000ffa4a47207 */ /* 0x000fc80004000000 */
[----:B------:R-:W-:Y:S01]  /*612c0*/  ISETP.NE.U32.AND P1, PT, R164, RZ, PT ;  /* 0x000000ffa400720c */ /* 0x000fe20003f25070 */
[----:B-1----:R-:W2:Y:S04]  /*612d0*/  LDL.LU R171, [R1+0xbd4] ;  /* 0x000bd40001ab7983 */ /* 0x002ea80000300800 */
[----:B------:R-:W2:Y:S01]  /*612e0*/  LDL.LU R167, [R1+0xbd8] ;  /* 0x000bd80001a77983 */ /* 0x000ea20000300800 */
[----:B----4-:R-:W-:-:S05]  /*612f0*/  IADD3 R172, P2, R172, R170, RZ ;  /* 0x000000aaacac7210 */ /* 0x010fca0007f5e0ff */
[----:B------:R-:W-:Y:S02]  /*61300*/  IMAD.X R177, R177, 0x1, R3, P2 ;  /* 0x00000001b1b17824 */ /* 0x000fe400010e0603 */
[----:B------:R-:W-:Y:S02]  /*61310*/  IMAD.MOV.U32 R164, RZ, RZ, R172 ;  /* 0x000000ffffa47224 */ /* 0x000fe400078e00ac */
[----:B------:R-:W-:Y:S01]  /*61320*/  IMAD.MOV.U32 R165, RZ, RZ, R177 ;  /* 0x000000ffffa57224 */ /* 0x000fe200078e00b1 */
[----:B---3--:R-:W-:-:S04]  /*61330*/  IADD3 R175, P2, R175, R170, RZ ;  /* 0x000000aaafaf7210 */ /* 0x008fc80007f5e0ff */
[----:B------:R1:W-:Y:S01]  /*61340*/  LDGSTS.E [R166+-0x76000], [R164.64], P1 ;  /* 0x8a000000a4a67fae */ /* 0x0003e20008921848 */
[----:B------:R-:W-:-:S03]  /*61350*/  ISETP.GT.AND P1, PT, R0, 0x2c, PT ;  /* 0x0000002c0000780c */ /* 0x000fc60003f24270 */
[----:B------:R3:W-:Y:S04]  /*61360*/  STL [R1+0xb78], R172 ;  /* 0x000b78ac01007387 */ /* 0x0007e80000100800 */
[----:B------:R-:W-:Y:S01]  /*61370*/  STL [R1+0xb74], R177 ;  /* 0x000b74b101007387 */ /* 0x000fe20000100800 */
[----:B-1----:R-:W-:-:S03]  /*61380*/  SEL R164, RZ, 0x4, !P1 ;  /* 0x00000004ffa47807 */ /* 0x002fc60004800000 */
[----:B---3--:R-:W3:Y:S01]  /*61390*/  LDL.LU R172, [R1+0xbf8] ;  /* 0x000bf80001ac7983 */ /* 0x008ee20000300800 */
[----:B------:R-:W-:Y:S01]  /*613a0*/  IMAD.X R176, R176, 0x1, R3, P2 ;  /* 0x00000001b0b07824 */ /* 0x000fe200010e0603 */
[----:B------:R-:W-:Y:S02]  /*613b0*/  SEL R164, R164, RZ, !P0 ;  /* 0x000000ffa4a47207 */ /* 0x000fe40004000000 */
[----:B------:R1:W-:Y:S02]  /*613c0*/  STL [R1+0xb98], R175 ;  /* 0x000b98af01007387 */ /* 0x0003e40000100800 */
[----:B------:R-:W-:Y:S01]  /*613d0*/  ISETP.NE.U32.AND P1, PT, R164, RZ, PT ;  /* 0x000000ffa400720c */ /* 0x000fe20003f25070 */
[----:B------:R-:W-:Y:S01]  /*613e0*/  IMAD.MOV.U32 R164, RZ, RZ, R175 ;  /* 0x000000ffffa47224 */ /* 0x000fe200078e00af */
[----:B------:R-:W-:Y:S04]  /*613f0*/  STL [R1+0xb94], R176 ;  /* 0x000b94b001007387 */ /* 0x000fe80000100800 */
[----:B-1----:R-:W4:Y:S01]  /*61400*/  LDL.LU R175, [R1+0xbf4] ;  /* 0x000bf40001af7983 */ /* 0x002f220000300800 */
[----:B------:R-:W-:-:S06]  /*61410*/  IMAD.MOV.U32 R165, RZ, RZ, R176 ;  /* 0x000000ffffa57224 */ /* 0x000fcc00078e00b0 */
[----:B------:R1:W-:Y:S01]  /*61420*/  LDGSTS.E [R166+-0x75000], [R164.64], P1 ;  /* 0x8b000000a4a67fae */ /* 0x0003e20008921848 */
[----:B------:R-:W-:Y:S02]  /*61430*/  ISETP.GT.AND P1, PT, R0, 0x30, PT ;  /* 0x000000300000780c */ /* 0x000fe40003f24270 */
[----:B--2---:R-:W-:-:S05]  /*61440*/  IADD3 R173, P2, R173, R170, RZ ;  /* 0x000000aaadad7210 */ /* 0x004fca0007f5e0ff */
[----:B------:R-:W-:Y:S01]  /*61450*/  IMAD.X R174, R174, 0x1, R3, P2 ;  /* 0x00000001aeae7824 */ /* 0x000fe200010e0603 */
[----:B-1----:R-:W-:Y:S01]  /*61460*/  SEL R164, RZ, 0x4, !P1 ;  /* 0x00000004ffa47807 */ /* 0x002fe20004800000 */
[----:B------:R-:W-:Y:S03]  /*61470*/  STL [R1+0xbb8], R173 ;  /* 0x000bb8ad01007387 */ /* 0x000fe60000100800 */
        /* <DEDUP_REMOVED lines=12> */
[----:B------:R-:W-:-:S05]  /*61540*/  IADD3 R167, P2, R167, R170, RZ ;  /* 0x000000aaa7a77210 */ /* 0x000fca0007f5e0ff */
[----:B------:R-:W-:Y:S01]  /*61550*/  IMAD.X R171, R171, 0x1, R3, P2 ;  /* 0x00000001abab7824 */ /* 0x000fe200010e0603 */
[----:B------:R1:W-:Y:S01]  /*61560*/  STL [R1+0xbd8], R167 ;  /* 0x000bd8a701007387 */ /* 0x0003e20000100800 */
[----:B------:R-:W-:-:S03]  /*61570*/  IMAD.MOV.U32 R164, RZ, RZ, R167 ;  /* 0x000000ffffa47224 */ /* 0x000fc600078e00a7 */
[----:B------:R1:W-:Y:S04]  /*61580*/  STL [R1+0xbd4], R171 ;  /* 0x000bd4ab01007387 */ /* 0x0003e80000100800 */
[----:B------:R-:W2:Y:S04]  /*61590*/  LDL.LU R177, [R1+0xc34] ;  /* 0x000c340001b17983 */ /* 0x000ea80000300800 */
[----:B-1----:R-:W2:Y:S01]  /*615a0*/  LDL.LU R167, [R1+0xc38] ;  /* 0x000c380001a77983 */ /* 0x002ea20000300800 */
[----:B------:R-:W-:-:S03]  /*615b0*/  IMAD.MOV.U32 R165, RZ, RZ, R171 ;  /* 0x000000ffffa57224 */ /* 0x000fc600078e00ab */
[----:B------:R-:W2:Y:S04]  /*615c0*/  LDL.LU R171, [R1+0xc58] ;  /* 0x000c580001ab7983 */ /* 0x000ea80000300800 */
[----:B------:R1:W-:Y:S01]  /*615d0*/  LDGSTS.E [R166+-0x73000], [R164.64], P1 ;  /* 0x8d000000a4a67fae */ /* 0x0003e20008921848 */
[----:B---3--:R-:W-:-:S05]  /*615e0*/  IADD3 R172, P2, R172, R170, RZ ;  /* 0x000000aaacac7210 */ /* 0x008fca0007f5e0ff */
[----:B------:R-:W-:Y:S01]  /*615f0*/  STL [R1+0xbf8], R172 ;  /* 0x000bf8ac01007387 */ /* 0x000fe20000100800 */
[----:B----4-:R-:W-:-:S05]  /*61600*/  IMAD.X R175, R175, 0x1, R3, P2 ;  /* 0x00000001afaf7824 */ /* 0x010fca00010e0603 */
[----:B------:R3:W-:Y:S04]  /*61610*/  STL [R1+0xbf4], R175 ;  /* 0x000bf4af01007387 */ /* 0x0007e80000100800 */
[----:B------:R-:W4:Y:S01]  /*61620*/  LDL.LU R176, [R1+0xc54] ;  /* 0x000c540001b07983 */ /* 0x000f220000300800 */
[----:B------:R-:W-:-:S04]  /*61630*/  ISETP.GT.AND P1, PT, R0, 0x38, PT ;  /* 0x000000380000780c */ /* 0x000fc80003f24270 */
[----:B-1----:R-:W-:-:S04]  /*61640*/  SEL R164, RZ, 0x4, !P1 ;  /* 0x00000004ffa47807 */ /* 0x002fc80004800000 */
[----:B------:R-:W-:-:S04]  /*61650*/  SEL R164, R164, RZ, !P0 ;  /* 0x000000ffa4a47207 */ /* 0x000fc80004000000 */
[----:B------:R-:W-:Y:S01]  /*61660*/  ISETP.NE.U32.AND P1, PT, R164, RZ, PT ;  /* 0x000000ffa400720c */ /* 0x000fe20003f25070 */
[----:B------:R-:W-:Y:S02]  /*61670*/  IMAD.MOV.U32 R164, RZ, RZ, R172 ;  /* 0x000000ffffa47224 */ /* 0x000fe400078e00ac */
[----:B------:R-:W-:Y:S02]  /*61680*/  IMAD.MOV.U32 R165, RZ, RZ, R175 ;  /* 0x000000ffffa57224 */ /* 0x000fe400078e00af */
[----:B---3--:R-:W3:Y:S04]  /*61690*/  LDL.LU R175, [R1+0xc74] ;  /* 0x000c740001af7983 */ /* 0x008ee80000300800 */
[----:B------:R-:W3:Y:S04]  /*616a0*/  LDL.LU R172, [R1+0xc78] ;  /* 0x000c780001ac7983 */ /* 0x000ee80000300800 */
[----:B------:R1:W-:Y:S01]  /*616b0*/  LDGSTS.E [R166+-0x72000], [R164.64], P1 ;  /* 0x8e000000a4a67fae */ /* 0x0003e20008921848 */
[----:B------:R-:W-:-:S02]  /*616c0*/  ISETP.GT.AND P1, PT, R0, 0x3c, PT ;  /* 0x0000003c0000780c */ /* 0x000fc40003f24270 */
[----:B--2---:R-:W-:Y:S02]  /*616d0*/  IADD3 R173, P2, R173, R170, RZ ;  /* 0x000000aaadad7210 */ /* 0x004fe40007f5e0ff */
        /* <DEDUP_REMOVED lines=13> */
[----:B-1----:R-:W2:Y:S01]  /*617b0*/  LDL.LU R174, [R1+0xc94] ;  /* 0x000c940001ae7983 */ /* 0x002ea20000300800 */
[----:B------:R-:W-:-:S03]  /*617c0*/  IADD3 R167, P2, R167, R170, RZ ;  /* 0x000000aaa7a77210 */ /* 0x000fc60007f5e0ff */
[----:B------:R-:W2:Y:S02]  /*617d0*/  LDL.LU R173, [R1+0xc98] ;  /* 0x000c980001ad7983 */ /* 0x000ea40000300800 */
[----:B------:R-:W-:Y:S02]  /*617e0*/  IMAD.X R177, R177, 0x1, R3, P2 ;  /* 0x00000001b1b17824 */ /* 0x000fe400010e0603 */
[----:B------:R-:W-:Y:S02]  /*617f0*/  IMAD.MOV.U32 R164, RZ, RZ, R167 ;  /* 0x000000ffffa47224 */ /* 0x000fe400078e00a7 */
[----:B------:R-:W-:Y:S01]  /*61800*/  IMAD.MOV.U32 R165, RZ, RZ, R177 ;  /* 0x000000ffffa57224 */ /* 0x000fe200078e00b1 */
[----:B------:R-:W-:-:S04]  /*61810*/  IADD3 R171, P2, R171, R170, RZ ;  /* 0x000000aaabab7210 */ /* 0x000fc80007f5e0ff */
[----:B------:R1:W-:Y:S01]  /*61820*/  LDGSTS.E [R166+-0x70000], [R164.64], P1 ;  /* 0x90000000a4a67fae */ /* 0x0003e20008921848 */
[----:B------:R-:W-:-:S03]  /*61830*/  ISETP.GT.AND P1, PT, R0, 0x44, PT ;  /* 0x000000440000780c */ /* 0x000fc60003f24270 */
[----:B------:R1:W-:Y:S04]  /*61840*/  STL [R1+0xc38], R167 ;  /* 0x000c38a701007387 */ /* 0x0003e80000100800 */
[----:B------:R-:W-:Y:S01]  /*61850*/  STL [R1+0xc34], R177 ;  /* 0x000c34b101007387 */ /* 0x000fe20000100800 */
[----:B-1----:R-:W-:-:S03]  /*61860*/  SEL R164, RZ, 0x4, !P1 ;  /* 0x00000004ffa47807 */ /* 0x002fc60004800000 */
[----:B------:R-:W2:Y:S01]  /*61870*/  LDL.LU R167, [R1+0xcb8] ;  /* 0x000cb80001a77983 */ /* 0x000ea20000300800 */
[----:B------:R-:W-:-:S03]  /*61880*/  SEL R164, R164, RZ, !P0 ;  /* 0x000000ffa4a47207 */ /* 0x000fc60004000000 */
[----:B------:R1:W-:Y:S01]  /*61890*/  STL [R1+0xc58], R171 ;  /* 0x000c58ab01007387 */ /* 0x0003e20000100800 */
[----:B------:R-:W-:Y:S01]  /*618a0*/  ISETP.NE.U32.AND P1, PT, R164, RZ, PT ;  /* 0x000000ffa400720c */ /* 0x000fe20003f25070 */
[----:B------:R-:W-:Y:S02]  /*618b0*/  IMAD.MOV.U32 R164, RZ, RZ, R171 ;  /* 0x000000ffffa47224 */ /* 0x000fe400078e00ab */
[----:B----4-:R-:W-:-:S05]  /*618c0*/  IMAD.X R176, R176, 0x1, R3, P2 ;  /* 0x00000001b0b07824 */ /* 0x010fca00010e0603 */
[----:B------:R-:W-:Y:S04]  /*618d0*/  STL [R1+0xc54], R176 ;  /* 0x000c54b001007387 */ /* 0x000fe80000100800 */
[----:B-1----:R-:W4:Y:S01]  /*618e0*/  LDL.LU R171, [R1+0xcb4] ;  /* 0x000cb40001ab7983 */ /* 0x002f220000300800 */
[----:B------:R-:W-:-:S05]  /*618f0*/  IMAD.MOV.U32 R165, RZ, RZ, R176 ;  /* 0x000000ffffa57224 */ /* 0x000fca00078e00b0 */
[----:B------:R1:W-:Y:S01]  /*61900*/  LDGSTS.E [R166+-0x6f000], [R164.64], P1 ;  /* 0x91000000a4a67fae */ /* 0x0003e20008921848 */
[----:B------:R-:W-:Y:S02]  /*61910*/  ISETP.GT.AND P1, PT, R0, 0x48, PT ;  /* 0x000000480000780c */ /* 0x000fe40003f24270 */
[----:B---3--:R-:W-:Y:S02]  /*61920*/  IADD3 R172, P2, R172, R170, RZ ;  /* 0x000000aaacac7210 */ /* 0x008fe40007f5e0ff */
[----:B-1----:R-:W-:-:S03]  /*61930*/  SEL R164, RZ, 0x4, !P1 ;  /* 0x00000004ffa47807 */ /* 0x002fc60004800000 */
[----:B------:R-:W-:Y:S01]  /*61940*/  IMAD.X R175, R175, 0x1, R3, P2 ;  /* 0x00000001afaf7824 */ /* 0x000fe200010e0603 */
[----:B------:R-:W-:Y:S01]  /*61950*/  SEL R164, R164, RZ, !P0 ;  /* 0x000000ffa4a47207 */ /* 0x000fe20004000000 */
[----:B------:R-:W-:Y:S02]  /*61960*/  STL [R1+0xc78], R172 ;  /* 0x000c78ac01007387 */ /* 0x000fe40000100800 */
[----:B------:R-:W-:Y:S01]  /*61970*/  IMAD.MOV.U32 R165, RZ, RZ, R175 ;  /* 0x000000ffffa57224 */ /* 0x000fe200078e00af */
[----:B------:R-:W-:Y:S01]  /*61980*/  ISETP.NE.U32.AND P1, PT, R164, RZ, PT ;  /* 0x000000ffa400720c */ /* 0x000fe20003f25070 */
[----:B------:R1:W-:Y:S01]  /*61990*/  STL [R1+0xc74], R175 ;  /* 0x000c74af01007387 */ /* 0x0003e20000100800 */
[----:B------:R-:W-:-:S03]  /*619a0*/  IMAD.MOV.U32 R164, RZ, RZ, R172 ;  /* 0x000000ffffa47224 */ /* 0x000fc600078e00ac */
[----:B-1----:R-:W3:Y:S04]  /*619b0*/  LDL.LU R175, [R1+0xcd4] ;  /* 0x000cd40001af7983 */ /* 0x002ee80000300800 */
[----:B------:R-:W3:Y:S04]  /*619c0*/  LDL.LU R172, [R1+0xcd8] ;  /* 0x000cd80001ac7983 */ /* 0x000ee80000300800 */
[----:B------:R1:W-:Y:S01]  /*619d0*/  LDGSTS.E [R166+-0x6e000], [R164.64], P1 ;  /* 0x92000000a4a67fae */ /* 0x0003e20008921848 */
[----:B------:R-:W-:-:S04]  /*619e0*/  ISETP.GT.AND P1, PT, R0, 0x4c, PT ;  /* 0x0000004c0000780c */ /* 0x000fc80003f24270 */
[----:B-1----:R-:W-:-:S04]  /*619f0*/  SEL R164, RZ, 0x4, !P1 ;  /* 0x00000004ffa47807 */ /* 0x002fc80004800000 */
[----:B------:R-:W-:-:S04]  /*61a00*/  SEL R164, R164, RZ, !P0 ;  /* 0x000000ffa4a47207 */ /* 0x000fc80004000000 */
[----:B------:R-:W-:Y:S02]  /*61a10*/  ISETP.NE.U32.AND P1, PT, R164, RZ, PT ;  /* 0x000000ffa400720c */ /* 0x000fe40003f25070 */
[----:B--2---:R-:W-:-:S05]  /*61a20*/  IADD3 R173, P2, R173, R170, RZ ;  /* 0x000000aaadad7210 */ /* 0x004fca0007f5e0ff */
[----:B------:R-:W-:Y:S01]  /*61a30*/  IMAD.X R174, R174, 0x1, R3, P2 ;  /* 0x00000001aeae7824 */ /* 0x000fe200010e0603 */
[----:B------:R1:W-:Y:S01]  /*61a40*/  STL [R1+0xc98], R173 ;  /* 0x000c98ad01007387 */ /* 0x0003e20000100800 */
[----:B------:R-:W-:-:S03]  /*61a50*/  IMAD.MOV.U32 R164, RZ, RZ, R173 ;  /* 0x000000ffffa47224 */ /* 0x000fc600078e00ad */
[----:B------:R2:W-:Y:S04]  /*61a60*/  STL [R1+0xc94], R174 ;  /* 0x000c94ae01007387 */ /* 0x0005e80000100800 */
[----:B------:R-:W3:Y:S04]  /*61a70*/  LDL.LU R177, [R1+0xcf4] ;  /* 0x000cf40001b17983 */ /* 0x000ee80000300800 */
[----:B-1----:R-:W3:Y:S01]  /*61a80*/  LDL.LU R173, [R1+0xcf8] ;  /* 0x000cf80001ad7983 */ /* 0x002ee20000300800 */
[----:B------:R-:W-:-:S03]  /*61a90*/  IMAD.MOV.U32 R165, RZ, RZ, R174 ;  /* 0x000000ffffa57224 */ /* 0x000fc600078e00ae */
[----:B--2---:R-:W2:Y:S01]  /*61aa0*/  LDL.LU R174, [R1+0xd18] ;  /* 0x000d180001ae7983 */ /* 0x004ea20000300800 */
[----:B------:R-:W-:-:S03]  /*61ab0*/  IADD3 R167, P2, R167, R170, RZ ;  /* 0x000000aaa7a77210 */ /* 0x000fc60007f5e0ff */
[----:B------:R1:W-:Y:S04]  /*61ac0*/  LDGSTS.E [R166+-0x6d000], [R164.64], P1 ;  /* 0x93000000a4a67fae */ /* 0x0003e80008921848 */
[----:B------:R-:W-:Y:S01]  /*61ad0*/  STL [R1+0xcb8], R167 ;  /* 0x000cb8a701007387 */ /* 0x000fe20000100800 */
[----:B------:R-:W-:-:S04]  /*61ae0*/  ISETP.GT.AND P1, PT, R0, 0x50, PT ;  /* 0x000000500000780c */ /* 0x000fc80003f24270 */
[----:B-1----:R-:W-:-:S04]  /*61af0*/  SEL R164, RZ, 0x4, !P1 ;  /* 0x00000004ffa47807 */ /* 0x002fc80004800000 */
[----:B------:R-:W-:-:S04]  /*61b00*/  SEL R164, R164, RZ, !P0 ;  /* 0x000000ffa4a47207 */ /* 0x000fc80004000000 */
[----:B------:R-:W-:Y:S01]  /*61b10*/  ISETP.NE.U32.AND P1, PT, R164, RZ, PT ;  /* 0x000000ffa400720c */ /* 0x000fe20003f25070 */
[----:B------:R-:W-:Y:S02]  /*61b20*/  IMAD.MOV.U32 R164, RZ, RZ, R167 ;  /* 0x000000ffffa47224 */ /* 0x000fe400078e00a7 */
[----:B----4-:R-:W-:-:S05]  /*61b30*/  IMAD.X R171, R171, 0x1, R3, P2 ;  /* 0x00000001abab7824 */ /* 0x010fca00010e0603 */
[----:B------:R1:W-:Y:S04]  /*61b40*/  STL [R1+0xcb4], R171 ;  /* 0x000cb4ab01007387 */ /* 0x0003e80000100800 */
[----:B------:R-:W4:Y:S01]  /*61b50*/  LDL.LU R176, [R1+0xd14] ;  /* 0x000d140001b07983 */ /* 0x000f220000300800 */
[----:B------:R-:W-:-:S03]  /*61b60*/  IMAD.MOV.U32 R165, RZ, RZ, R171 ;  /* 0x000000ffffa57224 */ /* 0x000fc600078e00ab */
[----:B-1----:R-:W4:Y:S04]  /*61b70*/  LDL.LU R171, [R1+0xd34] ;  /* 0x000d340001ab7983 */ /* 0x002f280000300800 */
[----:B------:R-:W4:Y:S04]  /*61b80*/  LDL.LU R167, [R1+0xd38] ;  /* 0x000d380001a77983 */ /* 0x000f280000300800 */
[----:B------:R1:W-:Y:S01]  /*61b90*/  LDGSTS.E [R166+-0x6c000], [R164.64], P1 ;  /* 0x94000000a4a67fae */ /* 0x0003e20008921848 */
[----:B------:R-:W-:-:S04]  /*61ba0*/  ISETP.GT.AND P1, PT, R0, 0x54, PT ;  /* 0x000000540000780c */ /* 0x000fc80003f24270 */
[----:B-1----:R-:W-:-:S04]  /*61bb0*/  SEL R164, RZ, 0x4, !P1 ;  /* 0x00000004ffa47807 */ /* 0x002fc80004800000 */
[----:B------:R-:W-:Y:S02]  /*61bc0*/  SEL R164, R164, RZ, !P0 ;  /* 0x000000ffa4a47207 */ /* 0x000fe40004000000 */
[----:B---3--:R-:W-:Y:S02]  /*61bd0*/  IADD3 R172, P2, R172, R170, RZ ;  /* 0x000000aaacac7210 */ /* 0x008fe40007f5e0ff */
[----:B------:R-:W-:-:S03]  /*61be0*/  ISETP.NE.U32.AND P1, PT, R164, RZ, PT ;  /* 0x000000ffa400720c */ /* 0x000fc60003f25070 */
[----:B------:R-:W-:Y:S02]  /*61bf0*/  IMAD.X R175, R175, 0x1, R3, P2 ;  /* 0x00000001afaf7824 */ /* 0x000fe400010e0603 */
[----:B------:R-:W-:Y:S02]  /*61c00*/  IMAD.MOV.U32 R164, RZ, RZ, R172 ;  /* 0x000000ffffa47224 */ /* 0x000fe400078e00ac */
[----:B------:R-:W-:Y:S01]  /*61c10*/  IMAD.MOV.U32 R165, RZ, RZ, R175 ;  /* 0x000000ffffa57224 */ /* 0x000fe200078e00af */
[----:B------:R-:W-:Y:S05]  /*61c20*/  STL [R1+0xcd8], R172 ;  /* 0x000cd8ac01007387 */ /* 0x000fea0000100800 */
[----:B------:R1:W-:Y:S01]  /*61c30*/  LDGSTS.E [R166+-0x6b000], [R164.64], P1 ;  /* 0x95000000a4a67fae */ /* 0x0003e20008921848 */
[----:B------:R-:W-:-:S03]  /*61c40*/  ISETP.GT.AND P1, PT, R0, 0x58, PT ;  /* 0x000000580000780c */ /* 0x000fc60003f24270 */
[----:B------:R3:W-:Y:S01]  /*61c50*/  STL [R1+0xcd4], R175 ;  /* 0x000cd4af01007387 */ /* 0x0007e20000100800 */
[----:B-1----:R-:W-:-:S03]  /*61c60*/  SEL R164, RZ, 0x4, !P1 ;  /* 0x00000004ffa47807 */ /* 0x002fc60004800000 */
[----:B---3--:R-:W3:Y:S04]  /*61c70*/  LDL.LU R175, [R1+0xd54] ;  /* 0x000d540001af7983 */ /* 0x008ee80000300800 */
[----:B------:R-:W3:Y:S01]  /*61c80*/  LDL.LU R172, [R1+0xd58] ;  /* 0x000d580001ac7983 */ /* 0x000ee20000300800 */
[----:B------:R-:W-:-:S04]  /*61c90*/  SEL R164, R164, RZ, !P0 ;  /* 0x000000ffa4a47207 */ /* 0x000fc80004000000 */
[----:B------:R-:W-:Y:S02]  /*61ca0*/  ISETP.NE.U32.AND P1, PT, R164, RZ, PT ;  /* 0x000000ffa400720c */ /* 0x000fe40003f25070 */
[----:B------:R-:W-:-:S05]  /*61cb0*/  IADD3 R173, P2, R173, R170, RZ ;  /* 0x000000aaadad7210 */ /* 0x000fca0007f5e0ff */
[----:B------:R-:W-:Y:S02]  /*61cc0*/  IMAD.X R177, R177, 0x1, R3, P2 ;  /* 0x00000001b1b17824 */ /* 0x000fe400010e0603 */
[----:B------:R-:W-:Y:S02]  /*61cd0*/  IMAD.MOV.U32 R164, RZ, RZ, R173 ;  /* 0x000000ffffa47224 */ /* 0x000fe400078e00ad */
[----:B------:R-:W-:Y:S01]  /*61ce0*/  IMAD.MOV.U32 R165, RZ, RZ, R177 ;  /* 0x000000ffffa57224 */ /* 0x000fe200078e00b1 */
[----:B--2---:R-:W-:-:S04]  /*61cf0*/  IADD3 R174, P2, R174, R170, RZ ;  /* 0x000000aaaeae7210 */ /* 0x004fc80007f5e0ff */
[----:B------:R1:W-:Y:S01]  /*61d00*/  LDGSTS.E [R166+-0x6a000], [R164.64], P1 ;  /* 0x96000000a4a67fae */ /* 0x0003e20008921848 */
[----:B------:R-:W-:-:S03]  /*61d10*/  ISETP.GT.AND P1, PT, R0, 0x5c, PT ;  /* 0x0000005c0000780c */ /* 0x000fc60003f24270 */
        /* <DEDUP_REMOVED lines=8> */
[----:B----4-:R-:W-:-:S05]  /*61da0*/  IMAD.X R176, R176, 0x1, R3, P2 ;  /* 0x00000001b0b07824 */ /* 0x010fca00010e0603 */
[----:B------:R-:W-:Y:S04]  /*61db0*/  STL [R1+0xd14], R176 ;  /* 0x000d14b001007387 */ /* 0x000fe80000100800 */
[----:B-1----:R-:W4:Y:S01]  /*61dc0*/  LDL.LU R174, [R1+0xd74] ;  /* 0x000d740001ae7983 */ /* 0x002f220000300800 */
        /* <DEDUP_REMOVED lines=12> */
[----:B-1----:R-:W4:Y:S04]  /*61e90*/  LDL.LU R171, [R1+0xd94] ;  /* 0x000d940001ab7983 */ /* 0x002f280000300800 */
[----:B------:R-:W4:Y:S07]  /*61ea0*/  LDL.LU R167, [R1+0xd98] ;  /* 0x000d980001a77983 */ /* 0x000f2e0000300800 */
[----:B------:R1:W-:Y:S01]  /*61eb0*/  LDGSTS.E [R166+-0x68000], [R164.64], P1 ;  /* 0x98000000a4a67fae */ /* 0x0003e20008921848 */
[----:B------:R-:W-:-:S04]  /*61ec0*/  ISETP.GT.AND P1, PT, R0, 0x64, PT ;  /* 0x000000640000780c */ /* 0x000fc80003f24270 */
[----:B-1----:R-:W-:Y:S02]  /*61ed0*/  SEL R164, RZ, 0x4, !P1 ;  /* 0x00000004ffa47807 */ /* 0x002fe40004800000 */
[----:B---3--:R-:W-:Y:S02]  /*61ee0*/  IADD3 R172, P2, R172, R170, RZ ;  /* 0x000000aaacac7210 */ /* 0x008fe40007f5e0ff */
[----:B------:R-:W-:-:S03]  /*61ef0*/  SEL R164, R164, RZ, !P0 ;  /* 0x000000ffa4a47207 */ /* 0x000fc60004000000 */
[----:B------:R-:W-:Y:S01]  /*61f00*/  IMAD.X R175, R175, 0x1, R3, P2 ;  /* 0x00000001afaf7824 */ /* 0x000fe200010e0603 */
[----:B------:R1:W-:Y:S01]  /*61f10*/  STL [R1+0xd58], R172 ;  /* 0x000d58ac01007387 */ /* 0x0003e20000100800 */
[----:B------:R-:W-:Y:S01]  /*61f20*/  ISETP.NE.U32.AND P1, PT, R164, RZ, PT ;  /* 0x000000ffa400720c */ /* 0x000fe20003f25070 */
[----:B------:R-:W-:Y:S02]  /*61f30*/  IMAD.MOV.U32 R164, RZ, RZ, R172 ;  /* 0x000000ffffa47224 */ /* 0x000fe400078e00ac */
[----:B------:R3:W-:Y:S04]  /*61f40*/  STL [R1+0xd54], R175 ;  /* 0x000d54af01007387 */ /* 0x0007e80000100800 */
[----:B------:R-:W4:Y:S04]  /*61f50*/  LDL.LU R177, [R1+0xdb4] ;  /* 0x000db40001b17983 */ /* 0x000f280000300800 */
[----:B-1----:R-:W4:Y:S01]  /*61f60*/  LDL.LU R172, [R1+0xdb8] ;  /* 0x000db80001ac7983 */ /* 0x002f220000300800 */
[----:B------:R-:W-:-:S03]  /*61f70*/  IMAD.MOV.U32 R165, RZ, RZ, R175 ;  /* 0x000000ffffa57224 */ /* 0x000fc600078e00af */
[----:B---3--:R-:W3:Y:S04]  /*61f80*/  LDL.LU R175, [R1+0xdd8] ;  /* 0x000dd80001af7983 */ /* 0x008ee80000300800 */
[----:B------:R1:W-:Y:S01]  /*61f90*/  LDGSTS.E [R166+-0x67000], [R164.64], P1 ;  /* 0x99000000a4a67fae */ /* 0x0003e20008921848 */
[----:B------:R-:W-:Y:S02]  /*61fa0*/  ISETP.GT.AND P1, PT, R0, 0x68, PT ;  /* 0x000000680000780c */ /* 0x000fe40003f24270 */
[----:B--2---:R-:W-:-:S05]  /*61fb0*/  IADD3 R173, P2, R173, R170, RZ ;  /* 0x000000aaadad7210 */ /* 0x004fca0007f5e0ff */
[----:B------:R-:W-:Y:S01]  /*61fc0*/  STL [R1+0xd78], R173 ;  /* 0x000d78ad01007387 */ /* 0x000fe20000100800 */
[----:B-1----:R-:W-:-:S04]  /*61fd0*/  SEL R164, RZ, 0x4, !P1 ;  /* 0x00000004ffa47807 */ /* 0x002fc80004800000 */
[----:B------:R-:W-:-:S04]  /*61fe0*/  SEL R164, R164, RZ, !P0 ;  /* 0x000000ffa4a47207 */ /* 0x000fc80004000000 */
[----:B------:R-:W-:Y:S01]  /*61ff0*/  ISETP.NE.U32.AND P1, PT, R164, RZ, PT ;  /* 0x000000ffa400720c */ /* 0x000fe20003f25070 */
[----:B------:R-:W-:Y:S02]  /*62000*/  IMAD.MOV.U32 R164, RZ, RZ, R173 ;  /* 0x000000ffffa47224 */ /* 0x000fe400078e00ad */
[----:B----4-:R-:W-:-:S05]  /*62010*/  IMAD.X R174, R174, 0x1, R3, P2 ;  /* 0x00000001aeae7824 */ /* 0x010fca00010e0603 */
[----:B------:R1:W-:Y:S04]  /*62020*/  STL [R1+0xd74], R174 ;  /* 0x000d74ae01007387 */ /* 0x0003e80000100800 */
[----:B------:R-:W2:Y:S01]  /*62030*/  LDL.LU R176, [R1+0xdd4] ;  /* 0x000dd40001b07983 */ /* 0x000ea20000300800 */
[----:B------:R-:W-:-:S03]  /*62040*/  IMAD.MOV.U32 R165, RZ, RZ, R174 ;  /* 0x000000ffffa57224 */ /* 0x000fc600078e00ae */
[----:B-1----:R-:W4:Y:S04]  /*62050*/  LDL.LU R174, [R1+0xdf4] ;  /* 0x000df40001ae7983 */ /* 0x002f280000300800 */
[----:B------:R-:W4:Y:S04]  /*62060*/  LDL.LU R173, [R1+0xdf8] ;  /* 0x000df80001ad7983 */ /* 0x000f280000300800 */
[----:B------:R1:W-:Y:S01]  /*62070*/  LDGSTS.E [R166+-0x66000], [R164.64], P1 ;  /* 0x9a000000a4a67fae */ /* 0x0003e20008921848 */
[----:B------:R-:W-:-:S04]  /*62080*/  ISETP.GT.AND P1, PT, R0, 0x6c, PT ;  /* 0x0000006c0000780c */ /* 0x000fc80003f24270 */
[----:B-1----:R-:W-:Y:S02]  /*62090*/  SEL R164, RZ, 0x4, !P1 ;  /* 0x00000004ffa47807 */ /* 0x002fe40004800000 */
[----:B------:R-:W-:Y:S02]  /*620a0*/  IADD3 R167, P2, R167, R170, RZ ;  /* 0x000000aaa7a77210 */ /* 0x000fe40007f5e0ff */
[----:B------:R-:W-:-:S03]  /*620b0*/  SEL R164, R164, RZ, !P0 ;  /* 0x000000ffa4a47207 */ /* 0x000fc60004000000 */
[----:B------:R-:W-:Y:S01]  /*620c0*/  IMAD.X R171, R171, 0x1, R3, P2 ;  /* 0x00000001abab7824 */ /* 0x000fe200010e0603 */
[----:B------:R-:W-:Y:S01]  /*620d0*/  STL [R1+0xd98], R167 ;  /* 0x000d98a701007387 */ /* 0x000fe20000100800 */
[----:B------:R-:W-:Y:S01]  /*620e0*/  ISETP.NE.U32.AND P1, PT, R164, RZ, PT ;  /* 0x000000ffa400720c */ /* 0x000fe20003f25070 */
[----:B------:R-:W-:Y:S02]  /*620f0*/  IMAD.MOV.U32 R164, RZ, RZ, R167 ;  /* 0x000000ffffa47224 */ /* 0x000fe400078e00a7 */
[----:B------:R1:W-:Y:S01]  /*62100*/  STL [R1+0xd94], R171 ;  /* 0x000d94ab01007387 */ /* 0x0003e20000100800 */
[----:B------:R-:W-:-:S03]  /*62110*/  IMAD.MOV.U32 R165, RZ, RZ, R171 ;  /* 0x000000ffffa57224 */ /* 0x000fc600078e00ab */
[----:B-1----:R-:W4:Y:S04]  /*62120*/  LDL.LU R171, [R1+0xe14] ;  /* 0x000e140001ab7983 */ /* 0x002f280000300800 */
[----:B------:R-:W4:Y:S04]  /*62130*/  LDL.LU R167, [R1+0xe18] ;  /* 0x000e180001a77983 */ /* 0x000f280000300800 */
[----:B------:R1:W-:Y:S01]  /*62140*/  LDGSTS.E [R166+-0x65000], [R164.64], P1 ;  /* 0x9b000000a4a67fae */ /* 0x0003e20008921848 */
[----:B------:R-:W-:-:S04]  /*62150*/  ISETP.GT.AND P1, PT, R0, 0x70, PT ;  /* 0x000000700000780c */ /* 0x000fc80003f24270 */
[----:B-1----:R-:W-:-:S04]  /*62160*/  SEL R164, RZ, 0x4, !P1 ;  /* 0x00000004ffa47807 */ /* 0x002fc80004800000 */
[----:B------:R-:W-:Y:S02]  /*62170*/  SEL R164, R164, RZ, !P0 ;  /* 0x000000ffa4a47207 */ /* 0x000fe40004000000 */
[----:B------:R-:W-:Y:S02]  /*62180*/  IADD3 R172, P2, R172, R170, RZ ;  /* 0x000000aaacac7210 */ /* 0x000fe40007f5e0ff */
[----:B------:R-:W-:-:S03]  /*62190*/  ISETP.NE.U32.AND P1, PT, R164, RZ, PT ;  /* 0x000000ffa400720c */ /* 0x000fc60003f25070 */
[----:B------:R-:W-:Y:S02]  /*621a0*/  IMAD.X R177, R177, 0x1, R3, P2 ;  /* 0x00000001b1b17824 */ /* 0x000fe400010e0603 */
[----:B------:R-:W-:Y:S02]  /*621b0*/  IMAD.MOV.U32 R164, RZ, RZ, R172 ;  /* 0x000000ffffa47224 */ /* 0x000fe400078e00ac */
[----:B------:R-:W-:-:S06]  /*621c0*/  IMAD.MOV.U32 R165, RZ, RZ, R177 ;  /* 0x000000ffffa57224 */ /* 0x000fcc00078e00b1 */
[----:B------:R1:W-:Y:S01]  /*621d0*/  LDGSTS.E [R166+-0x64000], [R164.64], P1 ;  /* 0x9c000000a4a67fae */ /* 0x0003e20008921848 */
[----:B------:R-:W-:Y:S02]  /*621e0*/  ISETP.GT.AND P1, PT, R0, 0x74, PT ;  /* 0x000000740000780c */ /* 0x000fe40003f24270 */
[----:B---3--:R-:W-:Y:S02]  /*621f0*/  IADD3 R175, P2, R175, R170, RZ ;  /* 0x000000aaafaf7210 */ /* 0x008fe40007f5e0ff */
[----:B-1----:R-:W-:-:S04]  /*62200*/  SEL R164, RZ, 0x4, !P1 ;  /* 0x00000004ffa47807 */ /* 0x002fc80004800000 */
[----:B------:R-:W-:Y:S01]  /*62210*/  SEL R164, R164, RZ, !P0 ;  /* 0x000000ffa4a47207 */ /* 0x000fe20004000000 */
[----:B------:R1:W-:Y:S03]  /*62220*/  STL [R1+0xdb8], R172 ;  /* 0x000db8ac01007387 */ /* 0x0003e60000100800 */
[----:B------:R-:W-:Y:S01]  /*62230*/  ISETP.NE.U32.AND P1, PT, R164, RZ, PT ;  /* 0x000000ffa400720c */ /* 0x000fe20003f25070 */
[----:B------:R-:W-:Y:S01]  /*62240*/  STL [R1+0xdb4], R177 ;  /* 0x000db4b101007387 */ /* 0x000fe20000100800 */
[----:B------:R-:W-:-:S03]  /*62250*/  IMAD.MOV.U32 R164, RZ, RZ, R175 ;  /* 0x000000ffffa47224 */ /* 0x000fc600078e00af */
[----:B-1----:R-:W3:Y:S04]  /*62260*/  LDL.LU R172, [R1+0xa40] ;  /* 0x000a400001ac7983 */ /* 0x002ee80000300800 */
[----:B------:R1:W-:Y:S01]  /*62270*/  STL [R1+0xdd8], R175 ;  /* 0x000dd8af01007387 */ /* 0x0003e20000100800 */
[----:B--2---:R-:W-:-:S04]  /*62280*/  IMAD.X R176, R176, 0x1, R3, P2 ;  /* 0x00000001b0b07824 */ /* 0x004fc800010e0603 */
[----:B------:R-:W-:Y:S01]  /*62290*/  IMAD.MOV.U32 R165, RZ, RZ, R176 ;  /* 0x000000ffffa57224 */ /* 0x000fe200078e00b0 */
[----:B------:R-:W-:Y:S04]  /*622a0*/  STL [R1+0xdd4], R176 ;  /* 0x000dd4b001007387 */ /* 0x000fe80000100800 */
[----:B-1----:R-:W2:Y:S04]  /*622b0*/  LDL.LU R175, [R1+0xa3c] ;  /* 0x000a3c0001af7983 */ /* 0x002ea80000300800 */
[----:B------:R1:W-:Y:S01]  /*622c0*/  LDGSTS.E [R166+-0x63000], [R164.64], P1 ;  /* 0x9d000000a4a67fae */ /* 0x0003e20008921848 */
[----:B------:R-:W-:-:S02]  /*622d0*/  ISETP.GT.AND P1, PT, R0, 0x78, PT ;  /* 0x000000780000780c */ /* 0x000fc40003f24270 */
[----:B----4-:R-:W-:Y:S02]  /*622e0*/  IADD3 R173, P2, R173, R170, RZ ;  /* 0x000000aaadad7210 */ /* 0x010fe40007f5e0ff */
        /* <DEDUP_REMOVED lines=8> */
[----:B-1----:R-:W4:Y:S04]  /*62370*/  LDL.LU R174, [R1+0xa5c] ;  /* 0x000a5c0001ae7983 */ /* 0x002f280000300800 */
[----:B------:R-:W4:Y:S04]  /*62380*/  LDL.LU R173, [R1+0xa60] ;  /* 0x000a600001ad7983 */ /* 0x000f280000300800 */
[----:B------:R1:W-:Y:S01]  /*62390*/  LDGSTS.E [R166+-0x62000], [R164.64], P1 ;  /* 0x9e000000a4a67fae */ /* 0x0003e20008921848 */
[----:B------:R-:W-:Y:S02]  /*623a0*/  ISETP.GT.AND P1, PT, R0, 0x7c, PT ;  /* 0x0000007c0000780c */ /* 0x000fe40003f24270 */
[----:B------:R-:W-:-:S05]  /*623b0*/  IADD3 R167, P2, R167, R170, RZ ;  /* 0x000000aaa7a77210 */ /* 0x000fca0007f5e0ff */
        /* <DEDUP_REMOVED lines=8> */
[----:B-1----:R-:W4:Y:S04]  /*62440*/  LDL.LU R171, [R1+0xa7c] ;  /* 0x000a7c0001ab7983 */ /* 0x002f280000300800 */
[----:B------:R-:W4:Y:S01]  /*62450*/  LDL.LU R167, [R1+0xa80] ;  /* 0x000a800001a77983 */ /* 0x000f220000300800 */
[----:B------:R-:W-:-:S02]  /*62460*/  IADD3 R2, R2, 0x100000, RZ ;  /* 0x0010000002027810 */ /* 0x000fc40007ffe0ff */
[----:B------:R-:W-:-:S04]  /*62470*/  LOP3.LUT R201, R201, 0xff, RZ, 0xc0, !PT ;  /* 0x000000ffc9c97812 */ /* 0x000fc800078ec0ff */
[----:B------:R1:W-:Y:S01]  /*62480*/  LDGSTS.E [R2+-0x61000], [R164.64], P1 ;  /* 0x9f000000a4027fae */ /* 0x0003e20008921848 */
[----:B------:R-:W-:Y:S01]  /*62490*/  ISETP.GT.AND P1, PT, R0, 0x1, PT ;  /* 0x000000010000780c */ /* 0x000fe20003f24270 */
[----:B------:R-:W-:-:S03]  /*624a0*/  IMAD.SHL.U32 R201, R201, 0x4, RZ ;  /* 0x00000004c9c97824 */ /* 0x000fc600078e00ff */
[----:B-1----:R-:W-:-:S04]  /*624b0*/  SEL R2, RZ, 0x4, !P1 ;  /* 0x00000004ff027807 */ /* 0x002fc80004800000 */
[----:B------:R-:W-:Y:S02]  /*624c0*/  SEL R2, R2, RZ, !P0 ;  /* 0x000000ff02027207 */ /* 0x000fe40004000000 */
[----:B------:R-:W-:Y:S02]  /*624d0*/  LOP3.LUT R176, R201, 0x20, RZ, 0x3c, !PT ;  /* 0x00000020c9b07812 */ /* 0x000fe400078e3cff */
[----:B---3--:R-:W-:Y:S02]  /*624e0*/  IADD3 R172, P2, R172, R170, RZ ;  /* 0x000000aaacac7210 */ /* 0x008fe40007f5e0ff */
[----:B------:R-:W-:Y:S01]  /*624f0*/  ISETP.NE.U32.AND P1, PT, R2, RZ, PT ;  /* 0x000000ff0200720c */ /* 0x000fe20003f25070 */
[----:B------:R-:W-:Y:S02]  /*62500*/  IMAD.U32 R2, RZ, RZ, UR5 ;  /* 0x00000005ff027e24 */ /* 0x000fe4000f8e00ff */
[----:B------:R-:W-:Y:S01]  /*62510*/  STL [R1+0xa40], R172 ;  /* 0x000a40ac01007387 */ /* 0x000fe20000100800 */
[----:B------:R-:W-:-:S02]  /*62520*/  IMAD.MOV.U32 R164, RZ, RZ, R172 ;  /* 0x000000ffffa47224 */ /* 0x000fc400078e00ac */
[----:B------:R-:W-:-:S05]  /*62530*/  IMAD R2, R2, 0x20000, R176 ;  /* 0x0002000002027824 */ /* 0x000fca00078e02b0 */
[----:B------:R-:W-:Y:S01]  /*62540*/  IADD3 R166, R2, 0x100000, RZ ;  /* 0x0010000002a67810 */ /* 0x000fe20007ffe0ff */
[----:B--2---:R-:W-:-:S04]  /*62550*/  IMAD.X R175, R175, 0x1, R3, P2 ;  /* 0x00000001afaf7824 */ /* 0x004fc800010e0603 */
[----:B------:R-:W-:Y:S01]  /*62560*/  IMAD.MOV.U32 R165, RZ, RZ, R175 ;  /* 0x000000ffffa57224 */ /* 0x000fe200078e00af */
[----:B------:R1:W-:Y:S04]  /*62570*/  STL [R1+0xa3c], R175 ;  /* 0x000a3caf01007387 */ /* 0x0003e80000100800 */
[----:B------:R2:W-:Y:S04]  /*62580*/  LDGSTS.E [R166+-0x7fc00], [R164.64], P1 ;  /* 0x80400000a4a67fae */ /* 0x0005e80008921848 */
[----:B-1----:R-:W3:Y:S04]  /*62590*/  LDL.LU R175, [R1+0xa9c] ;  /* 0x000a9c0001af7983 */ /* 0x002ee80000300800 */
[----:B------:R-:W3:Y:S01]  /*625a0*/  LDL.LU R172, [R1+0xaa0] ;  /* 0x000aa00001ac7983 */ /* 0x000ee20000300800 */
[----:B------:R-:W-:-:S04]  /*625b0*/  ISETP.GT.AND P1, PT, R0, 0x5, PT ;  /* 0x000000050000780c */ /* 0x000fc80003f24270 */
[----:B--2---:R-:W-:-:S04]  /*625c0*/  SEL R164, RZ, 0x4, !P1 ;  /* 0x00000004ffa47807 */ /* 0x004fc80004800000 */
[----:B------:R-:W-:Y:S02]  /*625d0*/  SEL R164, R164, RZ, !P0 ;  /* 0x000000ffa4a47207 */ /* 0x000fe40004000000 */
[----:B----4-:R-:W-:-:S05]  /*625e0*/  IADD3 R173, P2, R173, R170, RZ ;  /* 0x000000aaadad7210 */ /* 0x010fca0007f5e0ff */
        /* <DEDUP_REMOVED lines=8> */
[----:B--2---:R-:W2:Y:S04]  /*62670*/  LDL.LU R174, [R1+0xae0] ;  /* 0x000ae00001ae7983 */ /* 0x004ea80000300800 */
[----:B------:R1:W-:Y:S01]  /*62680*/  LDGSTS.E [R166+-0x7ec00], [R164.64], P1 ;  /* 0x81400000a4a67fae */ /* 0x0003e20008921848 */
[----:B------:R-:W-:-:S05]  /*62690*/  IADD3 R167, P2, R167, R170, RZ ;  /* 0x000000aaa7a77210 */ /* 0x000fca0007f5e0ff */
[----:B------:R-:W-:Y:S01]  /*626a0*/  IMAD.X R171, R171, 0x1, R3, P2 ;  /* 0x00000001abab7824 */ /* 0x000fe200010e0603 */
[----:B------:R-:W-:Y:S04]  /*626b0*/  STL [R1+0xa80], R167 ;  /* 0x000a80a701007387 */ /* 0x000fe80000100800 */
[----:B------:R1:W-:Y:S04]  /*626c0*/  STL [R1+0xa7c], R171 ;  /* 0x000a7cab01007387 */ /* 0x0003e80000100800 */
[----:B------:R-:W2:Y:S01]  /*626d0*/  LDL.LU R176, [R1+0xadc] ;  /* 0x000adc0001b07983 */ /* 0x000ea20000300800 */
        /* <DEDUP_REMOVED lines=13> */
[----:B---3--:R-:W-:-:S05]  /*627b0*/  IADD3 R172, P2, R172, R170, RZ ;  /* 0x000000aaacac7210 */ /* 0x008fca0007f5e0ff */
[----:B------:R-:W-:Y:S02]  /*627c0*/  IMAD.X R175, R175, 0x1, R3, P2 ;  /* 0x00000001afaf7824 */ /* 0x000fe400010e0603 */
[----:B------:R-:W-:Y:S02]  /*627d0*/  IMAD.MOV.U32 R164, RZ, RZ, R172 ;  /* 0x000000ffffa47224 */ /* 0x000fe400078e00ac */
[----:B------:R-:W-:-:S05]  /*627e0*/  IMAD.MOV.U32 R165, RZ, RZ, R175 ;  /* 0x000000ffffa57224 */ /* 0x000fca00078e00af */
[----:B------:R1:W-:Y:S01]  /*627f0*/  LDGSTS.E [R166+-0x7cc00], [R164.64], P1 ;  /* 0x83400000a4a67fae */ /* 0x0003e20008921848 */
[----:B------:R-:W-:-:S03]  /*62800*/  ISETP.GT.AND P1, PT, R0, 0x11, PT ;  /* 0x000000110000780c */ /* 0x000fc60003f24270 */
[----:B------:R-:W-:Y:S01]  /*62810*/  STL [R1+0xaa0], R172 ;  /* 0x000aa0ac01007387 */ /* 0x000fe20000100800 */
[----:B-1----:R-:W-:-:S03]  /*62820*/  SEL R164, RZ, 0x4, !P1 ;  /* 0x00000004ffa47807 */ /* 0x002fc60004800000 */
[----:B------:R1:W-:Y:S01]  /*62830*/  STL [R1+0xa9c], R175 ;  /* 0x000a9caf01007387 */ /* 0x0003e20000100800 */
[----:B------:R-:W-:-:S04]  /*62840*/  SEL R164, R164, RZ, !P0 ;  /* 0x000000ffa4a47207 */ /* 0x000fc80004000000 */
[----:B------:R-:W-:Y:S01]  /*62850*/  ISETP.NE.U32.AND P1, PT, R164, RZ, PT ;  /* 0x000000ffa400720c */ /* 0x000fe20003f25070 */
[----:B-1----:R-:W3:Y:S01]  /*62860*/  LDL.LU R175, [R1+0xb1c] ;  /* 0x000b1c0001af7983 */ /* 0x002ee20000300800 */
[----:B----4-:R-:W-:-:S03]  /*62870*/  IADD3 R173, P2, R173, R170, RZ ;  /* 0x000000aaadad7210 */ /* 0x010fc60007f5e0ff */
[----:B------:R-:W4:Y:S02]  /*62880*/  LDL.LU R172, [R1+0xb20] ;  /* 0x000b200001ac7983 */ /* 0x000f240000300800 */
        /* <DEDUP_REMOVED lines=10> */
[----:B------:R-:W-:Y:S01]  /*62930*/  SEL R164, R164, RZ, !P0 ;  /* 0x000000ffa4a47207 */ /* 0x000fe20004000000 */
[----:B------:R-:W-:Y:S02]  /*62940*/  IMAD.X R176, R176, 0x1, R3, P2 ;  /* 0x00000001b0b07824 */ /* 0x000fe400010e0603 */
[----:B------:R1:W-:Y:S01]  /*62950*/  STL [R1+0xae0], R174 ;  /* 0x000ae0ae01007387 */ /* 0x0003e20000100800 */
[----:B------:R-:W-:Y:S01]  /*62960*/  ISETP.NE.U32.AND P1, PT, R164, RZ, PT ;  /* 0x000000ffa400720c */ /* 0x000fe20003f25070 */
[----:B------:R-:W-:Y:S02]  /*62970*/  IMAD.MOV.U32 R164, RZ, RZ, R174 ;  /* 0x000000ffffa47224 */ /* 0x000fe400078e00ae */
[----:B------:R-:W-:Y:S04]  /*62980*/  STL [R1+0xadc], R176 ;  /* 0x000adcb001007387 */ /* 0x000fe80000100800 */
[----:B-1----:R-:W2:Y:S01]  /*62990*/  LDL.LU R174, [R1+0xb3c] ;  /* 0x000b3c0001ae7983 */ /* 0x002ea20000300800 */
[----:B------:R-:W-:-:S05]  /*629a0*/  IMAD.MOV.U32 R165, RZ, RZ, R176 ;  /* 0x000000ffffa57224 */ /* 0x000fca00078e00b0 */
[----:B------:R1:W-:Y:S01]  /*629b0*/  LDGSTS.E [R166+-0x7ac00], [R164.64], P1 ;  /* 0x85400000a4a67fae */ /* 0x0003e20008921848 */
[----:B------:R-:W-:Y:S02]  /*629c0*/  ISETP.GT.AND P1, PT, R0, 0x19, PT ;  /* 0x000000190000780c */ /* 0x000fe40003f24270 */
[----:B------:R-:W-:Y:S02]  /*629d0*/  IADD3 R167, P2, R167, R170, RZ ;  /* 0x000000aaa7a77210 */ /* 0x000fe40007f5e0ff */
        /* <DEDUP_REMOVED lines=8> */
[----:B-1----:R-:W2:Y:S04]  /*62a60*/  LDL.LU R171, [R1+0xb5c] ;  /* 0x000b5c0001ab7983 */ /* 0x002ea80000300800 */
[----:B------:R-:W2:Y:S04]  /*62a70*/  LDL.LU R167, [R1+0xb60] ;  /* 0x000b600001a77983 */ /* 0x000ea80000300800 */
        /* <DEDUP_REMOVED lines=9> */
[----:B------:R3:W-:Y:S01]  /*62b10*/  STL [R1+0xb1c], R175 ;  /* 0x000b1caf01007387 */ /* 0x0007e20000100800 */
[----:B------:R-:W4:Y:S03]  /*62b20*/  LDL.LU R177, [R1+0xb7c] ;  /* 0x000b7c0001b17983 */ /* 0x000f260000300800 */
[----:B-1----:R-:W4:Y:S01]  /*62b30*/  LDL.LU R172, [R1+0xb80] ;  /* 0x000b800001ac7983 */ /* 0x002f220000300800 */
[----:B------:R-:W-:-:S03]  /*62b40*/  IMAD.MOV.U32 R165, RZ, RZ, R175 ;  /* 0x000000ffffa57224 */ /* 0x000fc600078e00af */
[----:B---3--:R-:W3:Y:S04]  /*62b50*/  LDL.LU R175, [R1+0xba0] ;  /* 0x000ba00001af7983 */ /* 0x008ee80000300800 */
[----:B------:R1:W-:Y:S01]  /*62b60*/  LDGSTS.E [R166+-0x78c00], [R164.64], P1 ;  /* 0x87400000a4a67fae */ /* 0x0003e20008921848 */
[----:B--2---:R-:W-:-:S05]  /*62b70*/  IADD3 R173, P2, R173, R170, RZ ;  /* 0x000000aaadad7210 */ /* 0x004fca0007f5e0ff */
[----:B------:R-:W-:Y:S01]  /*62b80*/  STL [R1+0xb40], R173 ;  /* 0x000b40ad01007387 */ /* 0x000fe20000100800 */
[----:B------:R-:W-:-:S05]  /*62b90*/  IMAD.X R174, R174, 0x1, R3, P2 ;  /* 0x00000001aeae7824 */ /* 0x000fca00010e0603 */
[----:B------:R2:W-:Y:S01]  /*62ba0*/  STL [R1+0xb3c], R174 ;  /* 0x000b3cae01007387 */ /* 0x0005e20000100800 */
[----:B------:R-:W3:Y:S01]  /*62bb0*/  LDL.LU R176, [R1+0xb9c] ;  /* 0x000b9c0001b07983 */ /* 0x000ee20000300800 */
[----:B------:R-:W-:-:S04]  /*62bc0*/  ISETP.GT.AND P1, PT, R0, 0x21, PT ;  /* 0x000000210000780c */ /* 0x000fc80003f24270 */
[----:B-1----:R-:W-:-:S04]  /*62bd0*/  SEL R164, RZ, 0x4, !P1 ;  /* 0x00000004ffa47807 */ /* 0x002fc80004800000 */
[----:B------:R-:W-:-:S04]  /*62be0*/  SEL R164, R164, RZ, !P0 ;  /* 0x000000ffa4a47207 */ /* 0x000fc80004000000 */
[----:B------:R-:W-:Y:S01]  /*62bf0*/  ISETP.NE.U32.AND P1, PT, R164, RZ, PT ;  /* 0x000000ffa400720c */ /* 0x000fe20003f25070 */
[----:B------:R-:W-:Y:S02]  /*62c00*/  IMAD.MOV.U32 R164, RZ, RZ, R173 ;  /* 0x000000ffffa47224 */ /* 0x000fe400078e00ad */
[----:B------:R-:W-:Y:S02]  /*62c10*/  IMAD.MOV.U32 R165, RZ, RZ, R174 ;  /* 0x000000ffffa57224 */ /* 0x000fe400078e00ae */
[----:B--2---:R-:W2:Y:S01]  /*62c20*/  LDL.LU R174, [R1+0xbbc] ;  /* 0x000bbc0001ae7983 */ /* 0x004ea20000300800 */
[----:B------:R-:W2:Y:S07]  /*62c30*/  LDL.LU R173, [R1+0xbc0] ;  /* 0x000bc00001ad7983 */ /* 0x000eae0000300800 */
[----:B------:R1:W-:Y:S01]  /*62c40*/  LDGSTS.E [R166+-0x77c00], [R164.64], P1 ;  /* 0x88400000a4a67fae */ /* 0x0003e20008921848 */
[----:B------:R-:W-:-:S04]  /*62c50*/  ISETP.GT.AND P1, PT, R0, 0x25, PT ;  /* 0x000000250000780c */ /* 0x000fc80003f24270 */
[----:B-1----:R-:W-:Y:S02]  /*62c60*/  SEL R164, RZ, 0x4, !P1 ;  /* 0x00000004ffa47807 */ /* 0x002fe40004800000 */
[----:B------:R-:W-:Y:S02]  /*62c70*/  IADD3 R167, P2, R167, R170, RZ ;  /* 0x000000aaa7a77210 */ /* 0x000fe40007f5e0ff */
        /* <DEDUP_REMOVED lines=8> */
[----:B------:R1:W-:Y:S02]  /*62d00*/  STL [R1+0xb5c], R171 ;  /* 0x000b5cab01007387 */ /* 0x0003e40000100800 */
[----:B-1----:R-:W-:Y:S01]  /*62d10*/  SEL R164, RZ, 0x4, !P1 ;  /* 0x00000004ffa47807 */ /* 0x002fe20004800000 */
[----:B------:R-:W2:Y:S01]  /*62d20*/  LDL.LU R171, [R1+0xbdc] ;  /* 0x000bdc0001ab7983 */ /* 0x000ea20000300800 */
[----:B------:R-:W2:Y:S02]  /*62d30*/  LDL.LU R167, [R1+0xbe0] ;  /* 0x000be00001a77983 */ /* 0x000ea40000300800 */
[----:B------:R-:W-:-:S04]  /*62d40*/  SEL R164, R164, RZ, !P0 ;  /* 0x000000ffa4a47207 */ /* 0x000fc80004000000 */
[----:B------:R-:W-:Y:S02]  /*62d50*/  ISETP.NE.U32.AND P1, PT, R164, RZ, PT ;  /* 0x000000ffa400720c */ /* 0x000fe40003f25070 */
[----:B----4-:R-:W-:-:S05]  /*62d60*/  IADD3 R172, P2, R172, R170, RZ ;  /* 0x000000aaacac7210 */ /* 0x010fca0007f5e0ff */
[----:B------:R-:W-:Y:S02]  /*62d70*/  IMAD.X R177, R177, 0x1, R3, P2 ;  /* 0x00000001b1b17824 */ /* 0x000fe400010e0603 */
[----:B------:R-:W-:Y:S02]  /*62d80*/  IMAD.MOV.U32 R164, RZ, RZ, R172 ;  /* 0x000000ffffa47224 */ /* 0x000fe400078e00ac */
[----:B------:R-:W-:Y:S01]  /*62d90*/  IMAD.MOV.U32 R165, RZ, RZ, R177 ;  /* 0x000000ffffa57224 */ /* 0x000fe200078e00b1 */
[----:B---3--:R-:W-:-:S04]  /*62da0*/  IADD3 R175, P2, R175, R170, RZ ;  /* 0x000000aaafaf7210 */ /* 0x008fc80007f5e0ff */
[----:B------:R1:W-:Y:S01]  /*62db0*/  LDGSTS.E [R166+-0x75c00], [R164.64], P1 ;  /* 0x8a400000a4a67fae */ /* 0x0003e20008921848 */
[----:B------:R-:W-:-:S03]  /*62dc0*/  ISETP.GT.AND P1, PT, R0, 0x2d, PT ;  /* 0x0000002d0000780c */ /* 0x000fc60003f24270 */
[----:B------:R3:W-:Y:S01]  /*62dd0*/  STL [R1+0xb80], R172 ;  /* 0x000b80ac01007387 */ /* 0x0007e20000100800 */
[----:B------:R-:W-:Y:S01]  /*62de0*/  STL [R1+0xb7c], R177 ;  /* 0x000b7cb101007387 */ /* 0x000fe20000100800 */
[----:B-1----:R-:W-:Y:S02]  /*62df0*/  SEL R164, RZ, 0x4, !P1 ;  /* 0x00000004ffa47807 */ /* 0x002fe40004800000 */
[----:B---3--:R-:W3:Y:S01]  /*62e00*/  LDL.LU R172, [R1+0xc00] ;  /* 0x000c000001ac7983 */ /* 0x008ee20000300800 */
[----:B------:R-:W-:Y:S01]  /*62e10*/  IMAD.X R176, R176, 0x1, R3, P2 ;  /* 0x00000001b0b07824 */ /* 0x000fe200010e0603 */
[----:B------:R-:W-:Y:S02]  /*62e20*/  SEL R164, R164, RZ, !P0 ;  /* 0x000000ffa4a47207 */ /* 0x000fe40004000000 */
[----:B------:R1:W-:Y:S02]  /*62e30*/  STL [R1+0xba0], R175 ;  /* 0x000ba0af01007387 */ /* 0x0003e40000100800 */
[----:B------:R-:W-:Y:S01]  /*62e40*/  STL [R1+0xb9c], R176 ;  /* 0x000b9cb001007387 */ /* 0x000fe20000100800 */
[----:B------:R-:W-:Y:S01]  /*62e50*/  ISETP.NE.U32.AND P1, PT, R164, RZ, PT ;  /* 0x000000ffa400720c */ /* 0x000fe20003f25070 */
[----:B------:R-:W-:-:S02]  /*62e60*/  IMAD.MOV.U32 R164, RZ, RZ, R175 ;  /* 0x000000ffffa47224 */ /* 0x000fc400078e00af */
[----:B-1----:R-:W4:Y:S01]  /*62e70*/  LDL.LU R175, [R1+0xbfc] ;  /* 0x000bfc0001af7983 */ /* 0x002f220000300800 */
[----:B------:R-:W-:-:S09]  /*62e80*/  IMAD.MOV.U32 R165, RZ, RZ, R176 ;  /* 0x000000ffffa57224 */ /* 0x000fd200078e00b0 */
        /* <DEDUP_REMOVED lines=11> */
[----:B-1----:R-:W2:Y:S01]  /*62f40*/  LDL.LU R174, [R1+0xc1c] ;  /* 0x000c1c0001ae7983 */ /* 0x002ea20000300800 */
[----:B------:R-:W2:Y:S10]  /*62f50*/  LDL.LU R173, [R1+0xc20] ;  /* 0x000c200001ad7983 */ /* 0x000eb40000300800 */
[----:B------:R1:W-:Y:S01]  /*62f60*/  LDGSTS.E [R166+-0x73c00], [R164.64], P1 ;  /* 0x8c400000a4a67fae */ /* 0x0003e20008921848 */
[----:B------:R-:W-:-:S04]  /*62f70*/  ISETP.GT.AND P1, PT, R0, 0x35, PT ;  /* 0x000000350000780c */ /* 0x000fc80003f24270 */
[----:B-1----:R-:W-:-:S04]  /*62f80*/  SEL R164, RZ, 0x4, !P1 ;  /* 0x00000004ffa47807 */ /* 0x002fc80004800000 */
[----:B------:R-:W-:Y:S02]  /*62f90*/  SEL R164, R164, RZ, !P0 ;  /* 0x000000ffa4a47207 */ /* 0x000fe40004000000 */
[----:B------:R-:W-:-:S05]  /*62fa0*/  IADD3 R167, P2, R167, R170, RZ ;  /* 0x000000aaa7a77210 */ /* 0x000fca0007f5e0ff */
[----:B------:R-:W-:Y:S01]  /*62fb0*/  IMAD.X R171, R171, 0x1, R3, P2 ;  /* 0x00000001abab7824 */ /* 0x000fe200010e0603 */
[----:B------:R1:W-:Y:S01]  /*62fc0*/  STL [R1+0xbe0], R167 ;  /* 0x000be0a701007387 */ /* 0x0003e20000100800 */
[----:B------:R-:W-:Y:S01]  /*62fd0*/  ISETP.NE.U32.AND P1, PT, R164, RZ, PT ;  /* 0x000000ffa400720c */ /* 0x000fe20003f25070 */
[----:B------:R-:W-:Y:S02]  /*62fe0*/  IMAD.MOV.U32 R164, RZ, RZ, R167 ;  /* 0x000000ffffa47224 */ /* 0x000fe400078e00a7 */
[----:B------:R1:W-:Y:S01]  /*62ff0*/  STL [R1+0xbdc], R171 ;  /* 0x000bdcab01007387 */ /* 0x0003e20000100800 */
[----:B------:R-:W2:Y:S03]  /*63000*/  LDL.LU R177, [R1+0xc3c] ;  /* 0x000c3c0001b17983 */ /* 0x000ea60000300800 */
[----:B-1----:R-:W2:Y:S01]  /*63010*/  LDL.LU R167, [R1+0xc40] ;  /* 0x000c400001a77983 */ /* 0x002ea20000300800 */
[----:B------:R-:W-:-:S03]  /*63020*/  IMAD.MOV.U32 R165, RZ, RZ, R171 ;  /* 0x000000ffffa57224 */ /* 0x000fc600078e00ab */
[----:B------:R-:W2:Y:S04]  /*63030*/  LDL.LU R171, [R1+0xc60] ;  /* 0x000c600001ab7983 */ /* 0x000ea80000300800 */
[----:B------:R1:W-:Y:S01]  /*63040*/  LDGSTS.E [R166+-0x72c00], [R164.64], P1 ;  /* 0x8d400000a4a67fae */ /* 0x0003e20008921848 */
[----:B---3--:R-:W-:-:S05]  /*63050*/  IADD3 R172, P2, R172, R170, RZ ;  /* 0x000000aaacac7210 */ /* 0x008fca0007f5e0ff */
[----:B------:R-:W-:Y:S01]  /*63060*/  STL [R1+0xc00], R172 ;  /* 0x000c00ac01007387 */ /* 0x000fe20000100800 */
[----:B----4-:R-:W-:-:S05]  /*63070*/  IMAD.X R175, R175, 0x1, R3, P2 ;  /* 0x00000001afaf7824 */ /* 0x010fca00010e0603 */
[----:B------:R3:W-:Y:S01]  /*63080*/  STL [R1+0xbfc], R175 ;  /* 0x000bfcaf01007387 */ /* 0x0007e20000100800 */
[----:B------:R-:W4:Y:S01]  /*63090*/  LDL.LU R176, [R1+0xc5c] ;  /* 0x000c5c0001b07983 */ /* 0x000f220000300800 */
[----:B------:R-:W-:-:S04]  /*630a0*/  ISETP.GT.AND P1, PT, R0, 0x39, PT ;  /* 0x000000390000780c */ /* 0x000fc80003f24270 */
[----:B-1----:R-:W-:-:S04]  /*630b0*/  SEL R164, RZ, 0x4, !P1 ;  /* 0x00000004ffa47807 */ /* 0x002fc80004800000 */
[----:B------:R-:W-:-:S04]  /*630c0*/  SEL R164, R164, RZ, !P0 ;  /* 0x000000ffa4a47207 */ /* 0x000fc80004000000 */
[----:B------:R-:W-:Y:S01]  /*630d0*/  ISETP.NE.U32.AND P1, PT, R164, RZ, PT ;  /* 0x000000ffa400720c */ /* 0x000fe20003f25070 */
[----:B------:R-:W-:Y:S02]  /*630e0*/  IMAD.MOV.U32 R164, RZ, RZ, R172 ;  /* 0x000000ffffa47224 */ /* 0x000fe400078e00ac */
[----:B------:R-:W-:Y:S02]  /*630f0*/  IMAD.MOV.U32 R165, RZ, RZ, R175 ;  /* 0x000000ffffa57224 */ /* 0x000fe400078e00af */
[----:B---3--:R-:W3:Y:S01]  /*63100*/  LDL.LU R175, [R1+0xc7c] ;  /* 0x000c7c0001af7983 */ /* 0x008ee20000300800 */
[----:B------:R-:W3:Y:S07]  /*63110*/  LDL.LU R172, [R1+0xc80] ;  /* 0x000c800001ac7983 */ /* 0x000eee0000300800 */
        /* <DEDUP_REMOVED lines=12> */
[----:B------:R2:W-:Y:S01]  /*631e0*/  STL [R1+0xc1c], R174 ;  /* 0x000c1cae01007387 */ /* 0x0005e20000100800 */
[----:B-1----:R-:W-:Y:S02]  /*631f0*/  SEL R164, RZ, 0x4, !P1 ;  /* 0x00000004ffa47807 */ /* 0x002fe40004800000 */
[----:B--2---:R-:W2:Y:S01]  /*63200*/  LDL.LU R174, [R1+0xc9c] ;  /* 0x000c9c0001ae7983 */ /* 0x004ea20000300800 */
[----:B------:R-:W2:Y:S01]  /*63210*/  LDL.LU R173, [R1+0xca0] ;  /* 0x000ca00001ad7983 */ /* 0x000ea20000300800 */
[----:B------:R-:W-:Y:S02]  /*63220*/  SEL R164, R164, RZ, !P0 ;  /* 0x000000ffa4a47207 */ /* 0x000fe40004000000 */
[----:B------:R-:W-:Y:S02]  /*63230*/  IADD3 R167, P2, R167, R170, RZ ;  /* 0x000000aaa7a77210 */ /* 0x000fe40007f5e0ff */
[----:B------:R-:W-:-:S03]  /*63240*/  ISETP.NE.U32.AND P1, PT, R164, RZ, PT ;  /* 0x000000ffa400720c */ /* 0x000fc60003f25070 */
[----:B------:R-:W-:Y:S02]  /*63250*/  IMAD.X R177, R177, 0x1, R3, P2 ;  /* 0x00000001b1b17824 */ /* 0x000fe400010e0603 */
[----:B------:R-:W-:Y:S02]  /*63260*/  IMAD.MOV.U32 R164, RZ, RZ, R167 ;  /* 0x000000ffffa47224 */ /* 0x000fe400078e00a7 */
[----:B------:R-:W-:Y:S01]  /*63270*/  IMAD.MOV.U32 R165, RZ, RZ, R177 ;  /* 0x000000ffffa57224 */ /* 0x000fe200078e00b1 */
[----:B------:R-:W-:-:S05]  /*63280*/  IADD3 R171, P2, R171, R170, RZ ;  /* 0x000000aaabab7210 */ /* 0x000fca0007f5e0ff */
[----:B------:R1:W-:Y:S01]  /*63290*/  LDGSTS.E [R166+-0x6fc00], [R164.64], P1 ;  /* 0x90400000a4a67fae */ /* 0x0003e20008921848 */
[----:B------:R-:W-:-:S03]  /*632a0*/  ISETP.GT.AND P1, PT, R0, 0x45, PT ;  /* 0x000000450000780c */ /* 0x000fc60003f24270 */
[----:B------:R1:W-:Y:S01]  /*632b0*/  STL [R1+0xc40], R167 ;  /* 0x000c40a701007387 */ /* 0x0003e20000100800 */
[----:B------:R-:W-:Y:S01]  /*632c0*/  STL [R1+0xc3c], R177 ;  /* 0x000c3cb101007387 */ /* 0x000fe20000100800 */
[----:B-1----:R-:W-:Y:S02]  /*632d0*/  SEL R164, RZ, 0x4, !P1 ;  /* 0x00000004ffa47807 */ /* 0x002fe40004800000 */
[----:B------:R-:W2:Y:S02]  /*632e0*/  LDL.LU R167, [R1+0xcc0] ;  /* 0x000cc00001a77983 */ /* 0x000ea40000300800 */
[----:B------:R-:W-:Y:S02]  /*632f0*/  SEL R164, R164, RZ, !P0 ;  /* 0x000000ffa4a47207 */ /* 0x000fe40004000000 */
[----:B------:R1:W-:Y:S02]  /*63300*/  STL [R1+0xc60], R171 ;  /* 0x000c60ab01007387 */ /* 0x0003e40000100800 */
[----:B------:R-:W-:Y:S01]  /*63310*/  ISETP.NE.U32.AND P1, PT, R164, RZ, PT ;  /* 0x000000ffa400720c */ /* 0x000fe20003f25070 */
[----:B------:R-:W-:-:S02]  /*63320*/  IMAD.MOV.U32 R164, RZ, RZ, R171 ;  /* 0x000000ffffa47224 */ /* 0x000fc400078e00ab */
[----:B----4-:R-:W-:-:S05]  /*63330*/  IMAD.X R176, R176, 0x1, R3, P2 ;  /* 0x00000001b0b07824 */ /* 0x010fca00010e0603 */
[----:B------:R-:W-:Y:S01]  /*63340*/  STL [R1+0xc5c], R176 ;  /* 0x000c5cb001007387 */ /* 0x000fe20000100800 */
[----:B-1----:R-:W4:Y:S02]  /*63350*/  LDL.LU R171, [R1+0xcbc] ;  /* 0x000cbc0001ab7983 */ /* 0x002f240000300800 */
[----:B------:R-:W-:-:S05]  /*63360*/  IMAD.MOV.U32 R165, RZ, RZ, R176 ;  /* 0x000000ffffa57224 */ /* 0x000fca00078e00b0 */
[----:B------:R1:W-:Y:S01]  /*63370*/  LDGSTS.E [R166+-0x6ec00], [R164.64], P1 ;  /* 0x91400000a4a67fae */ /* 0x0003e20008921848 */
[----:B------:R-:W-:Y:S02]  /*63380*/  ISETP.GT.AND P1, PT, R0, 0x49, PT ;  /* 0x000000490000780c */ /* 0x000fe40003f24270 */
[----:B---3--:R-:W-:Y:S02]  /*63390*/  IADD3 R172, P2, R172, R170, RZ ;  /* 0x000000aaacac7210 */ /* 0x008fe40007f5e0ff */
[----:B-1----:R-:W-:-:S03]  /*633a0*/  SEL R164, RZ, 0x4, !P1 ;  /* 0x00000004ffa47807 */ /* 0x002fc60004800000 */
[----:B------:R-:W-:Y:S01]  /*633b0*/  IMAD.X R175, R175, 0x1, R3, P2 ;  /* 0x00000001afaf7824 */ /* 0x000fe200010e0603 */
[----:B------:R-:W-:Y:S01]  /*633c0*/  SEL R164, R164, RZ, !P0 ;  /* 0x000000ffa4a47207 */ /* 0x000fe20004000000 */
[----:B------:R-:W-:Y:S03]  /*633d0*/  STL [R1+0xc80], R172 ;  /* 0x000c80ac01007387 */ /* 0x000fe60000100800 */
[----:B------:R1:W-:Y:S02]  /*633e0*/  STL [R1+0xc7c], R175 ;  /* 0x000c7caf01007387 */ /* 0x0003e40000100800 */
[----:B------:R-:W-:Y:S01]  /*633f0*/  IMAD.MOV.U32 R165, RZ, RZ, R175 ;  /* 0x000000ffffa57224 */ /* 0x000fe200078e00af */
[----:B------:R-:W-:Y:S01]  /*63400*/  ISETP.NE.U32.AND P1, PT, R164, RZ, PT ;  /* 0x000000ffa400720c */ /* 0x000fe20003f25070 */
[----:B------:R-:W-:Y:S01]  /*63410*/  IMAD.MOV.U32 R164, RZ, RZ, R172 ;  /* 0x000000ffffa47224 */ /* 0x000fe200078e00ac */
[----:B-1----:R-:W3:Y:S01]  /*63420*/  LDL.LU R175, [R1+0xcdc] ;  /* 0x000cdc0001af7983 */ /* 0x002ee20000300800 */
[----:B------:R-:W3:Y:S10]  /*63430*/  LDL.LU R172, [R1+0xce0] ;  /* 0x000ce00001ac7983 */ /* 0x000ef40000300800 */
[----:B------:R1:W-:Y:S01]  /*63440*/  LDGSTS.E [R166+-0x6dc00], [R164.64], P1 ;  /* 0x92400000a4a67fae */ /* 0x0003e20008921848 */
[----:B------:R-:W-:-:S04]  /*63450*/  ISETP.GT.AND P1, PT, R0, 0x4d, PT ;  /* 0x0000004d0000780c */ /* 0x000fc80003f24270 */
[----:B-1----:R-:W-:-:S04]  /*63460*/  SEL R164, RZ, 0x4, !P1 ;  /* 0x00000004ffa47807 */ /* 0x002fc80004800000 */
[----:B------:R-:W-:Y:S02]  /*63470*/  SEL R164, R164, RZ, !P0 ;  /* 0x000000ffa4a47207 */ /* 0x000fe40004000000 */
[----:B--2---:R-:W-:-:S05]  /*63480*/  IADD3 R173, P2, R173, R170, RZ ;  /* 0x000000aaadad7210 */ /* 0x004fca0007f5e0ff */
[----:B------:R-:W-:Y:S01]  /*63490*/  IMAD.X R174, R174, 0x1, R3, P2 ;  /* 0x00000001aeae7824 */ /* 0x000fe200010e0603 */
[----:B------:R1:W-:Y:S01]  /*634a0*/  STL [R1+0xca0], R173 ;  /* 0x000ca0ad01007387 */ /* 0x0003e20000100800 */
[----:B------:R-:W-:Y:S01]  /*634b0*/  ISETP.NE.U32.AND P1, PT, R164, RZ, PT ;  /* 0x000000ffa400720c */ /* 0x000fe20003f25070 */
[----:B------:R-:W-:Y:S02]  /*634c0*/  IMAD.MOV.U32 R164, RZ, RZ, R173 ;  /* 0x000000ffffa47224 */ /* 0x000fe400078e00ad */
[----:B------:R2:W-:Y:S01]  /*634d0*/  STL [R1+0xc9c], R174 ;  /* 0x000c9cae01007387 */ /* 0x0005e20000100800 */
[----:B------:R-:W3:Y:S03]  /*634e0*/  LDL.LU R177, [R1+0xcfc] ;  /* 0x000cfc0001b17983 */ /* 0x000ee60000300800 */
[----:B-1----:R-:W3:Y:S01]  /*634f0*/  LDL.LU R173, [R1+0xd00] ;  /* 0x000d000001ad7983 */ /* 0x002ee20000300800 */
[----:B------:R-:W-:-:S03]  /*63500*/  IMAD.MOV.U32 R165, RZ, RZ, R174 ;  /* 0x000000ffffa57224 */ /* 0x000fc600078e00ae */
[----:B--2---:R-:W2:Y:S04]  /*63510*/  LDL.LU R174, [R1+0xd20] ;  /* 0x000d200001ae7983 */ /* 0x004ea80000300800 */
[----:B------:R1:W-:Y:S01]  /*63520*/  LDGSTS.E [R166+-0x6cc00], [R164.64], P1 ;  /* 0x93400000a4a67fae */ /* 0x0003e20008921848 */
[----:B------:R-:W-:-:S05]  /*63530*/  IADD3 R167, P2, R167, R170, RZ ;  /* 0x000000aaa7a77210 */ /* 0x000fca0007f5e0ff */
[----:B------:R-:W-:Y:S01]  /*63540*/  STL [R1+0xcc0], R167 ;  /* 0x000cc0a701007387 */ /* 0x000fe20000100800 */
[----:B------:R-:W-:-:S04]  /*63550*/  ISETP.GT.AND P1, PT, R0, 0x51, PT ;  /* 0x000000510000780c */ /* 0x000fc80003f24270 */
[----:B-1----:R-:W-:-:S04]  /*63560*/  SEL R164, RZ, 0x4, !P1 ;  /* 0x00000004ffa47807 */ /* 0x002fc80004800000 */
[----:B------:R-:W-:-:S04]  /*63570*/  SEL R164, R164, RZ, !P0 ;  /* 0x000000ffa4a47207 */ /* 0x000fc80004000000 */
[----:B------:R-:W-:Y:S01]  /*63580*/  ISETP.NE.U32.AND P1, PT, R164, RZ, PT ;  /* 0x000000ffa400720c */ /* 0x000fe20003f25070 */
[----:B------:R-:W-:Y:S02]  /*63590*/  IMAD.MOV.U32 R164, RZ, RZ, R167 ;  /* 0x000000ffffa47224 */ /* 0x000fe400078e00a7 */
[----:B----4-:R-:W-:-:S05]  /*635a0*/  IMAD.X R171, R171, 0x1, R3, P2 ;  /* 0x00000001abab7824 */ /* 0x010fca00010e0603 */
[----:B------:R1:W-:Y:S01]  /*635b0*/  STL [R1+0xcbc], R171 ;  /* 0x000cbcab01007387 */ /* 0x0003e20000100800 */
[----:B------:R-:W4:Y:S02]  /*635c0*/  LDL.LU R176, [R1+0xd1c] ;  /* 0x000d1c0001b07983 */ /* 0x000f240000300800 */
[----:B------:R-:W-:-:S05]  /*635d0*/  IMAD.MOV.U32 R165, RZ, RZ, R171 ;  /* 0x000000ffffa57224 */ /* 0x000fca00078e00ab */
[----:B------:R1:W-:Y:S04]  /*635e0*/  LDGSTS.E [R166+-0x6bc00], [R164.64], P1 ;  /* 0x94400000a4a67fae */ /* 0x0003e80008921848 */
[----:B-1----:R-:W4:Y:S01]  /*635f0*/  LDL.LU R171, [R1+0xd3c] ;  /* 0x000d3c0001ab7983 */ /* 0x002f220000300800 */
[----:B------:R-:W4:Y:S01]  /*63600*/  LDL.LU R167, [R1+0xd40] ;  /* 0x000d400001a77983 */ /* 0x000f220000300800 */
[----:B------:R-:W-:-:S04]  /*63610*/  ISETP.GT.AND P1, PT, R0, 0x55, PT ;  /* 0x000000550000780c */ /* 0x000fc80003f24270 */
[----:B------:R-:W-:-:S04]  /*63620*/  SEL R164, RZ, 0x4, !P1 ;  /* 0x00000004ffa47807 */ /* 0x000fc80004800000 */
[----:B------:R-:W-:-:S04]  /*63630*/  SEL R164, R164, RZ, !P0 ;  /* 0x000000ffa4a47207 */ /* 0x000fc80004000000 */
[----:B------:R-:W-:Y:S02]  /*63640*/  ISETP.NE.U32.AND P1, PT, R164, RZ, PT ;  /* 0x000000ffa400720c */ /* 0x000fe40003f25070 */
[----:B---3--:R-:W-:-:S05]  /*63650*/  IADD3 R172, P2, R172, R170, RZ ;  /* 0x000000aaacac7210 */ /* 0x008fca0007f5e0ff */
[----:B------:R-:W-:Y:S02]  /*63660*/  IMAD.X R175, R175, 0x1, R3, P2 ;  /* 0x00000001afaf7824 */ /* 0x000fe400010e0603 */
[----:B------:R-:W-:Y:S02]  /*63670*/  IMAD.MOV.U32 R164, RZ, RZ, R172 ;  /* 0x000000ffffa47224 */ /* 0x000fe400078e00ac */
[----:B------:R-:W-:Y:S01]  /*63680*/  IMAD.MOV.U32 R165, RZ, RZ, R175 ;  /* 0x000000ffffa57224 */ /* 0x000fe200078e00af */
[----:B------:R-:W-:Y:S01]  /*63690*/  STL [R1+0xce0], R172 ;  /* 0x000ce0ac01007387 */ /* 0x000fe20000100800 */
[----:B------:R1:W-:Y:S03]  /*636a0*/  STL [R1+0xcdc], R175 ;  /* 0x000cdcaf01007387 */ /* 0x0003e60000100800 */
[----:B------:R3:W-:Y:S01]  /*636b0*/  LDGSTS.E [R166+-0x6ac00], [R164.64], P1 ;  /* 0x95400000a4a67fae */ /* 0x0007e20008921848 */
[----:B------:R-:W-:-:S03]  /*636c0*/  ISETP.GT.AND P1, PT, R0, 0x59, PT ;  /* 0x000000590000780c */ /* 0x000fc60003f24270 */
[----:B-1----:R-:W4:Y:S01]  /*636d0*/  LDL.LU R175, [R1+0xd5c] ;  /* 0x000d5c0001af7983 */ /* 0x002f220000300800 */
[----:B------:R-:W4:Y:S01]  /*636e0*/  LDL.LU R172, [R1+0xd60] ;  /* 0x000d600001ac7983 */ /* 0x000f220000300800 */
[----:B---3--:R-:W-:-:S04]  /*636f0*/  SEL R164, RZ, 0x4, !P1 ;  /* 0x00000004ffa47807 */ /* 0x008fc80004800000 */
        /* <DEDUP_REMOVED lines=9> */
[----:B------:R2:W-:Y:S01]  /*63790*/  STL [R1+0xd00], R173 ;  /* 0x000d00ad01007387 */ /* 0x0005e20000100800 */
[----:B------:R-:W-:Y:S01]  /*637a0*/  STL [R1+0xcfc], R177 ;  /* 0x000cfcb101007387 */ /* 0x000fe20000100800 */
[----:B-1----:R-:W-:Y:S02]  /*637b0*/  SEL R164, RZ, 0x4, !P1 ;  /* 0x00000004ffa47807 */ /* 0x002fe40004800000 */
[----:B--2---:R-:W2:Y:S02]  /*637c0*/  LDL.LU R173, [R1+0xd80] ;  /* 0x000d800001ad7983 */ /* 0x004ea40000300800 */
[----:B------:R-:W-:Y:S02]  /*637d0*/  SEL R164, R164, RZ, !P0 ;  /* 0x000000ffa4a47207 */ /* 0x000fe40004000000 */
[----:B------:R1:W-:Y:S02]  /*637e0*/  STL [R1+0xd20], R174 ;  /* 0x000d20ae01007387 */ /* 0x0003e40000100800 */
[----:B------:R-:W-:Y:S01]  /*637f0*/  ISETP.NE.U32.AND P1, PT, R164, RZ, PT ;  /* 0x000000ffa400720c */ /* 0x000fe20003f25070 */
[----:B------:R-:W-:-:S02]  /*63800*/  IMAD.MOV.U32 R164, RZ, RZ, R174 ;  /* 0x000000ffffa47224 */ /* 0x000fc400078e00ae */
[----:B----4-:R-:W-:-:S05]  /*63810*/  IMAD.X R176, R176, 0x1, R3, P2 ;  /* 0x00000001b0b07824 */ /* 0x010fca00010e0603 */
[----:B------:R-:W-:Y:S01]  /*63820*/  STL [R1+0xd1c], R176 ;  /* 0x000d1cb001007387 */ /* 0x000fe20000100800 */
[----:B-1----:R-:W3:Y:S02]  /*63830*/  LDL.LU R174, [R1+0xd7c] ;  /* 0x000d7c0001ae7983 */ /* 0x002ee40000300800 */
        /* <DEDUP_REMOVED lines=12> */
[----:B-1----:R-:W4:Y:S01]  /*63900*/  LDL.LU R171, [R1+0xd9c] ;  /* 0x000d9c0001ab7983 */ /* 0x002f220000300800 */
[----:B------:R-:W4:Y:S10]  /*63910*/  LDL.LU R167, [R1+0xda0] ;  /* 0x000da00001a77983 */ /* 0x000f340000300800 */
[----:B------:R1:W-:Y:S01]  /*63920*/  LDGSTS.E [R166+-0x67c00], [R164.64], P1 ;  /* 0x98400000a4a67fae */ /* 0x0003e20008921848 */
[----:B------:R-:W-:-:S02]  /*63930*/  ISETP.GT.AND P1, PT, R0, 0x65, PT ;  /* 0x000000650000780c */ /* 0x000fc40003f24270 */
[----:B------:R-:W-:Y:S02]  /*63940*/  IADD3 R172, P2, R172, R170, RZ ;  /* 0x000000aaacac7210 */ /* 0x000fe40007f5e0ff */
[----:B-1----:R-:W-:-:S03]  /*63950*/  SEL R164, RZ, 0x4, !P1 ;  /* 0x00000004ffa47807 */ /* 0x002fc60004800000 */
[----:B------:R-:W-:Y:S01]  /*63960*/  IMAD.X R175, R175, 0x1, R3, P2 ;  /* 0x00000001afaf7824 */ /* 0x000fe200010e0603 */
[----:B------:R-:W-:Y:S01]  /*63970*/  SEL R164, R164, RZ, !P0 ;  /* 0x000000ffa4a47207 */ /* 0x000fe20004000000 */
[----:B------:R1:W-:Y:S03]  /*63980*/  STL [R1+0xd60], R172 ;  /* 0x000d60ac01007387 */ /* 0x0003e60000100800 */
[----:B------:R1:W-:Y:S02]  /*63990*/  STL [R1+0xd5c], R175 ;  /* 0x000d5caf01007387 */ /* 0x0003e40000100800 */
[----:B------:R-:W4:Y:S01]  /*639a0*/  LDL.LU R177, [R1+0xdbc] ;  /* 0x000dbc0001b17983 */ /* 0x000f220000300800 */
[----:B------:R-:W-:Y:S01]  /*639b0*/  ISETP.NE.U32.AND P1, PT, R164, RZ, PT ;  /* 0x000000ffa400720c */ /* 0x000fe20003f25070 */
[----:B------:R-:W-:Y:S02]  /*639c0*/  IMAD.MOV.U32 R164, RZ, RZ, R172 ;  /* 0x000000ffffa47224 */ /* 0x000fe400078e00ac */
[----:B-1----:R-:W4:Y:S01]  /*639d0*/  LDL.LU R172, [R1+0xdc0] ;  /* 0x000dc00001ac7983 */ /* 0x002f220000300800 */
[----:B------:R-:W-:-:S02]  /*639e0*/  IMAD.MOV.U32 R165, RZ, RZ, R175 ;  /* 0x000000ffffa57224 */ /* 0x000fc400078e00af */
[----:B------:R-:W4:Y:S07]  /*639f0*/  LDL.LU R175, [R1+0xde0] ;  /* 0x000de00001af7983 */ /* 0x000f2e0000300800 */
[----:B------:R1:W-:Y:S01]  /*63a00*/  LDGSTS.E [R166+-0x66c00], [R164.64], P1 ;  /* 0x99400000a4a67fae */ /* 0x0003e20008921848 */
[----:B------:R-:W-:-:S04]  /*63a10*/  ISETP.GT.AND P1, PT, R0, 0x69, PT ;  /* 0x000000690000780c */ /* 0x000fc80003f24270 */
[----:B-1----:R-:W-:Y:S02]  /*63a20*/  SEL R164, RZ, 0x4, !P1 ;  /* 0x00000004ffa47807 */ /* 0x002fe40004800000 */
[----:B--2---:R-:W-:-:S05]  /*63a30*/  IADD3 R173, P2, R173, R170, RZ ;  /* 0x000000aaadad7210 */ /* 0x004fca0007f5e0ff */
[----:B------:R-:W-:Y:S01]  /*63a40*/  STL [R1+0xd80], R173 ;  /* 0x000d80ad01007387 */ /* 0x000fe20000100800 */
[----:B------:R-:W-:-:S04]  /*63a50*/  SEL R164, R164, RZ, !P0 ;  /* 0x000000ffa4a47207 */ /* 0x000fc80004000000 */
[----:B------:R-:W-:Y:S01]  /*63a60*/  ISETP.NE.U32.AND P1, PT, R164, RZ, PT ;  /* 0x000000ffa400720c */ /* 0x000fe20003f25070 */
[----:B------:R-:W-:Y:S02]  /*63a70*/  IMAD.MOV.U32 R164, RZ, RZ, R173 ;  /* 0x000000ffffa47224 */ /* 0x000fe400078e00ad */
[----:B---3--:R-:W-:-:S05]  /*63a80*/  IMAD.X R174, R174, 0x1, R3, P2 ;  /* 0x00000001aeae7824 */ /* 0x008fca00010e0603 */
[----:B------:R1:W-:Y:S01]  /*63a90*/  STL [R1+0xd7c], R174 ;  /* 0x000d7cae01007387 */ /* 0x0003e20000100800 */
[----:B------:R-:W2:Y:S02]  /*63aa0*/  LDL.LU R176, [R1+0xddc] ;  /* 0x000ddc0001b07983 */ /* 0x000ea40000300800 */
[----:B------:R-:W-:-:S05]  /*63ab0*/  IMAD.MOV.U32 R165, RZ, RZ, R174 ;  /* 0x000000ffffa57224 */ /* 0x000fca00078e00ae */
[----:B------:R3:W-:Y:S04]  /*63ac0*/  LDGSTS.E [R166+-0x65c00], [R164.64], P1 ;  /* 0x9a400000a4a67fae */ /* 0x0007e80008921848 */
[----:B-1----:R-:W2:Y:S01]  /*63ad0*/  LDL.LU R174, [R1+0xdfc] ;  /* 0x000dfc0001ae7983 */ /* 0x002ea20000300800 */
[----:B------:R-:W2:Y:S01]  /*63ae0*/  LDL.LU R173, [R1+0xe00] ;  /* 0x000e000001ad7983 */ /* 0x000ea20000300800 */
[----:B------:R-:W-:-:S04]  /*63af0*/  ISETP.GT.AND P1, PT, R0, 0x6d, PT ;  /* 0x0000006d0000780c */ /* 0x000fc80003f24270 */
[----:B---3--:R-:W-:-:S04]  /*63b00*/  SEL R164, RZ, 0x4, !P1 ;  /* 0x00000004ffa47807 */ /* 0x008fc80004800000 */
[----:B------:R-:W-:Y:S02]  /*63b10*/  SEL R164, R164, RZ, !P0 ;  /* 0x000000ffa4a47207 */ /* 0x000fe40004000000 */
[----:B----4-:R-:W-:-:S05]  /*63b20*/  IADD3 R167, P2, R167, R170, RZ ;  /* 0x000000aaa7a77210 */ /* 0x010fca0007f5e0ff */
[----:B------:R-:W-:Y:S01]  /*63b30*/  IMAD.X R171, R171, 0x1, R3, P2 ;  /* 0x00000001abab7824 */ /* 0x000fe200010e0603 */
[----:B------:R-:W-:Y:S01]  /*63b40*/  STL [R1+0xda0], R167 ;  /* 0x000da0a701007387 */ /* 0x000fe20000100800 */
[----:B------:R-:W-:Y:S01]  /*63b50*/  ISETP.NE.U32.AND P1, PT, R164, RZ, PT ;  /* 0x000000ffa400720c */ /* 0x000fe20003f25070 */
[----:B------:R-:W-:Y:S02]  /*63b60*/  IMAD.MOV.U32 R164, RZ, RZ, R167 ;  /* 0x000000ffffa47224 */ /* 0x000fe400078e00a7 */
[----:B------:R-:W-:Y:S01]  /*63b70*/  IMAD.MOV.U32 R165, RZ, RZ, R171 ;  /* 0x000000ffffa57224 */ /* 0x000fe200078e00ab */
[----:B------:R1:W-:Y:S04]  /*63b80*/  STL [R1+0xd9c], R171 ;  /* 0x000d9cab01007387 */ /* 0x0003e80000100800 */
[----:B-1----:R-:W3:Y:S01]  /*63b90*/  LDL.LU R171, [R1+0xe1c] ;  /* 0x000e1c0001ab7983 */ /* 0x002ee20000300800 */
[----:B------:R-:W4:Y:S04]  /*63ba0*/  LDL.LU R167, [R1+0xe20] ;  /* 0x000e200001a77983 */ /* 0x000f280000300800 */
        /* <DEDUP_REMOVED lines=10> */
[----:B------:R-:W-:Y:S02]  /*63c50*/  ISETP.GT.AND P1, PT, R0, 0x75, PT ;  /* 0x000000750000780c */ /* 0x000fe40003f24270 */
[----:B------:R-:W-:Y:S02]  /*63c60*/  IADD3 R175, P2, R175, R170, RZ ;  /* 0x000000aaafaf7210 */ /* 0x000fe40007f5e0ff */
[----:B-1----:R-:W-:-:S04]  /*63c70*/  SEL R164, RZ, 0x4, !P1 ;  /* 0x00000004ffa47807 */ /* 0x002fc80004800000 */
[----:B------:R-:W-:Y:S01]  /*63c80*/  SEL R164, R164, RZ, !P0 ;  /* 0x000000ffa4a47207 */ /* 0x000fe20004000000 */
[----:B------:R1:W-:Y:S03]  /*63c90*/  STL [R1+0xdc0], R172 ;  /* 0x000dc0ac01007387 */ /* 0x0003e60000100800 */
[----:B------:R-:W-:Y:S01]  /*63ca0*/  ISETP.NE.U32.AND P1, PT, R164, RZ, PT ;  /* 0x000000ffa400720c */ /* 0x000fe20003f25070 */
[----:B------:R-:W-:Y:S01]  /*63cb0*/  STL [R1+0xdbc], R177 ;  /* 0x000dbcb101007387 */ /* 0x000fe20000100800 */
[----:B------:R-:W-:-:S03]  /*63cc0*/  IMAD.MOV.U32 R164, RZ, RZ, R175 ;  /* 0x000000ffffa47224 */ /* 0x000fc600078e00af */
[----:B-1----:R-:W3:Y:S01]  /*63cd0*/  LDL.LU R172, [R1+0xa48] ;  /* 0x000a480001ac7983 */ /* 0x002ee20000300800 */
[----:B------:R1:W-:Y:S02]  /*63ce0*/  STL [R1+0xde0], R175 ;  /* 0x000de0af01007387 */ /* 0x0003e40000100800 */
[----:B--2---:R-:W-:-:S04]  /*63cf0*/  IMAD.X R176, R176, 0x1, R3, P2 ;  /* 0x00000001b0b07824 */ /* 0x004fc800010e0603 */
[----:B------:R-:W-:Y:S01]  /*63d00*/  IMAD.MOV.U32 R165, RZ, RZ, R176 ;  /* 0x000000ffffa57224 */ /* 0x000fe200078e00b0 */
[----:B------:R-:W-:Y:S01]  /*63d10*/  STL [R1+0xddc], R176 ;  /* 0x000ddcb001007387 */ /* 0x000fe20000100800 */
[----:B-1----:R-:W2:Y:S03]  /*63d20*/  LDL.LU R175, [R1+0xa44] ;  /* 0x000a440001af7983 */ /* 0x002ea60000300800 */
[----:B------:R1:W-:Y:S01]  /*63d30*/  LDGSTS.E [R166+-0x62c00], [R164.64], P1 ;  /* 0x9d400000a4a67fae */ /* 0x0003e20008921848 */
[----:B------:R-:W-:Y:S02]  /*63d40*/  ISETP.GT.AND P1, PT, R0, 0x79, PT ;  /* 0x000000790000780c */ /* 0x000fe40003f24270 */
[----:B------:R-:W-:-:S05]  /*63d50*/  IADD3 R173, P2, R173, R170, RZ ;  /* 0x000000aaadad7210 */ /* 0x000fca0007f5e0ff */
[----:B------:R-:W-:Y:S01]  /*63d60*/  IMAD.X R174, R174, 0x1, R3, P2 ;  /* 0x00000001aeae7824 */ /* 0x000fe200010e0603 */
[----:B-1----:R-:W-:-:S04]  /*63d70*/  SEL R164, RZ, 0x4, !P1 ;  /* 0x00000004ffa47807 */ /* 0x002fc80004800000 */
[----:B------:R-:W-:Y:S01]  /*63d80*/  SEL R164, R164, RZ, !P0 ;  /* 0x000000ffa4a47207 */ /* 0x000fe20004000000 */
[----:B------:R-:W-:Y:S01]  /*63d90*/  STL [R1+0xe00], R173 ;  /* 0x000e00ad01007387 */ /* 0x000fe20000100800 */
[----:B------:R1:W-:Y:S02]  /*63da0*/  STL [R1+0xdfc], R174 ;  /* 0x000dfcae01007387 */ /* 0x0003e40000100800 */
[----:B------:R-:W-:Y:S01]  /*63db0*/  ISETP.NE.U32.AND P1, PT, R164, RZ, PT ;  /* 0x000000ffa400720c */ /* 0x000fe20003f25070 */
[----:B------:R-:W-:Y:S02]  /*63dc0*/  IMAD.MOV.U32 R165, RZ, RZ, R174 ;  /* 0x000000ffffa57224 */ /* 0x000fe400078e00ae */
[----:B------:R-:W-:Y:S01]  /*63dd0*/  IMAD.MOV.U32 R164, RZ, RZ, R173 ;  /* 0x000000ffffa47224 */ /* 0x000fe200078e00ad */
[----:B-1----:R-:W2:Y:S01]  /*63de0*/  LDL.LU R174, [R1+0xa64] ;  /* 0x000a640001ae7983 */ /* 0x002ea20000300800 */
[----:B------:R-:W2:Y:S08]  /*63df0*/  LDL.LU R173, [R1+0xa68] ;  /* 0x000a680001ad7983 */ /* 0x000eb00000300800 */
[----:B------:R1:W-:Y:S01]  /*63e00*/  LDGSTS.E [R166+-0x61c00], [R164.64], P1 ;  /* 0x9e400000a4a67fae */ /* 0x0003e20008921848 */
[----:B------:R-:W-:-:S02]  /*63e10*/  ISETP.GT.AND P1, PT, R0, 0x7d, PT ;  /* 0x0000007d0000780c */ /* 0x000fc40003f24270 */
[----:B----4-:R-:W-:Y:S02]  /*63e20*/  IADD3 R167, P2, R167, R170, RZ ;  /* 0x000000aaa7a77210 */ /* 0x010fe40007f5e0ff */
[----:B-1----:R-:W-:-:S03]  /*63e30*/  SEL R164, RZ, 0x4, !P1 ;  /* 0x00000004ffa47807 */ /* 0x002fc60004800000 */
[----:B---3--:R-:W-:Y:S01]  /*63e40*/  IMAD.X R171, R171, 0x1, R3, P2 ;  /* 0x00000001abab7824 */ /* 0x008fe200010e0603 */
[----:B------:R-:W-:Y:S01]  /*63e50*/  SEL R164, R164, RZ, !P0 ;  /* 0x000000ffa4a47207 */ /* 0x000fe20004000000 */
[----:B------:R-:W-:Y:S03]  /*63e60*/  STL [R1+0xe20], R167 ;  /* 0x000e20a701007387 */ /* 0x000fe60000100800 */
[----:B------:R1:W-:Y:S02]  /*63e70*/  STL [R1+0xe1c], R171 ;  /* 0x000e1cab01007387 */ /* 0x0003e40000100800 */
[----:B------:R-:W-:Y:S01]  /*63e80*/  IMAD.MOV.U32 R165, RZ, RZ, R171 ;  /* 0x000000ffffa57224 */ /* 0x000fe200078e00ab */
[----:B------:R-:W-:Y:S01]  /*63e90*/  ISETP.NE.U32.AND P1, PT, R164, RZ, PT ;  /* 0x000000ffa400720c */ /* 0x000fe20003f25070 */
[----:B------:R-:W-:Y:S01]  /*63ea0*/  IMAD.MOV.U32 R164, RZ, RZ, R167 ;  /* 0x000000ffffa47224 */ /* 0x000fe200078e00a7 */
[----:B-1----:R-:W4:Y:S01]  /*63eb0*/  LDL.LU R171, [R1+0xa84] ;  /* 0x000a840001ab7983 */ /* 0x002f220000300800 */
[----:B------:R-:W4:Y:S01]  /*63ec0*/  LDL.LU R167, [R1+0xa88] ;  /* 0x000a880001a77983 */ /* 0x000f220000300800 */
[----:B------:R-:W-:-:S09]  /*63ed0*/  IADD3 R2, R2, 0x100000, RZ ;  /* 0x0010000002027810 */ /* 0x000fd20007ffe0ff */
[----:B------:R1:W-:Y:S01]  /*63ee0*/  LDGSTS.E [R2+-0x60c00], [R164.64], P1 ;  /* 0x9f400000a4027fae */ /* 0x0003e20008921848 */
[----:B------:R-:W-:Y:S01]  /*63ef0*/  ISETP.GT.AND P1, PT, R0, 0x2, PT ;  /* 0x000000020000780c */ /* 0x000fe20003f24270 */
[----:B------:R-:W-:-:S03]  /*63f00*/  IMAD.SHL.U32 R252, R252, 0x4, RZ ;  /* 0x00000004fcfc7824 */ /* 0x000fc600078e00ff */
[----:B-1----:R-:W-:-:S04]  /*63f10*/  SEL R2, RZ, 0x4, !P1 ;  /* 0x00000004ff027807 */ /* 0x002fc80004800000 */
[----:B------:R-:W-:Y:S02]  /*63f20*/  SEL R2, R2, RZ, !P0 ;  /* 0x000000ff02027207 */ /* 0x000fe40004000000 */
[----:B------:R-:W-:Y:S02]  /*63f30*/  LOP3.LUT R176, R252, 0x40, RZ, 0x3c, !PT ;  /* 0x00000040fcb07812 */ /* 0x000fe400078e3cff */
[----:B------:R-:W-:Y:S01]  /*63f40*/  ISETP.NE.U32.AND P1, PT, R2, RZ, PT ;  /* 0x000000ff0200720c */ /* 0x000fe20003f25070 */
[----:B------:R-:W-:Y:S01]  /*63f50*/  IMAD.U32 R2, RZ, RZ, UR5 ;  /* 0x00000005ff027e24 */ /* 0x000fe2000f8e00ff */
[----:B------:R-:W-:-:S03]  /*63f60*/  IADD3 R172, P2, R172, R170, RZ ;  /* 0x000000aaacac7210 */ /* 0x000fc60007f5e0ff */
[----:B------:R-:W-:Y:S02]  /*63f70*/  IMAD R2, R2, 0x20000, R176 ;  /* 0x0002000002027824 */ /* 0x000fe400078e02b0 */
[----:B------:R-:W-:Y:S01]  /*63f80*/  STL [R1+0xa48], R172 ;  /* 0x000a48ac01007387 */ /* 0x000fe20000100800 */
[----:B------:R-:W-:Y:S02]  /*63f90*/  IMAD.MOV.U32 R164, RZ, RZ, R172 ;  /* 0x000000ffffa47224 */ /* 0x000fe400078e00ac */
[----:B------:R-:W-:Y:S01]  /*63fa0*/  IADD3 R166, R2, 0x100000, RZ ;  /* 0x0010000002a67810 */ /* 0x000fe20007ffe0ff */
[----:B--2---:R-:W-:-:S04]  /*63fb0*/  IMAD.X R175, R175, 0x1, R3, P2 ;  /* 0x00000001afaf7824 */ /* 0x004fc800010e0603 */
[----:B------:R-:W-:Y:S01]  /*63fc0*/  IMAD.MOV.U32 R165, RZ, RZ, R175 ;  /* 0x000000ffffa57224 */ /* 0x000fe200078e00af */
[----:B------:R1:W-:Y:S04]  /*63fd0*/  STL [R1+0xa44], R175 ;  /* 0x000a44af01007387 */ /* 0x0003e80000100800 */
[----:B------:R2:W-:Y:S04]  /*63fe0*/  LDGSTS.E [R166+-0x7f800], [R164.64], P1 ;  /* 0x80800000a4a67fae */ /* 0x0005e80008921848 */
[----:B-1----:R-:W3:Y:S01]  /*63ff0*/  LDL.LU R175, [R1+0xaa4] ;  /* 0x000aa40001af7983 */ /* 0x002ee20000300800 */
[----:B------:R-:W3:Y:S01]  /*64000*/  LDL.LU R172, [R1+0xaa8] ;  /* 0x000aa80001ac7983 */ /* 0x000ee20000300800 */
[----:B------:R-:W-:-:S04]  /*64010*/  ISETP.GT.AND P1, PT, R0, 0x6, PT ;  /* 0x000000060000780c */ /* 0x000fc80003f24270 */
[----:B--2---:R-:W-:-:S04]  /*64020*/  SEL R164, RZ, 0x4, !P1 ;  /* 0x00000004ffa47807 */ /* 0x004fc80004800000 */
[----:B------:R-:W-:Y:S02]  /*64030*/  SEL R164, R164, RZ, !P0 ;  /* 0x000000ffa4a47207 */ /* 0x000fe40004000000 */
[----:B------:R-:W-:-:S05]  /*64040*/  IADD3 R173, P2, R173, R170, RZ ;  /* 0x000000aaadad7210 */ /* 0x000fca0007f5e0ff */
        /* <DEDUP_REMOVED lines=10> */
[----:B----4-:R-:W-:-:S05]  /*640f0*/  IADD3 R167, P2, R167, R170, RZ ;  /* 0x000000aaa7a77210 */ /* 0x010fca0007f5e0ff */
[----:B------:R-:W-:Y:S01]  /*64100*/  IMAD.X R171, R171, 0x1, R3, P2 ;  /* 0x00000001abab7824 */ /* 0x000fe200010e0603 */
[----:B------:R-:W-:Y:S04]  /*64110*/  STL [R1+0xa88], R167 ;  /* 0x000a88a701007387 */ /* 0x000fe80000100800 */
[----:B------:R4:W-:Y:S01]  /*64120*/  STL [R1+0xa84], R171 ;  /* 0x000a84ab01007387 */ /* 0x0009e20000100800 */
[----:B------:R-:W2:Y:S01]  /*64130*/  LDL.LU R176, [R1+0xae4] ;  /* 0x000ae40001b07983 */ /* 0x000ea20000300800 */
[----:B------:R-:W-:-:S04]  /*64140*/  ISETP.GT.AND P1, PT, R0, 0xa, PT ;  /* 0x0000000a0000780c */ /* 0x000fc80003f24270 */
[----:B-1----:R-:W-:-:S04]  /*64150*/  SEL R164, RZ, 0x4, !P1 ;  /* 0x00000004ffa47807 */ /* 0x002fc80004800000 */
[----:B------:R-:W-:-:S04]  /*64160*/  SEL R164, R164, RZ, !P0 ;  /* 0x000000ffa4a47207 */ /* 0x000fc80004000000 */
[----:B------:R-:W-:Y:S01]  /*64170*/  ISETP.NE.U32.AND P1, PT, R164, RZ, PT ;  /* 0x000000ffa400720c */ /* 0x000fe20003f25070 */
[----:B------:R-:W-:Y:S02]  /*64180*/  IMAD.MOV.U32 R164, RZ, RZ, R167 ;  /* 0x000000ffffa47224 */ /* 0x000fe400078e00a7 */
[----:B------:R-:W-:Y:S02]  /*64190*/  IMAD.MOV.U32 R165, RZ, RZ, R171 ;  /* 0x000000ffffa57224 */ /* 0x000fe400078e00ab */
[----:B----4-:R-:W4:Y:S01]  /*641a0*/  LDL.LU R171, [R1+0xb04] ;  /* 0x000b040001ab7983 */ /* 0x010f220000300800 */
[----:B------:R-:W4:Y:S07]  /*641b0*/  LDL.LU R167, [R1+0xb08] ;  /* 0x000b080001a77983 */ /* 0x000f2e0000300800 */
        /* <DEDUP_REMOVED lines=12> */
[----:B------:R3:W-:Y:S01]  /*64280*/  STL [R1+0xaa4], R175 ;  /* 0x000aa4af01007387 */ /* 0x0007e20000100800 */
[----:B-1----:R-:W-:Y:S02]  /*64290*/  SEL R164, RZ, 0x4, !P1 ;  /* 0x00000004ffa47807 */ /* 0x002fe40004800000 */
[----:B---3--:R-:W3:Y:S01]  /*642a0*/  LDL.LU R175, [R1+0xb24] ;  /* 0x000b240001af7983 */ /* 0x008ee20000300800 */
[----:B------:R-:W3:Y:S01]  /*642b0*/  LDL.LU R172, [R1+0xb28] ;  /* 0x000b280001ac7983 */ /* 0x000ee20000300800 */
[----:B------:R-:W-:Y:S02]  /*642c0*/  SEL R164, R164, RZ, !P0 ;  /* 0x000000ffa4a47207 */ /* 0x000fe40004000000 */
[----:B------:R-:W-:Y:S02]  /*642d0*/  IADD3 R173, P2, R173, R170, RZ ;  /* 0x000000aaadad7210 */ /* 0x000fe40007f5e0ff */
[----:B------:R-:W-:-:S03]  /*642e0*/  ISETP.NE.U32.AND P1, PT, R164, RZ, PT ;  /* 0x000000ffa400720c */ /* 0x000fc60003f25070 */
[----:B------:R-:W-:Y:S02]  /*642f0*/  IMAD.X R177, R177, 0x1, R3, P2 ;  /* 0x00000001b1b17824 */ /* 0x000fe400010e0603 */
[----:B------:R-:W-:Y:S02]  /*64300*/  IMAD.MOV.U32 R164, RZ, RZ, R173 ;  /* 0x000000ffffa47224 */ /* 0x000fe400078e00ad */
[----:B------:R-:W-:Y:S01]  /*64310*/  IMAD.MOV.U32 R165, RZ, RZ, R177 ;  /* 0x000000ffffa57224 */ /* 0x000fe200078e00b1 */
[----:B--2---:R-:W-:-:S05]  /*64320*/  IADD3 R174, P2, R174, R170, RZ ;  /* 0x000000aaaeae7210 */ /* 0x004fca0007f5e0ff */
[----:B------:R1:W-:Y:S01]  /*64330*/  LDGSTS.E [R166+-0x7b800], [R164.64], P1 ;  /* 0x84800000a4a67fae */ /* 0x0003e20008921848 */
[----:B------:R-:W-:-:S03]  /*64340*/  ISETP.GT.AND P1, PT, R0, 0x16, PT ;  /* 0x000000160000780c */ /* 0x000fc60003f24270 */
[----:B------:R2:W-:Y:S01]  /*64350*/  STL [R1+0xac8], R173 ;  /* 0x000ac8ad01007387 */ /* 0x0005e20000100800 */
[----:B------:R-:W-:Y:S01]  /*64360*/  STL [R1+0xac4], R177 ;  /* 0x000ac4b101007387 */ /* 0x000fe20000100800 */
[----:B-1----:R-:W-:Y:S01]  /*64370*/  SEL R164, RZ, 0x4, !P1 ;  /* 0x00000004ffa47807 */ /* 0x002fe20004800000 */
[----:B------:R-:W-:Y:S01]  /*64380*/  IMAD.X R176, R176, 0x1, R3, P2 ;  /* 0x00000001b0b07824 */ /* 0x000fe200010e0603 */
[----:B--2---:R-:W2:Y:S02]  /*64390*/  LDL.LU R173, [R1+0xb48] ;  /* 0x000b480001ad7983 */ /* 0x004ea40000300800 */
[----:B------:R-:W-:Y:S01]  /*643a0*/  SEL R164, R164, RZ, !P0 ;  /* 0x000000ffa4a47207 */ /* 0x000fe20004000000 */
[----:B------:R1:W-:Y:S01]  /*643b0*/  STL [R1+0xae8], R174 ;  /* 0x000ae8ae01007387 */ /* 0x0003e20000100800 */
[----:B------:R-:W-:Y:S02]  /*643c0*/  STL [R1+0xae4], R176 ;  /* 0x000ae4b001007387 */ /* 0x000fe40000100800 */
[----:B------:R-:W-:Y:S01]  /*643d0*/  ISETP.NE.U32.AND P1, PT, R164, RZ, PT ;  /* 0x000000ffa400720c */ /* 0x000fe20003f25070 */
[----:B------:R-:W-:-:S02]  /*643e0*/  IMAD.MOV.U32 R164, RZ, RZ, R174 ;  /* 0x000000ffffa47224 */ /* 0x000fc400078e00ae */
[----:B-1----:R-:W2:Y:S01]  /*643f0*/  LDL.LU R174, [R1+0xb44] ;  /* 0x000b440001ae7983 */ /* 0x002ea20000300800 */
[----:B------:R-:W-:-:S09]  /*64400*/  IMAD.MOV.U32 R165, RZ, RZ, R176 ;  /* 0x000000ffffa57224 */ /* 0x000fd200078e00b0 */
[----:B------:R1:W-:Y:S01]  /*64410*/  LDGSTS.E [R166+-0x7a800], [R164.64], P1 ;  /* 0x85800000a4a67fae */ /* 0x0003e20008921848 */
[----:B------:R-:W-:Y:S02]  /*64420*/  ISETP.GT.AND P1, PT, R0, 0x1a, PT ;  /* 0x0000001a0000780c */ /* 0x000fe40003f24270 */
[----:B----4-:R-:W-:-:S05]  /*64430*/  IADD3 R167, P2, R167, R170, RZ ;  /* 0x000000aaa7a77210 */ /* 0x010fca0007f5e0ff */
        /* <DEDUP_REMOVED lines=13> */
[----:B------:R-:W-:-:S04]  /*64510*/  SEL R164, R164, RZ, !P0 ;  /* 0x000000ffa4a47207 */ /* 0x000fc80004000000 */
[----:B------:R-:W-:Y:S02]  /*64520*/  ISETP.NE.U32.AND P1, PT, R164, RZ, PT ;  /* 0x000000ffa400720c */ /* 0x000fe40003f25070 */
[----:B---3--:R-:W-:-:S05]  /*64530*/  IADD3 R172, P2, R172, R170, RZ ;  /* 0x000000aaacac7210 */ /* 0x008fca0007f5e0ff */
[----:B------:R-:W-:Y:S01]  /*64540*/  IMAD.X R175, R175, 0x1, R3, P2 ;  /* 0x00000001afaf7824 */ /* 0x000fe200010e0603 */
        /* <DEDUP_REMOVED lines=49> */
[----:B---3--:R-:W3:Y:S02]  /*64860*/  LDL.LU R172, [R1+0xc08] ;  /* 0x000c080001ac7983 */ /* 0x008ee40000300800 */
[----:B------:R-:W-:Y:S02]  /*64870*/  SEL R164, R164, RZ, !P0 ;  /* 0x000000ffa4a47207 */ /* 0x000fe40004000000 */
[----:B------:R1:W-:Y:S01]  /*64880*/  STL [R1+0xba8], R175 ;  /* 0x000ba8af01007387 */ /* 0x0003e20000100800 */
[----:B------:R-:W-:Y:S01]  /*64890*/  IMAD.X R176, R176, 0x1, R3, P2 ;  /* 0x00000001b0b07824 */ /* 0x000fe200010e0603 */
[----:B------:R-:W-:Y:S01]  /*648a0*/  ISETP.NE.U32.AND P1, PT, R164, RZ, PT ;  /* 0x000000ffa400720c */ /* 0x000fe20003f25070 */
[----:B------:R-:W-:-:S03]  /*648b0*/  IMAD.MOV.U32 R164, RZ, RZ, R175 ;  /* 0x000000ffffa47224 */ /* 0x000fc600078e00af */
[----:B------:R-:W-:Y:S01]  /*648c0*/  STL [R1+0xba4], R176 ;  /* 0x000ba4b001007387 */ /* 0x000fe20000100800 */
[----:B-1----:R-:W4:Y:S02]  /*648d0*/  LDL.LU R175, [R1+0xc04] ;  /* 0x000c040001af7983 */ /* 0x002f240000300800 */
        /* <DEDUP_REMOVED lines=105> */
[----:B--2---:R-:W3:Y:S04]  /*64f70*/  LDL.LU R174, [R1+0xd28] ;  /* 0x000d280001ae7983 */ /* 0x004ee80000300800 */
[----:B------:R1:W-:Y:S01]  /*64f80*/  LDGSTS.E [R166+-0x6c800], [R164.64], P1 ;  /* 0x93800000a4a67fae */ /* 0x0003e20008921848 */
[----:B------:R-:W-:-:S05]  /*64f90*/  IADD3 R167, P2, R167, R170, RZ ;  /* 0x000000aaa7a77210 */ /* 0x000fca0007f5e0ff */
[----:B------:R-:W-:Y:S01]  /*64fa0*/  STL [R1+0xcc8], R167 ;  /* 0x000cc8a701007387 */ /* 0x000fe20000100800 */
[----:B----4-:R-:W-:-:S05]  /*64fb0*/  IMAD.X R171, R171, 0x1, R3, P2 ;  /* 0x00000001abab7824 */ /* 0x010fca00010e0603 */
        /* <DEDUP_REMOVED lines=11> */
[----:B------:R-:W-:-:S02]  /*65070*/  ISETP.GT.AND P1, PT, R0, 0x56, PT ;  /* 0x000000560000780c */ /* 0x000fc40003f24270 */
[----:B---3--:R-:W-:Y:S02]  /*65080*/  IADD3 R172, P2, R172, R170, RZ ;  /* 0x000000aaacac7210 */ /* 0x008fe40007f5e0ff */
        /* <DEDUP_REMOVED lines=25> */
[----:B------:R-:W3:Y:S02]  /*65220*/  LDL.LU R173, [R1+0xd88] ;  /* 0x000d880001ad7983 */ /* 0x000ee40000300800 */
[----:B------:R-:W-:Y:S02]  /*65230*/  SEL R164, R164, RZ, !P0 ;  /* 0x000000ffa4a47207 */ /* 0x000fe40004000000 */
[----:B------:R1:W-:Y:S02]  /*65240*/  STL [R1+0xd28], R174 ;  /* 0x000d28ae01007387 */ /* 0x0003e40000100800 */
[----:B------:R-:W-:Y:S01]  /*65250*/  ISETP.NE.U32.AND P1, PT, R164, RZ, PT ;  /* 0x000000ffa400720c */ /* 0x000fe20003f25070 */
[----:B------:R-:W-:-:S02]  /*65260*/  IMAD.MOV.U32 R164, RZ, RZ, R174 ;  /* 0x000000ffffa47224 */ /* 0x000fc400078e00ae */
[----:B--2---:R-:W-:-:S05]  /*65270*/  IMAD.X R176, R176, 0x1, R3, P2 ;  /* 0x00000001b0b07824 */ /* 0x004fca00010e0603 */
[----:B------:R-:W-:Y:S01]  /*65280*/  STL [R1+0xd24], R176 ;  /* 0x000d24b001007387 */ /* 0x000fe20000100800 */
[----:B-1----:R-:W2:Y:S02]  /*65290*/  LDL.LU R174, [R1+0xd84] ;  /* 0x000d840001ae7983 */ /* 0x002ea40000300800 */
[----:B------:R-:W-:-:S05]  /*652a0*/  IMAD.MOV.U32 R165, RZ, RZ, R176 ;  /* 0x000000ffffa57224 */ /* 0x000fca00078e00b0 */
[----:B------:R1:W-:Y:S01]  /*652b0*/  LDGSTS.E [R166+-0x68800], [R164.64], P1 ;  /* 0x97800000a4a67fae */ /* 0x0003e20008921848 */
[----:B------:R-:W-:Y:S02]  /*652c0*/  ISETP.GT.AND P1, PT, R0, 0x62, PT ;  /* 0x000000620000780c */ /* 0x000fe40003f24270 */
[----:B----4-:R-:W-:Y:S02]  /*652d0*/  IADD3 R167, P2, R167, R170, RZ ;  /* 0x000000aaa7a77210 */ /* 0x010fe40007f5e0ff */
        /* <DEDUP_REMOVED lines=8> */
[----:B-1----:R-:W4:Y:S01]  /*65360*/  LDL.LU R171, [R1+0xda4] ;  /* 0x000da40001ab7983 */ /* 0x002f220000300800 */
[----:B------:R-:W4:Y:S10]  /*65370*/  LDL.LU R167, [R1+0xda8] ;  /* 0x000da80001a77983 */ /* 0x000f340000300800 */
[----:B------:R1:W-:Y:S01]  /*65380*/  LDGSTS.E [R166+-0x67800], [R164.64], P1 ;  /* 0x98800000a4a67fae */ /* 0x0003e20008921848 */
[----:B------:R-:W-:-:S04]  /*65390*/  ISETP.GT.AND P1, PT, R0, 0x66, PT ;  /* 0x000000660000780c */ /* 0x000fc80003f24270 */
[----:B-1----:R-:W-:-:S04]  /*653a0*/  SEL R164, RZ, 0x4, !P1 ;  /* 0x00000004ffa47807 */ /* 0x002fc80004800000 */
[----:B------:R-:W-:Y:S02]  /*653b0*/  SEL R164, R164, RZ, !P0 ;  /* 0x000000ffa4a47207 */ /* 0x000fe40004000000 */
[----:B---3--:R-:W-:-:S05]  /*653c0*/  IADD3 R172, P2, R172, R170, RZ ;  /* 0x000000aaacac7210 */ /* 0x008fca0007f5e0ff */
[----:B------:R-:W-:Y:S01]  /*653d0*/  IMAD.X R175, R175, 0x1, R3, P2 ;  /* 0x00000001afaf7824 */ /* 0x000fe200010e0603 */
[----:B------:R1:W-:Y:S01]  /*653e0*/  STL [R1+0xd68], R172 ;  /* 0x000d68ac01007387 */ /* 0x0003e20000100800 */
[----:B------:R-:W-:Y:S01]  /*653f0*/  ISETP.NE.U32.AND P1, PT, R164, RZ, PT ;  /* 0x000000ffa400720c */ /* 0x000fe20003f25070 */
[----:B------:R-:W-:Y:S02]  /*65400*/  IMAD.MOV.U32 R164, RZ, RZ, R172 ;  /* 0x000000ffffa47224 */ /* 0x000fe400078e00ac */
[----:B------:R3:W-:Y:S01]  /*65410*/  STL [R1+0xd64], R175 ;  /* 0x000d64af01007387 */ /* 0x0007e20000100800 */
[----:B------:R-:W4:Y:S03]  /*65420*/  LDL.LU R177, [R1+0xdc4] ;  /* 0x000dc40001b17983 */ /* 0x000f260000300800 */
[----:B-1----:R-:W4:Y:S01]  /*65430*/  LDL.LU R172, [R1+0xdc8] ;  /* 0x000dc80001ac7983 */ /* 0x002f220000300800 */
[----:B------:R-:W-:-:S03]  /*65440*/  IMAD.MOV.U32 R165, RZ, RZ, R175 ;  /* 0x000000ffffa57224 */ /* 0x000fc600078e00af */
[----:B---3--:R-:W3:Y:S04]  /*65450*/  LDL.LU R175, [R1+0xde8] ;  /* 0x000de80001af7983 */ /* 0x008ee80000300800 */
[----:B------:R1:W-:Y:S01]  /*65460*/  LDGSTS.E [R166+-0x66800], [R164.64], P1 ;  /* 0x99800000a4a67fae */ /* 0x0003e20008921848 */
[----:B------:R-:W-:Y:S02]  /*65470*/  ISETP.GT.AND P1, PT, R0, 0x6a, PT ;  /* 0x0000006a0000780c */ /* 0x000fe40003f24270 */
[----:B------:R-:W-:Y:S02]  /*65480*/  IADD3 R173, P2, R173, R170, RZ ;  /* 0x000000aaadad7210 */ /* 0x000fe40007f5e0ff */
[----:B-1----:R-:W-:-:S03]  /*65490*/  SEL R164, RZ, 0x4, !P1 ;  /* 0x00000004ffa47807 */ /* 0x002fc60004800000 */
[----:B------:R-:W-:Y:S01]  /*654a0*/  STL [R1+0xd88], R173 ;  /* 0x000d88ad01007387 */ /* 0x000fe20000100800 */
[----:B------:R-:W-:-:S04]  /*654b0*/  SEL R164, R164, RZ, !P0 ;  /* 0x000000ffa4a47207 */ /* 0x000fc80004000000 */
[----:B------:R-:W-:Y:S01]  /*654c0*/  ISETP.NE.U32.AND P1, PT, R164, RZ, PT ;  /* 0x000000ffa400720c */ /* 0x000fe20003f25070 */
[----:B------:R-:W-:Y:S02]  /*654d0*/  IMAD.MOV.U32 R164, RZ, RZ, R173 ;  /* 0x000000ffffa47224 */ /* 0x000fe400078e00ad */
[----:B--2---:R-:W-:-:S05]  /*654e0*/  IMAD.X R174, R174, 0x1, R3, P2 ;  /* 0x00000001aeae7824 */ /* 0x004fca00010e0603 */
[----:B------:R1:W-:Y:S01]  /*654f0*/  STL [R1+0xd84], R174 ;  /* 0x000d84ae01007387 */ /* 0x0003e20000100800 */
[----:B------:R-:W2:Y:S02]  /*65500*/  LDL.LU R176, [R1+0xde4] ;  /* 0x000de40001b07983 */ /* 0x000ea40000300800 */
[----:B------:R-:W-:-:S05]  /*65510*/  IMAD.MOV.U32 R165, RZ, RZ, R174 ;  /* 0x000000ffffa57224 */ /* 0x000fca00078e00ae */
[----:B------:R1:W-:Y:S04]  /*65520*/  LDGSTS.E [R166+-0x65800], [R164.64], P1 ;  /* 0x9a800000a4a67fae */ /* 0x0003e80008921848 */
[----:B-1----:R-:W2:Y:S01]  /*65530*/  LDL.LU R174, [R1+0xe04] ;  /* 0x000e040001ae7983 */ /* 0x002ea20000300800 */
[----:B------:R-:W2:Y:S01]  /*65540*/  LDL.LU R173, [R1+0xe08] ;  /* 0x000e080001ad7983 */ /* 0x000ea20000300800 */
[----:B------:R-:W-:-:S04]  /*65550*/  ISETP.GT.AND P1, PT, R0, 0x6e, PT ;  /* 0x0000006e0000780c */ /* 0x000fc80003f24270 */
[----:B------:R-:W-:-:S04]  /*65560*/  SEL R164, RZ, 0x4, !P1 ;  /* 0x00000004ffa47807 */ /* 0x000fc80004800000 */
[----:B------:R-:W-:-:S04]  /*65570*/  SEL R164, R164, RZ, !P0 ;  /* 0x000000ffa4a47207 */ /* 0x000fc80004000000 */
[----:B------:R-:W-:Y:S02]  /*65580*/  ISETP.NE.U32.AND P1, PT, R164, RZ, PT ;  /* 0x000000ffa400720c */ /* 0x000fe40003f25070 */
[----:B----4-:R-:W-:-:S05]  /*65590*/  IADD3 R167, P2, R167, R170, RZ ;  /* 0x000000aaa7a77210 */ /* 0x010fca0007f5e0ff */
[----:B------:R-:W-:Y:S01]  /*655a0*/  IMAD.X R171, R171, 0x1, R3, P2 ;  /* 0x00000001abab7824 */ /* 0x000fe200010e0603 */
[----:B------:R-:W-:Y:S01]  /*655b0*/  STL [R1+0xda8], R167 ;  /* 0x000da8a701007387 */ /* 0x000fe20000100800 */
[----:B------:R-:W-:Y:S02]  /*655c0*/  IMAD.MOV.U32 R164, RZ, RZ, R167 ;  /* 0x000000ffffa47224 */ /* 0x000fe400078e00a7 */
[----:B------:R-:W-:Y:S01]  /*655d0*/  IMAD.MOV.U32 R165, RZ, RZ, R171 ;  /* 0x000000ffffa57224 */ /* 0x000fe200078e00ab */
[----:B------:R1:W-:Y:S04]  /*655e0*/  STL [R1+0xda4], R171 ;  /* 0x000da4ab01007387 */ /* 0x0003e80000100800 */
[----:B------:R4:W-:Y:S01]  /*655f0*/  LDGSTS.E [R166+-0x64800], [R164.64], P1 ;  /* 0x9b800000a4a67fae */ /* 0x0009e20008921848 */
[----:B------:R-:W-:-:S03]  /*65600*/  ISETP.GT.AND P1, PT, R0, 0x72, PT ;  /* 0x000000720000780c */ /* 0x000fc60003f24270 */
[----:B-1----:R-:W2:Y:S01]  /*65610*/  LDL.LU R171, [R1+0xe24] ;  /* 0x000e240001ab7983 */ /* 0x002ea20000300800 */
[----:B------:R-:W2:Y:S01]  /*65620*/  LDL.LU R167, [R1+0xe28] ;  /* 0x000e280001a77983 */ /* 0x000ea20000300800 */
[----:B----4-:R-:W-:-:S04]  /*65630*/  SEL R164, RZ, 0x4, !P1 ;  /* 0x00000004ffa47807 */ /* 0x010fc80004800000 */
[----:B------:R-:W-:-:S04]  /*65640*/  SEL R164, R164, RZ, !P0 ;  /* 0x000000ffa4a47207 */ /* 0x000fc80004000000 */
[----:B------:R-:W-:Y:S02]  /*65650*/  ISETP.NE.U32.AND P1, PT, R164, RZ, PT ;  /* 0x000000ffa400720c */ /* 0x000fe40003f25070 */
[----:B------:R-:W-:-:S05]  /*65660*/  IADD3 R172, P2, R172, R170, RZ ;  /* 0x000000aaacac7210 */ /* 0x000fca0007f5e0ff */
        /* <DEDUP_REMOVED lines=11> */
[----:B------:R-:W-:Y:S02]  /*65720*/  STL [R1+0xde8], R175 ;  /* 0x000de8af01007387 */ /* 0x000fe40000100800 */
[----:B------:R-:W-:Y:S01]  /*65730*/  ISETP.NE.U32.AND P1, PT, R164, RZ, PT ;  /* 0x000000ffa400720c */ /* 0x000fe20003f25070 */
[----:B------:R-:W-:-:S02]  /*65740*/  IMAD.MOV.U32 R164, RZ, RZ, R175 ;  /* 0x000000ffffa47224 */ /* 0x000fc400078e00af */
[----:B--2---:R-:W-:-:S04]  /*65750*/  IMAD.X R176, R176, 0x1, R3, P2 ;  /* 0x00000001b0b07824 */ /* 0x004fc800010e0603 */
[----:B------:R-:W-:Y:S01]  /*65760*/  IMAD.MOV.U32 R165, RZ, RZ, R176 ;  /* 0x000000ffffa57224 */ /* 0x000fe200078e00b0 */
[----:B------:R1:W-:Y:S01]  /*65770*/  STL [R1+0xde4], R176 ;  /* 0x000de4b001007387 */ /* 0x0003e20000100800 */
[----:B------:R-:W-:-:S04]  /*65780*/  IADD3 R173, P2, R173, R170, RZ ;  /* 0x000000aaadad7210 */ /* 0x000fc80007f5e0ff */
[----:B------:R2:W-:Y:S04]  /*65790*/  LDGSTS.E [R166+-0x62800], [R164.64], P1 ;  /* 0x9d800000a4a67fae */ /* 0x0005e80008921848 */
[----:B-1----:R-:W4:Y:S01]  /*657a0*/  LDL.LU R176, [R1+0xa4c] ;  /* 0x000a4c0001b07983 */ /* 0x002f220000300800 */
[----:B------:R-:W-:Y:S02]  /*657b0*/  IMAD.X R174, R174, 0x1, R3, P2 ;  /* 0x00000001aeae7824 */ /* 0x000fe400010e0603 */
[----:B------:R-:W-:Y:S03]  /*657c0*/  STL [R1+0xe08], R173 ;  /* 0x000e08ad01007387 */ /* 0x000fe60000100800 */
[----:B------:R1:W-:Y:S01]  /*657d0*/  STL [R1+0xe04], R174 ;  /* 0x000e04ae01007387 */ /* 0x0003e20000100800 */
[----:B--2---:R-:W-:-:S02]  /*657e0*/  IMAD.MOV.U32 R165, RZ, RZ, R174 ;  /* 0x000000ffffa57224 */ /* 0x004fc400078e00ae */
[----:B------:R-:W2:Y:S01]  /*657f0*/  LDL.LU R175, [R1+0xa6c] ;  /* 0x000a6c0001af7983 */ /* 0x000ea20000300800 */
[----:B-1----:R-:W2:Y:S01]  /*65800*/  LDL.LU R174, [R1+0xa70] ;  /* 0x000a700001ae7983 */ /* 0x002ea20000300800 */
[----:B------:R-:W-:-:S04]  /*65810*/  ISETP.GT.AND P1, PT, R0, 0x7a, PT ;  /* 0x0000007a0000780c */ /* 0x000fc80003f24270 */
[----:B------:R-:W-:-:S04]  /*65820*/  SEL R164, RZ, 0x4, !P1 ;  /* 0x00000004ffa47807 */ /* 0x000fc80004800000 */
[----:B------:R-:W-:-:S04]  /*65830*/  SEL R164, R164, RZ, !P0 ;  /* 0x000000ffa4a47207 */ /* 0x000fc80004000000 */
[----:B------:R-:W-:Y:S01]  /*65840*/  ISETP.NE.U32.AND P1, PT, R164, RZ, PT ;  /* 0x000000ffa400720c */ /* 0x000fe20003f25070 */
[----:B------:R-:W-:Y:S01]  /*65850*/  IMAD.MOV.U32 R164, RZ, RZ, R173 ;  /* 0x000000ffffa47224 */ /* 0x000fe200078e00ad */
[----:B------:R-:W-:-:S11]  /*65860*/  IADD3 R167, P2, R167, R170, RZ ;  /* 0x000000aaa7a77210 */ /* 0x000fd60007f5e0ff */
[----:B------:R1:W-:Y:S01]  /*65870*/  LDGSTS.E [R166+-0x61800], [R164.64], P1 ;  /* 0x9e800000a4a67fae */ /* 0x0003e20008921848 */
[----:B------:R-:W-:Y:S01]  /*65880*/  ISETP.GT.AND P1, PT, R0, 0x7e, PT ;  /* 0x0000007e0000780c */ /* 0x000fe20003f24270 */
[----:B------:R-:W-:-:S03]  /*65890*/  IMAD.X R171, R171, 0x1, R3, P2 ;  /* 0x00000001abab7824 */ /* 0x000fc600010e0603 */
[----:B-1----:R-:W-:-:S04]  /*658a0*/  SEL R164, RZ, 0x4, !P1 ;  /* 0x00000004ffa47807 */ /* 0x002fc80004800000 */
[----:B------:R-:W-:Y:S01]  /*658b0*/  SEL R164, R164, RZ, !P0 ;  /* 0x000000ffa4a47207 */ /* 0x000fe20004000000 */
[----:B------:R1:W-:Y:S03]  /*658c0*/  STL [R1+0xe28], R167 ;  /* 0x000e28a701007387 */ /* 0x0003e60000100800 */
[----:B------:R-:W-:Y:S01]  /*658d0*/  ISETP.NE.U32.AND P1, PT, R164, RZ, PT ;  /* 0x000000ffa400720c */ /* 0x000fe20003f25070 */
[----:B------:R1:W-:Y:S01]  /*658e0*/  STL [R1+0xe24], R171 ;  /* 0x000e24ab01007387 */ /* 0x0003e20000100800 */
[----:B------:R-:W-:Y:S02]  /*658f0*/  IMAD.MOV.U32 R164, RZ, RZ, R167 ;  /* 0x000000ffffa47224 */ /* 0x000fe400078e00a7 */
[----:B------:R-:W2:Y:S01]  /*65900*/  LDL.LU R173, [R1+0xa8c] ;  /* 0x000a8c0001ad7983 */ /* 0x000ea20000300800 */
[----:B------:R-:W-:Y:S01]  /*65910*/  IADD3 R2, R2, 0x100000, RZ ;  /* 0x0010000002027810 */ /* 0x000fe20007ffe0ff */
[----:B------:R-:W-:Y:S01]  /*65920*/  IMAD.MOV.U32 R165, RZ, RZ, R171 ;  /* 0x000000ffffa57224 */ /* 0x000fe200078e00ab */
[----:B-1----:R-:W2:Y:S01]  /*65930*/  LDL.LU R167, [R1+0xa90] ;  /* 0x000a900001a77983 */ /* 0x002ea20000300800 */
[----:B------:R-:W-:-:S03]  /*65940*/  LOP3.LUT R169, R169, 0x60, RZ, 0x3c, !PT ;  /* 0x00000060a9a97812 */ /* 0x000fc600078e3cff */
[----:B------:R-:W2:Y:S04]  /*65950*/  LDL.LU R171, [R1+0xaac] ;  /* 0x000aac0001ab7983 */ /* 0x000ea80000300800 */
[----:B------:R1:W-:Y:S01]  /*65960*/  LDGSTS.E [R2+-0x60800], [R164.64], P1 ;  /* 0x9f800000a4027fae */ /* 0x0003e20008921848 */
[----:B------:R-:W-:-:S04]  /*65970*/  ISETP.GT.AND P1, PT, R0, 0x3, PT ;  /* 0x000000030000780c */ /* 0x000fc80003f24270 */
[----:B-1----:R-:W-:-:S04]  /*65980*/  SEL R2, RZ, 0x4, !P1 ;  /* 0x00000004ff027807 */ /* 0x002fc80004800000 */
[----:B------:R-:W-:-:S04]  /*65990*/  SEL R2, R2, RZ, !P0 ;  /* 0x000000ff02027207 */ /* 0x000fc80004000000 */
[----:B------:R-:W-:Y:S01]  /*659a0*/  ISETP.NE.U32.AND P1, PT, R2, RZ, PT ;  /* 0x000000ff0200720c */ /* 0x000fe20003f25070 */
[----:B------:R-:W-:Y:S01]  /*659b0*/  IMAD.U32 R2, RZ, RZ, UR5 ;  /* 0x00000005ff027e24 */ /* 0x000fe2000f8e00ff */
[----:B---3--:R-:W-:-:S03]  /*659c0*/  IADD3 R172, P2, R172, R170, RZ ;  /* 0x000000aaacac7210 */ /* 0x008fc60007f5e0ff */
[----:B------:R-:W-:Y:S02]  /*659d0*/  IMAD R2, R2, 0x20000, R169 ;  /* 0x0002000002027824 */ /* 0x000fe400078e02a9 */
[----:B------:R-:W2:Y:S01]  /*659e0*/  LDL.LU R169, [R1+0xab0] ;  /* 0x000ab00001a97983 */ /* 0x000ea20000300800 */
[----:B------:R-:W-:Y:S02]  /*659f0*/  IMAD.MOV.U32 R164, RZ, RZ, R172 ;  /* 0x000000ffffa47224 */ /* 0x000fe400078e00ac */
[----:B------:R-:W-:Y:S01]  /*65a00*/  IADD3 R166, R2, 0x100000, RZ ;  /* 0x0010000002a67810 */ /* 0x000fe20007ffe0ff */
[----:B------:R1:W-:Y:S01]  /*65a10*/  STL [R1+0xa50], R172 ;  /* 0x000a50ac01007387 */ /* 0x0003e20000100800 */
[----:B----4-:R-:W-:-:S04]  /*65a20*/  IMAD.X R176, R176, 0x1, R3, P2 ;  /* 0x00000001b0b07824 */ /* 0x010fc800010e0603 */
[----:B------:R-:W-:-:S05]  /*65a30*/  IMAD.MOV.U32 R165, RZ, RZ, R176 ;  /* 0x000000ffffa57224 */ /* 0x000fca00078e00b0 */
[----:B------:R4:W-:Y:S01]  /*65a40*/  LDGSTS.E [R166+-0x7f400], [R164.64], P1 ;  /* 0x80c00000a4a67fae */ /* 0x0009e20008921848 */
[----:B------:R-:W-:-:S03]  /*65a50*/  ISETP.GT.AND P1, PT, R0, 0x7, PT ;  /* 0x000000070000780c */ /* 0x000fc60003f24270 */
[----:B------:R-:W-:Y:S01]  /*65a60*/  STL [R1+0xa4c], R176 ;  /* 0x000a4cb001007387 */ /* 0x000fe20000100800 */
[----:B-1----:R-:W3:Y:S01]  /*65a70*/  LDL.LU R172, [R1+0xad0] ;  /* 0x000ad00001ac7983 */ /* 0x002ee20000300800 */
[----:B--2---:R-:W-:Y:S02]  /*65a80*/  IADD3 R174, P2, R174, R170, RZ ;  /* 0x000000aaaeae7210 */ /* 0x004fe40007f5e0ff */
[----:B----4-:R-:W-:-:S03]  /*65a90*/  SEL R164, RZ, 0x4, !P1 ;  /* 0x00000004ffa47807 */ /* 0x010fc60004800000 */
[----:B------:R-:W-:Y:S01]  /*65aa0*/  IMAD.X R175, R175, 0x1, R3, P2 ;  /* 0x00000001afaf7824 */ /* 0x000fe200010e0603 */
[----:B------:R-:W-:Y:S01]  /*65ab0*/  SEL R164, R164, RZ, !P0 ;  /* 0x000000ffa4a47207 */ /* 0x000fe20004000000 */
[----:B------:R1:W-:Y:S03]  /*65ac0*/  STL [R1+0xa70], R174 ;  /* 0x000a70ae01007387 */ /* 0x0003e60000100800 */
[----:B------:R-:W-:Y:S01]  /*65ad0*/  STL [R1+0xa6c], R175 ;  /* 0x000a6caf01007387 */ /* 0x000fe20000100800 */
[----:B------:R-:W-:Y:S01]  /*65ae0*/  ISETP.NE.U32.AND P1, PT, R164, RZ, PT ;  /* 0x000000ffa400720c */ /* 0x000fe20003f25070 */
[----:B------:R-:W-:Y:S02]  /*65af0*/  IMAD.MOV.U32 R164, RZ, RZ, R174 ;  /* 0x000000ffffa47224 */ /* 0x000fe400078e00ae */
[----:B-1----:R-:W2:Y:S01]  /*65b00*/  LDL.LU R174, [R1+0xacc] ;  /* 0x000acc0001ae7983 */ /* 0x002ea20000300800 */
[----:B------:R-:W-:-:S09]  /*65b10*/  IMAD.MOV.U32 R165, RZ, RZ, R175 ;  /* 0x000000ffffa57224 */ /* 0x000fd200078e00af */
[----:B------:R1:W-:Y:S01]  /*65b20*/  LDGSTS.E [R166+-0x7e400], [R164.64], P1 ;  /* 0x81c00000a4a67fae */ /* 0x0003e20008921848 */
[----:B------:R-:W-:-:S04]  /*65b30*/  ISETP.GT.AND P1, PT, R0, 0xb, PT ;  /* 0x0000000b0000780c */ /* 0x000fc80003f24270 */
[----:B-1----:R-:W-:-:S04]  /*65b40*/  SEL R164, RZ, 0x4, !P1 ;  /* 0x00000004ffa47807 */ /* 0x002fc80004800000 */
[----:B------:R-:W-:Y:S02]  /*65b50*/  SEL R164, R164, RZ, !P0 ;  /* 0x000000ffa4a47207 */ /* 0x000fe40004000000 */
[----:B------:R-:W-:-:S05]  /*65b60*/  IADD3 R167, P2, R167, R170, RZ ;  /* 0x000000aaa7a77210 */ /* 0x000fca0007f5e0ff */
[----:B------:R-:W-:Y:S01]  /*65b70*/  IMAD.X R173, R173, 0x1, R3, P2 ;  /* 0x00000001adad7824 */ /* 0x000fe200010e0603 */
[----:B------:R-:W-:Y:S01]  /*65b80*/  STL [R1+0xa90], R167 ;  /* 0x000a90a701007387 */ /* 0x000fe20000100800 */
[----:B------:R-:W-:Y:S01]  /*65b90*/  ISETP.NE.U32.AND P1, PT, R164, RZ, PT ;  /* 0x000000ffa400720c */ /* 0x000fe20003f25070 */
[----:B------:R-:W-:Y:S02]  /*65ba0*/  IMAD.MOV.U32 R164, RZ, RZ, R167 ;  /* 0x000000ffffa47224 */ /* 0x000fe400078e00a7 */
[----:B------:R-:W-:Y:S01]  /*65bb0*/  IMAD.MOV.U32 R165, RZ, RZ, R173 ;  /* 0x000000ffffa57224 */ /* 0x000fe200078e00ad */
[----:B------:R1:W-:Y:S04]  /*65bc0*/  STL [R1+0xa8c], R173 ;  /* 0x000a8cad01007387 */ /* 0x0003e80000100800 */
[----:B-1----:R-:W4:Y:S01]  /*65bd0*/  LDL.LU R173, [R1+0xaec] ;  /* 0x000aec0001ad7983 */ /* 0x002f220000300800 */
[----:B------:R-:W4:Y:S04]  /*65be0*/  LDL.LU R167, [R1+0xaf0] ;  /* 0x000af00001a77983 */ /* 0x000f280000300800 */
        /* <DEDUP_REMOVED lines=15> */
[----:B---3--:R-:W-:-:S05]  /*65ce0*/  IADD3 R172, P2, R172, R170, RZ ;  /* 0x000000aaacac7210 */ /* 0x008fca0007f5e0ff */
[----:B------:R-:W-:Y:S01]  /*65cf0*/  STL [R1+0xad0], R172 ;  /* 0x000ad0ac01007387 */ /* 0x000fe20000100800 */
[----:B--2---:R-:W-:-:S05]  /*65d00*/  IMAD.X R174, R174, 0x1, R3, P2 ;  /* 0x00000001aeae7824 */ /* 0x004fca00010e0603 */
        /* <DEDUP_REMOVED lines=12> */
[----:B-1----:R-:W-:-:S04]  /*65dd0*/  SEL R164, RZ, 0x4, !P1 ;  /* 0x00000004ffa47807 */ /* 0x002fc80004800000 */
[----:B------:R-:W-:-:S04]  /*65de0*/  SEL R164, R164, RZ, !P0 ;  /* 0x000000ffa4a47207 */ /* 0x000fc80004000000 */
[----:B------:R-:W-:Y:S02]  /*65df0*/  ISETP.NE.U32.AND P1, PT, R164, RZ, PT ;  /* 0x000000ffa400720c */ /* 0x000fe40003f25070 */
[----:B----4-:R-:W-:-:S05]  /*65e00*/  IADD3 R167, P2, R167, R170, RZ ;  /* 0x000000aaa7a77210 */ /* 0x010fca0007f5e0ff */
        /* <DEDUP_REMOVED lines=8> */
[----:B----4-:R-:W4:Y:S01]  /*65e90*/  LDL.LU R173, [R1+0xb6c] ;  /* 0x000b6c0001ad7983 */ /* 0x010f220000300800 */
[----:B------:R-:W4:Y:S01]  /*65ea0*/  LDL.LU R167, [R1+0xb70] ;  /* 0x000b700001a77983 */ /* 0x000f220000300800 */
        /* <DEDUP_REMOVED lines=12> */
[----:B------:R-:W4:Y:S02]  /*65f70*/  LDL.LU R169, [R1+0xb90] ;  /* 0x000b900001a97983 */ /* 0x000f240000300800 */
[----:B------:R-:W-:Y:S02]  /*65f80*/  SEL R164, R164, RZ, !P0 ;  /* 0x000000ffa4a47207 */ /* 0x000fe40004000000 */
[----:B------:R1:W-:Y:S02]  /*65f90*/  STL [R1+0xb30], R171 ;  /* 0x000b30ab01007387 */ /* 0x0003e40000100800 */
[----:B------:R-:W-:Y:S01]  /*65fa0*/  ISETP.NE.U32.AND P1, PT, R164, RZ, PT ;  /* 0x000000ffa400720c */ /* 0x000fe20003f25070 */
[----:B------:R-:W-:-:S02]  /*65fb0*/  IMAD.MOV.U32 R164, RZ, RZ, R171 ;  /* 0x000000ffffa47224 */ /* 0x000fc400078e00ab */
[----:B---3--:R-:W-:-:S05]  /*65fc0*/  IMAD.X R175, R175, 0x1, R3, P2 ;  /* 0x00000001afaf7824 */ /* 0x008fca00010e0603 */
[----:B------:R-:W-:Y:S01]  /*65fd0*/  STL [R1+0xb2c], R175 ;  /* 0x000b2caf01007387 */ /* 0x000fe20000100800 */
[----:B-1----:R-:W3:Y:S02]  /*65fe0*/  LDL.LU R171, [R1+0xb8c] ;  /* 0x000b8c0001ab7983 */ /* 0x002ee40000300800 */
[----:B------:R-:W-:-:S05]  /*65ff0*/  IMAD.MOV.U32 R165, RZ, RZ, R175 ;  /* 0x000000ffffa57224 */ /* 0x000fca00078e00af */
[----:B------:R1:W-:Y:S01]  /*66000*/  LDGSTS.E [R166+-0x78400], [R164.64], P1 ;  /* 0x87c00000a4a67fae */ /* 0x0003e20008921848 */
[----:B------:R-:W-:Y:S02]  /*66010*/  ISETP.GT.AND P1, PT, R0, 0x23, PT ;  /* 0x000000230000780c */ /* 0x000fe40003f24270 */
[----:B--2---:R-:W-:Y:S02]  /*66020*/  IADD3 R172, P2, R172, R170, RZ ;  /* 0x000000aaacac7210 */ /* 0x004fe40007f5e0ff */
        /* <DEDUP_REMOVED lines=15> */
[----:B----4-:R-:W-:-:S05]  /*66120*/  IADD3 R167, P2, R167, R170, RZ ;  /* 0x000000aaa7a77210 */ /* 0x010fca0007f5e0ff */
[----:B------:R-:W-:Y:S01]  /*66130*/  IMAD.X R173, R173, 0x1, R3, P2 ;  /* 0x00000001adad7824 */ /* 0x000fe200010e0603 */
[----:B------:R1:W-:Y:S01]  /*66140*/  STL [R1+0xb70], R167 ;  /* 0x000b70a701007387 */ /* 0x0003e20000100800 */
[----:B------:R-:W-:-:S03]  /*66150*/  IMAD.MOV.U32 R164, RZ, RZ, R167 ;  /* 0x000000ffffa47224 */ /* 0x000fc600078e00a7 */
[----:B------:R4:W-:Y:S01]  /*66160*/  STL [R1+0xb6c], R173 ;  /* 0x000b6cad01007387 */ /* 0x0009e20000100800 */
[----:B------:R-:W2:Y:S03]  /*66170*/  LDL.LU R176, [R1+0xbcc] ;  /* 0x000bcc0001b07983 */ /* 0x000ea60000300800 */
[----:B-1----:R-:W2:Y:S01]  /*66180*/  LDL.LU R167, [R1+0xbd0] ;  /* 0x000bd00001a77983 */ /* 0x002ea20000300800 */
[----:B------:R-:W-:-:S03]  /*66190*/  IMAD.MOV.U32 R165, RZ, RZ, R173 ;  /* 0x000000ffffa57224 */ /* 0x000fc600078e00ad */
[----:B----4-:R-:W2:Y:S04]  /*661a0*/  LDL.LU R173, [R1+0xbf0] ;  /* 0x000bf00001ad7983 */ /* 0x010ea80000300800 */
[----:B------:R1:W-:Y:S01]  /*661b0*/  LDGSTS.E [R166+-0x76400], [R164.64], P1 ;  /* 0x89c00000a4a67fae */ /* 0x0003e20008921848 */
[----:B------:R-:W-:-:S05]  /*661c0*/  IADD3 R169, P2, R169, R170, RZ ;  /* 0x000000aaa9a97210 */ /* 0x000fca0007f5e0ff */
[----:B------:R-:W-:Y:S01]  /*661d0*/  STL [R1+0xb90], R169 ;  /* 0x000b90a901007387 */ /* 0x000fe20000100800 */
[----:B---3--:R-:W-:-:S05]  /*661e0*/  IMAD.X R171, R171, 0x1, R3, P2 ;  /* 0x00000001abab7824 */ /* 0x008fca00010e0603 */
        /* <DEDUP_REMOVED lines=26> */
[----:B------:R-:W-:-:S04]  /*66390*/  SEL R164, R164, RZ, !P0 ;  /* 0x000000ffa4a47207 */ /* 0x000fc80004000000 */
[----:B------:R-:W-:Y:S02]  /*663a0*/  ISETP.NE.U32.AND P1, PT, R164, RZ, PT ;  /* 0x000000ffa400720c */ /* 0x000fe40003f25070 */
[----:B------:R-:W-:-:S05]  /*663b0*/  IADD3 R167, P2, R167, R170, RZ ;  /* 0x000000aaa7a77210 */ /* 0x000fca0007f5e0ff */
[----:B------:R-:W-:Y:S02]  /*663c0*/  IMAD.X R176, R176, 0x1, R3, P2 ;  /* 0x00000001b0b07824 */ /* 0x000fe400010e0603 */
[----:B------:R-:W-:Y:S02]  /*663d0*/  IMAD.MOV.U32 R164, RZ, RZ, R167 ;  /* 0x000000ffffa47224 */ /* 0x000fe400078e00a7 */
[----:B------:R-:W-:Y:S01]  /*663e0*/  IMAD.MOV.U32 R165, RZ, RZ, R176 ;  /* 0x000000ffffa57224 */ /* 0x000fe200078e00b0 */
[----:B------:R-:W-:-:S04]  /*663f0*/  IADD3 R173, P2, R173, R170, RZ ;  /* 0x000000aaadad7210 */ /* 0x000fc80007f5e0ff */
        /* <DEDUP_REMOVED lines=63> */
[----:B------:R-:W-:Y:S01]  /*667f0*/  IMAD.MOV.U32 R165, RZ, RZ, R171 ;  /* 0x000000ffffa57224 */ /* 0x000fe200078e00ab */
[----:B------:R-:W-:Y:S01]  /*66800*/  STL [R1+0xc70], R169 ;  /* 0x000c70a901007387 */ /* 0x000fe20000100800 */
[----:B------:R1:W-:Y:S06]  /*66810*/  STL [R1+0xc6c], R171 ;  /* 0x000c6cab01007387 */ /* 0x0003ec0000100800 */
[----:B------:R3:W-:Y:S01]  /*66820*/  LDGSTS.E [R166+-0x6e400], [R164.64], P1 ;  /* 0x91c00000a4a67fae */ /* 0x0007e20008921848 */
[----:B------:R-:W-:-:S03]  /*66830*/  ISETP.GT.AND P1, PT, R0, 0x4b, PT ;  /* 0x0000004b0000780c */ /* 0x000fc60003f24270 */
[----:B-1----:R-:W4:Y:S01]  /*66840*/  LDL.LU R171, [R1+0xcec] ;  /* 0x000cec0001ab7983 */ /* 0x002f220000300800 */
[----:B------:R-:W4:Y:S01]  /*66850*/  LDL.LU R169, [R1+0xcf0] ;  /* 0x000cf00001a97983 */ /* 0x000f220000300800 */
[----:B---3--:R-:W-:-:S04]  /*66860*/  SEL R164, RZ, 0x4, !P1 ;  /* 0x00000004ffa47807 */ /* 0x008fc80004800000 */
        /* <DEDUP_REMOVED lines=12> */
[----:B---3--:R-:W3:Y:S02]  /*66930*/  LDL.LU R172, [R1+0xd10] ;  /* 0x000d100001ac7983 */ /* 0x008ee40000300800 */
        /* <DEDUP_REMOVED lines=23> */
[----:B-1----:R-:W-:Y:S02]  /*66ab0*/  SEL R164, RZ, 0x4, !P1 ;  /* 0x00000004ffa47807 */ /* 0x002fe40004800000 */
[----:B------:R-:W-:Y:S02]  /*66ac0*/  IADD3 R169, P2, R169, R170, RZ ;  /* 0x000000aaa9a97210 */ /* 0x000fe40007f5e0ff */
[----:B------:R-:W-:-:S03]  /*66ad0*/  SEL R164, R164, RZ, !P0 ;  /* 0x000000ffa4a47207 */ /* 0x000fc60004000000 */
        /* <DEDUP_REMOVED lines=8> */
[----:B------:R-:W4:Y:S04]  /*66b60*/  LDL.LU R171, [R1+0xd70] ;  /* 0x000d700001ab7983 */ /* 0x000f280000300800 */
[----:B------:R1:W-:Y:S01]  /*66b70*/  LDGSTS.E [R166+-0x6a400], [R164.64], P1 ;  /* 0x95c00000a4a67fae */ /* 0x0003e20008921848 */
[----:B------:R-:W-:Y:S02]  /*66b80*/  ISETP.GT.AND P1, PT, R0, 0x5b, PT ;  /* 0x0000005b0000780c */ /* 0x000fe40003f24270 */
[----:B---3--:R-:W-:Y:S02]  /*66b90*/  IADD3 R172, P2, R172, R170, RZ ;  /* 0x000000aaacac7210 */ /* 0x008fe40007f5e0ff */
        /* <DEDUP_REMOVED lines=25> */
[----:B---3--:R-:W4:Y:S01]  /*66d30*/  LDL.LU R173, [R1+0xdac] ;  /* 0x000dac0001ad7983 */ /* 0x008f220000300800 */
[----:B------:R-:W4:Y:S01]  /*66d40*/  LDL.LU R167, [R1+0xdb0] ;  /* 0x000db00001a77983 */ /* 0x000f220000300800 */
[----:B------:R-:W-:-:S04]  /*66d50*/  SEL R164, R164, RZ, !P0 ;  /* 0x000000ffa4a47207 */ /* 0x000fc80004000000 */
[----:B------:R-:W-:Y:S02]  /*66d60*/  ISETP.NE.U32.AND P1, PT, R164, RZ, PT ;  /* 0x000000ffa400720c */ /* 0x000fe40003f25070 */
[----:B------:R-:W-:-:S05]  /*66d70*/  IADD3 R169, P2, R169, R170, RZ ;  /* 0x000000aaa9a97210 */ /* 0x000fca0007f5e0ff */
[----:B------:R-:W-:Y:S02]  /*66d80*/  IMAD.X R176, R176, 0x1, R3, P2 ;  /* 0x00000001b0b07824 */ /* 0x000fe400010e0603 */
[----:B------:R-:W-:Y:S02]  /*66d90*/  IMAD.MOV.U32 R164, RZ, RZ, R169 ;  /* 0x000000ffffa47224 */ /* 0x000fe400078e00a9 */
[----:B------:R-:W-:-:S05]  /*66da0*/  IMAD.MOV.U32 R165, RZ, RZ, R176 ;  /* 0x000000ffffa57224 */ /* 0x000fca00078e00b0 */
[----:B------:R1:W-:Y:S01]  /*66db0*/  LDGSTS.E [R166+-0x67400], [R164.64], P1 ;  /* 0x98c00000a4a67fae */ /* 0x0003e20008921848 */
[----:B------:R-:W-:Y:S02]  /*66dc0*/  ISETP.GT.AND P1, PT, R0, 0x67, PT ;  /* 0x000000670000780c */ /* 0x000fe40003f24270 */
[----:B------:R-:W-:Y:S02]  /*66dd0*/  IADD3 R171, P2, R171, R170, RZ ;  /* 0x000000aaabab7210 */ /* 0x000fe40007f5e0ff */
[----:B-1----:R-:W-:-:S04]  /*66de0*/  SEL R164, RZ, 0x4, !P1 ;  /* 0x00000004ffa47807 */ /* 0x002fc80004800000 */
[----:B------:R-:W-:-:S04]  /*66df0*/  SEL R164, R164, RZ, !P0 ;  /* 0x000000ffa4a47207 */ /* 0x000fc80004000000 */
[----:B------:R-:W-:Y:S01]  /*66e00*/  ISETP.NE.U32.AND P1, PT, R164, RZ, PT ;  /* 0x000000ffa400720c */ /* 0x000fe20003f25070 */
[----:B------:R1:W-:Y:S01]  /*66e10*/  STL [R1+0xd50], R169 ;  /* 0x000d50a901007387 */ /* 0x0003e20000100800 */
[----:B------:R-:W-:Y:S02]  /*66e20*/  STL [R1+0xd4c], R176 ;  /* 0x000d4cb001007387 */ /* 0x000fe40000100800 */
[----:B------:R-:W-:Y:S01]  /*66e30*/  IMAD.MOV.U32 R164, RZ, RZ, R171 ;  /* 0x000000ffffa47224 */ /* 0x000fe200078e00ab */
[----:B-1----:R-:W4:Y:S01]  /*66e40*/  LDL.LU R169, [R1+0xdd0] ;  /* 0x000dd00001a97983 */ /* 0x002f220000300800 */
[----:B------:R1:W-:Y:S02]  /*66e50*/  STL [R1+0xd70], R171 ;  /* 0x000d70ab01007387 */ /* 0x0003e40000100800 */
[----:B--2---:R-:W-:-:S04]  /*66e60*/  IMAD.X R175, R175, 0x1, R3, P2 ;  /* 0x00000001afaf7824 */ /* 0x004fc800010e0603 */
[----:B------:R-:W-:Y:S01]  /*66e70*/  IMAD.MOV.U32 R165, RZ, RZ, R175 ;  /* 0x000000ffffa57224 */ /* 0x000fe200078e00af */
[----:B------:R2:W-:Y:S04]  /*66e80*/  STL [R1+0xd6c], R175 ;  /* 0x000d6caf01007387 */ /* 0x0005e80000100800 */
[----:B-1----:R-:W3:Y:S04]  /*66e90*/  LDL.LU R171, [R1+0xdcc] ;  /* 0x000dcc0001ab7983 */ /* 0x002ee80000300800 */
[----:B------:R1:W-:Y:S01]  /*66ea0*/  LDGSTS.E [R166+-0x66400], [R164.64], P1 ;  /* 0x99c00000a4a67fae */ /* 0x0003e20008921848 */
[----:B------:R-:W-:-:S02]  /*66eb0*/  ISETP.GT.AND P1, PT, R0, 0x6b, PT ;  /* 0x0000006b0000780c */ /* 0x000fc40003f24270 */
[----:B------:R-:W-:-:S05]  /*66ec0*/  IADD3 R172, P2, R172, R170, RZ ;  /* 0x000000aaacac7210 */ /* 0x000fca0007f5e0ff */
[----:B------:R-:W-:Y:S01]  /*66ed0*/  IMAD.X R174, R174, 0x1, R3, P2 ;  /* 0x00000001aeae7824 */ /* 0x000fe200010e0603 */
[----:B-1----:R-:W-:Y:S01]  /*66ee0*/  SEL R164, RZ, 0x4, !P1 ;  /* 0x00000004ffa47807 */ /* 0x002fe20004800000 */
[----:B------:R1:W-:Y:S03]  /*66ef0*/  STL [R1+0xd90], R172 ;  /* 0x000d90ac01007387 */ /* 0x0003e60000100800 */
[----:B------:R-:W-:Y:S01]  /*66f00*/  SEL R164, R164, RZ, !P0 ;  /* 0x000000ffa4a47207 */ /* 0x000fe20004000000 */
[----:B------:R4:W-:Y:S01]  /*66f10*/  STL [R1+0xd8c], R174 ;  /* 0x000d8cae01007387 */ /* 0x0009e20000100800 */
[----:B--2---:R-:W2:Y:S02]  /*66f20*/  LDL.LU R175, [R1+0xdec] ;  /* 0x000dec0001af7983 */ /* 0x004ea40000300800 */
[----:B------:R-:W-:Y:S01]  /*66f30*/  ISETP.NE.U32.AND P1, PT, R164, RZ, PT ;  /* 0x000000ffa400720c */ /* 0x000fe20003f25070 */
[----:B------:R-:W-:-:S02]  /*66f40*/  IMAD.MOV.U32 R164, RZ, RZ, R172 ;  /* 0x000000ffffa47224 */ /* 0x000fc400078e00ac */
[----:B-1----:R-:W2:Y:S01]  /*66f50*/  LDL.LU R172, [R1+0xdf0] ;  /* 0x000df00001ac7983 */ /* 0x002ea20000300800 */
[----:B------:R-:W-:-:S09]  /*66f60*/  IMAD.MOV.U32 R165, RZ, RZ, R174 ;  /* 0x000000ffffa57224 */ /* 0x000fd200078e00ae */
[----:B------:R1:W-:Y:S01]  /*66f70*/  LDGSTS.E [R166+-0x65400], [R164.64], P1 ;  /* 0x9ac00000a4a67fae */ /* 0x0003e20008921848 */
[----:B------:R-:W-:-:S04]  /*66f80*/  ISETP.GT.AND P1, PT, R0, 0x6f, PT ;  /* 0x0000006f0000780c */ /* 0x000fc80003f24270 */
[----:B-1----:R-:W-:Y:S02]  /*66f90*/  SEL R164, RZ, 0x4, !P1 ;  /* 0x00000004ffa47807 */ /* 0x002fe40004800000 */
[----:B----4-:R-:W-:Y:S02]  /*66fa0*/  IADD3 R167, P2, R167, R170, RZ ;  /* 0x000000aaa7a77210 */ /* 0x010fe40007f5e0ff */
[----:B------:R-:W-:-:S03]  /*66fb0*/  SEL R164, R164, RZ, !P0 ;  /* 0x000000ffa4a47207 */ /* 0x000fc60004000000 */
[----:B------:R-:W-:Y:S01]  /*66fc0*/  IMAD.X R173, R173, 0x1, R3, P2 ;  /* 0x00000001adad7824 */ /* 0x000fe200010e0603 */
[----:B------:R-:W-:Y:S01]  /*66fd0*/  ISETP.NE.U32.AND P1, PT, R164, RZ, PT ;  /* 0x000000ffa400720c */ /* 0x000fe20003f25070 */
[----:B------:R-:W-:Y:S03]  /*66fe0*/  STL [R1+0xdb0], R167 ;  /* 0x000db0a701007387 */ /* 0x000fe60000100800 */
[----:B------:R1:W-:Y:S02]  /*66ff0*/  STL [R1+0xdac], R173 ;  /* 0x000dacad01007387 */ /* 0x0003e40000100800 */
[----:B------:R-:W-:Y:S02]  /*67000*/  IMAD.MOV.U32 R165, RZ, RZ, R173 ;  /* 0x000000ffffa57224 */ /* 0x000fe400078e00ad */
[----:B------:R-:W2:Y:S02]  /*67010*/  LDL.LU R174, [R1+0xe0c] ;  /* 0x000e0c0001ae7983 */ /* 0x000ea40000300800 */
[----:B------:R-:W-:Y:S01]  /*67020*/  IMAD.MOV.U32 R164, RZ, RZ, R167 ;  /* 0x000000ffffa47224 */ /* 0x000fe200078e00a7 */
[----:B-1----:R-:W2:Y:S04]  /*67030*/  LDL.LU R173, [R1+0xe10] ;  /* 0x000e100001ad7983 */ /* 0x002ea80000300800 */
[----:B------:R1:W-:Y:S01]  /*67040*/  LDGSTS.E [R166+-0x64400], [R164.64], P1 ;  /* 0x9bc00000a4a67fae */ /* 0x0003e20008921848 */
[----:B------:R-:W-:Y:S01]  /*67050*/  ISETP.GT.AND P1, PT, R0, 0x73, PT ;  /* 0x000000730000780c */ /* 0x000fe20003f24270 */
[----:B------:R-:W2:Y:S03]  /*67060*/  LDL.LU R167, [R1+0xe30] ;  /* 0x000e300001a77983 */ /* 0x000ea60000300800 */
[----:B-1----:R-:W-:-:S04]  /*67070*/  SEL R164, RZ, 0x4, !P1 ;  /* 0x00000004ffa47807 */ /* 0x002fc80004800000 */
[----:B------:R-:W-:-:S04]  /*67080*/  SEL R164, R164, RZ, !P0 ;  /* 0x000000ffa4a47207 */ /* 0x000fc80004000000 */
[----:B------:R-:W-:Y:S02]  /*67090*/  ISETP.NE.U32.AND P1, PT, R164, RZ, PT ;  /* 0x000000ffa400720c */ /* 0x000fe40003f25070 */
[----:B------:R-:W-:-:S05]  /*670a0*/  IADD3 R169, P2, R169, R170, RZ ;  /* 0x000000aaa9a97210 */ /* 0x000fca0007f5e0ff */
[----:B------:R1:W-:Y:S01]  /*670b0*/  STL [R1+0xdd0], R169 ;  /* 0x000dd0a901007387 */ /* 0x0003e20000100800 */
[----:B------:R-:W-:Y:S02]  /*670c0*/  IMAD.MOV.U32 R164, RZ, RZ, R169 ;  /* 0x000000ffffa47224 */ /* 0x000fe400078e00a9 */
[----:B---3--:R-:W-:-:S04]  /*670d0*/  IMAD.X R171, R171, 0x1, R3, P2 ;  /* 0x00000001abab7824 */ /* 0x008fc800010e0603 */
[----:B------:R-:W-:Y:S01]  /*670e0*/  IMAD.MOV.U32 R165, RZ, RZ, R171 ;  /* 0x000000ffffa57224 */ /* 0x000fe200078e00ab */
[----:B------:R3:W-:Y:S01]  /*670f0*/  STL [R1+0xdcc], R171 ;  /* 0x000dccab01007387 */ /* 0x0007e20000100800 */
[----:B-1----:R-:W4:Y:S03]  /*67100*/  LDL.LU R169, [R1+0xe2c] ;  /* 0x000e2c0001a97983 */ /* 0x002f260000300800 */
[----:B------:R-:W4:Y:S04]  /*67110*/  LDL.LU R176, [R1+0x1630] ;  /* 0x0016300001b07983 */ /* 0x000f280000300800 */
[----:B------:R1:W-:Y:S01]  /*67120*/  LDGSTS.E [R166+-0x63400], [R164.64], P1 ;  /* 0x9cc00000a4a67fae */ /* 0x0003e20008921848 */
[----:B------:R-:W-:-:S03]  /*67130*/  ISETP.GT.AND P1, PT, R0, 0x77, PT ;  /* 0x000000770000780c */ /* 0x000fc60003f24270 */
[----:B---3--:R-:W3:Y:S01]  /*67140*/  LDL.LU R171, [R1+0x162c] ;  /* 0x00162c0001ab7983 */ /* 0x008ee20000300800 */
[----:B-1----:R-:W-:Y:S02]  /*67150*/  SEL R164, RZ, 0x4, !P1 ;  /* 0x00000004ffa47807 */ /* 0x002fe40004800000 */
[----:B--2---:R-:W-:Y:S02]  /*67160*/  IADD3 R172, P2, R172, R170, RZ ;  /* 0x000000aaacac7210 */ /* 0x004fe40007f5e0ff */
[----:B------:R-:W-:-:S03]  /*67170*/  SEL R164, R164, RZ, !P0 ;  /* 0x000000ffa4a47207 */ /* 0x000fc60004000000 */
[----:B------:R-:W-:Y:S01]  /*67180*/  IMAD.X R175, R175, 0x1, R3, P2 ;  /* 0x00000001afaf7824 */ /* 0x000fe200010e0603 */
[----:B------:R1:W-:Y:S01]  /*67190*/  STL [R1+0xdf0], R172 ;  /* 0x000df0ac01007387 */ /* 0x0003e20000100800 */
[----:B------:R-:W-:Y:S01]  /*671a0*/  ISETP.NE.U32.AND P1, PT, R164, RZ, PT ;  /* 0x000000ffa400720c */ /* 0x000fe20003f25070 */
[----:B------:R-:W-:Y:S02]  /*671b0*/  IMAD.MOV.U32 R164, RZ, RZ, R172 ;  /* 0x000000ffffa47224 */ /* 0x000fe400078e00ac */
[----:B------:R-:W-:Y:S01]  /*671c0*/  STL [R1+0xdec], R175 ;  /* 0x000decaf01007387 */ /* 0x000fe20000100800 */
[----:B------:R-:W2:Y:S03]  /*671d0*/  LDL.LU R180, [R1+0x1628] ;  /* 0x0016280001b47983 */ /* 0x000ea60000300800 */
[----:B-1----:R-:W2:Y:S01]  /*671e0*/  LDL.LU R172, [R1+0x1620] ;  /* 0x0016200001ac7983 */ /* 0x002ea20000300800 */
[----:B------:R-:W-:-:S05]  /*671f0*/  IMAD.MOV.U32 R165, RZ, RZ, R175 ;  /* 0x000000ffffa57224 */ /* 0x000fca00078e00af */
[----:B------:R1:W-:Y:S01]  /*67200*/  LDGSTS.E [R166+-0x62400], [R164.64], P1 ;  /* 0x9dc00000a4a67fae */ /* 0x0003e20008921848 */
[----:B------:R-:W-:-:S04]  /*67210*/  ISETP.GT.AND P1, PT, R0, 0x7b, PT ;  /* 0x0000007b0000780c */ /* 0x000fc80003f24270 */
[----:B-1----:R-:W-:-:S04]  /*67220*/  SEL R164, RZ, 0x4, !P1 ;  /* 0x00000004ffa47807 */ /* 0x002fc80004800000 */
[----:B------:R-:W-:-:S04]  /*67230*/  SEL R164, R164, RZ, !P0 ;  /* 0x000000ffa4a47207 */ /* 0x000fc80004000000 */
[----:B------:R-:W-:Y:S02]  /*67240*/  ISETP.NE.U32.AND P1, PT, R164, RZ, PT ;  /* 0x000000ffa400720c */ /* 0x000fe40003f25070 */
[----:B------:R-:W-:-:S05]  /*67250*/  IADD3 R173, P2, R173, R170, RZ ;  /* 0x000000aaadad7210 */ /* 0x000fca0007f5e0ff */
[----:B------:R-:W-:Y:S02]  /*67260*/  IMAD.X R174, R174, 0x1, R3, P2 ;  /* 0x00000001aeae7824 */ /* 0x000fe400010e0603 */
[----:B------:R-:W-:Y:S02]  /*67270*/  IMAD.MOV.U32 R164, RZ, RZ, R173 ;  /* 0x000000ffffa47224 */ /* 0x000fe400078e00ad */
[----:B------:R-:W-:Y:S01]  /*67280*/  IMAD.MOV.U32 R165, RZ, RZ, R174 ;  /* 0x000000ffffa57224 */ /* 0x000fe200078e00ae */
[----:B------:R-:W1:Y:S04]  /*67290*/  S2R R252, SR_TID.X ;  /* 0x0000000000fc7919 */ /* 0x000e680000002100 */
[----:B------:R1:W-:Y:S01]  /*672a0*/  LDGSTS.E [R166+-0x61400], [R164.64], P1 ;  /* 0x9ec00000a4a67fae */ /* 0x0003e20008921848 */
[----:B------:R-:W-:-:S03]  /*672b0*/  ISETP.GT.AND P1, PT, R0, 0x7f, PT ;  /* 0x0000007f0000780c */ /* 0x000fc60003f24270 */
[----:B------:R-:W1:Y:S01]  /*672c0*/  S2R R200, SR_TID.X ;  /* 0x0000000000c87919 */ /* 0x000e620000002100 */
[----:B------:R-:W-:Y:S02]  /*672d0*/  IADD3 R167, P2, R167, R170, RZ ;  /* 0x000000aaa7a77210 */ /* 0x000fe40007f5e0ff */
[----:B-1----:R-:W-:-:S04]  /*672e0*/  SEL R164, RZ, 0x4, !P1 ;  /* 0x00000004ffa47807 */ /* 0x002fc80004800000 */
[----:B------:R-:W-:-:S04]  /*672f0*/  SEL R164, R164, RZ, !P0 ;  /* 0x000000ffa4a47207 */ /* 0x000fc80004000000 */
[----:B------:R-:W-:Y:S02]  /*67300*/  ISETP.NE.U32.AND P1, PT, R164, RZ, PT ;  /* 0x000000ffa400720c */ /* 0x000fe40003f25070 */
[----:B------:R-:W-:Y:S01]  /*67310*/  IADD3 R2, R2, 0x100000, RZ ;  /* 0x0010000002027810 */ /* 0x000fe20007ffe0ff */
[----:B------:R-:W-:Y:S01]  /*67320*/  IMAD.MOV.U32 R164, RZ, RZ, R167 ;  /* 0x000000ffffa47224 */ /* 0x000fe200078e00a7 */
[----:B------:R1:W-:Y:S01]  /*67330*/  STL [R1+0xe10], R173 ;  /* 0x000e10ad01007387 */ /* 0x0003e20000100800 */
[----:B------:R-:W-:Y:S01]  /*67340*/  STL [R1+0xe0c], R174 ;  /* 0x000e0cae01007387 */ /* 0x000fe20000100800 */
[----:B-1----:R-:W-:Y:S02]  /*67350*/  LOP3.LUT R173, R252, 0x7f, RZ, 0xc0, !PT ;  /* 0x0000007ffcad7812 */ /* 0x002fe400078ec0ff */
[----:B------:R1:W-:Y:S01]  /*67360*/  STL [R1+0xe30], R167 ;  /* 0x000e30a701007387 */ /* 0x0003e20000100800 */
[----:B------:R-:W-:-:S05]  /*67370*/  LOP3.LUT R201, R200, 0x7f, RZ, 0xc0, !PT ;  /* 0x0000007fc8c97812 */ /* 0x000fca00078ec0ff */
[----:B-1----:R-:W-:Y:S02]  /*67380*/  IMAD.SHL.U32 R167, R201, 0x4, RZ ;  /* 0x00000004c9a77824 */ /* 0x002fe400078e00ff */
[----:B----4-:R-:W-:-:S04]  /*67390*/  IMAD.X R169, R169, 0x1, R3, P2 ;  /* 0x00000001a9a97824 */ /* 0x010fc800010e0603 */
[----:B------:R-:W-:-:S05]  /*673a0*/  IMAD.MOV.U32 R165, RZ, RZ, R169 ;  /* 0x000000ffffa57224 */ /* 0x000fca00078e00a9 */
[----:B------:R1:W-:Y:S01]  /*673b0*/  LDGSTS.E [R2+-0x60400], [R164.64], P1 ;  /* 0x9fc00000a4027fae */ /* 0x0003e20008921848 */
[----:B------:R-:W-:-:S03]  /*673c0*/  ISETP.GE.AND P1, PT, R173, R0, PT ;  /* 0x00000000ad00720c */ /* 0x000fc60003f26270 */
[----:B------:R4:W-:Y:S01]  /*673d0*/  STL [R1+0xe2c], R169 ;  /* 0x000e2ca901007387 */ /* 0x0009e20000100800 */
[----:B---3--:R-:W-:Y:S01]  /*673e0*/  IADD3 R171, P2, R171, UR10, RZ ;  /* 0x0000000aabab7c10 */ /* 0x008fe2000ff5e0ff */
[----:B------:R-:W0:Y:S01]  /*673f0*/  LDGDEPBAR ;  /* 0x00000000000079af */ /* 0x000e220000000000 */
[----:B------:R-:W-:Y:S01]  /*67400*/  SEL R0, RZ, 0x4, P1 ;  /* 0x00000004ff007807 */ /* 0x000fe20000800000 */
[----:B------:R-:W-:Y:S01]  /*67410*/  IADD3 R176, P1, R176, UR10, RZ ;  /* 0x0000000ab0b07c10 */ /* 0x000fe2000ff3e0ff */
[----:B----4-:R-:W-:-:S04]  /*67420*/  SHF.R.S32.HI R169, RZ, 0x7, R200 ;  /* 0x00000007ffa97819 */ /* 0x010fc800000114c8 */
[----:B------:R-:W-:Y:S01]  /*67430*/  STL [R1+0x1630], R176 ;  /* 0x001630b001007387 */ /* 0x000fe20000100800 */
[----:B------:R3:W-:Y:S01]  /*67440*/  STL [R1+0x162c], R171 ;  /* 0x00162cab01007387 */ /* 0x0007e20000100800 */
[----:B------:R-:W-:Y:S02]  /*67450*/  SGXT R169, R169, 0x1 ;  /* 0x00000001a9a9781a */ /* 0x000fe40000000200 */
[----:B--2---:R-:W-:Y:S02]  /*67460*/  IADD3.X R180, R180, UR6, RZ, P1, !PT ;  /* 0x00000006b4b47c10 */ /* 0x004fe40008ffe4ff */
[----:B------:R-:W-:-:S03]  /*67470*/  IADD3.X R172, R172, UR6, RZ, P2, !PT ;  /* 0x00000006acac7c10 */ /* 0x000fc600097fe4ff */
[----:B------:R-:W-:Y:S01]  /*67480*/  STL [R1+0x1628], R180 ;  /* 0x001628b401007387 */ /* 0x000fe20000100800 */
[----:B------:R-:W-:-:S03]  /*67490*/  LOP3.LUT R167, R167, 0x210, R169, 0x78, !PT ;  /* 0x00000210a7a77812 */ /* 0x000fc600078e78a9 */
[----:B------:R2:W-:Y:S01]  /*674a0*/  STL [R1+0x1620], R172 ;  /* 0x001620ac01007387 */ /* 0x0005e20000100800 */
[----:B------:R-:W4:Y:S02]  /*674b0*/  LDL.LU R179, [R1+0x1618] ;  /* 0x0016180001b37983 */ /* 0x000f240000300800 */
[----:B------:R-:W4:Y:S02]  /*674c0*/  LDL.LU R169, [R1+0x1624] ;  /* 0x0016240001a97983 */ /* 0x000f240000300800 */
[----:B------:R-:W4:Y:S01]  /*674d0*/  LDL.LU R178, [R1+0x1610] ;  /* 0x0016100001b27983 */ /* 0x000f220000300800 */
[----:B------:R-:W4:Y:S01]  /*674e0*/  LDL.LU R170, [R1+0x161c] ;  /* 0x00161c0001aa7983 */ /* 0x000f220000300800 */
[----:B------:R-:W-:Y:S01]  /*674f0*/  SEL R0, R0, RZ, !P0 ;  /* 0x000000ff00007207 */ /* 0x000fe20004000000 */
[----:B------:R-:W4:Y:S03]  /*67500*/  LDL.LU R177, [R1+0x1608] ;  /* 0x0016080001b17983 */ /* 0x000f260000300800 */
[----:B------:R-:W-:Y:S01]  /*67510*/  ISETP.NE.U32.AND P0, PT, R0, RZ, PT ;  /* 0x000000ff0000720c */ /* 0x000fe20003f05070 */
[----:B------:R-:W-:-:S04]  /*67520*/  IMAD.U32 R0, RZ, RZ, UR5 ;  /* 0x00000005ff007e24 */ /* 0x000fc8000f8e00ff */
[----:B------:R-:W-:Y:S02]  /*67530*/  IMAD R0, R0, 0x40000, R167 ;  /* 0x0004000000007824 */ /* 0x000fe400078e02a7 */
[----:B------:R-:W4:Y:S01]  /*67540*/  LDL.LU R167, [R1+0x1614] ;  /* 0x0016140001a77983 */ /* 0x000f220000300800 */
[----:B------:R-:W4:Y:S02]  /*67550*/  LDL.LU R175, [R1+0x1600] ;  /* 0x0016000001af7983 */ /* 0x000f240000300800 */
[----:B------:R-:W4:Y:S02]  /*67560*/  LDL.LU R174, [R1+0x160c] ;  /* 0x00160c0001ae7983 */ /* 0x000f240000300800 */
[----:B-1----:R-:W-:Y:S02]  /*67570*/  IMAD.MOV.U32 R164, RZ, RZ, R176 ;  /* 0x000000ffffa47224 */ /* 0x002fe400078e00b0 */
[----:B------:R-:W-:Y:S01]  /*67580*/  IMAD.MOV.U32 R165, RZ, RZ, R180 ;  /* 0x000000ffffa57224 */ /* 0x000fe200078e00b4 */
[----:B------:R-:W4:Y:S04]  /*67590*/  LDL.LU R166, [R1+0x1604] ;  /* 0x0016040001a67983 */ /* 0x000f280000300800 */
[----:B------:R1:W-:Y:S02]  /*675a0*/  LDGSTS.E [R0], [R164.64], P0 ;  /* 0x00000000a4007fae */ /* 0x0003e40008121848 */
[----:B-1----:R-:W-:-:S02]  /*675b0*/  IMAD.MOV.U32 R164, RZ, RZ, R171 ;  /* 0x000000ffffa47224 */ /* 0x002fc400078e00ab */
[----:B------:R-:W-:Y:S01]  /*675c0*/  IMAD.MOV.U32 R165, RZ, RZ, R172 ;  /* 0x000000ffffa57224 */ /* 0x000fe200078e00ac */
[----:B---3--:R-:W2:Y:S01]  /*675d0*/  LDL.LU R171, [R1+0x15f8] ;  /* 0x0015f80001ab7983 */ /* 0x008ea20000300800 */
[----:B------:R-:W2:Y:S02]  /*675e0*/  LDL.LU R176, [R1+0x15f0] ;  /* 0x0015f00001b07983 */ /* 0x000ea40000300800 */
[----:B--2---:R-:W2:Y:S01]  /*675f0*/  LDL.LU R172, [R1+0x15fc] ;  /* 0x0015fc0001ac7983 */ /* 0x004ea20000300800 */
[----:B------:R1:W-:Y:S01]  /*67600*/  LDGSTS.E [R0+0x1000], [R164.64], P0 ;  /* 0x01000000a4007fae */ /* 0x0003e20008121848 */
[----:B----4-:R-:W-:Y:S02]  /*67610*/  IADD3 R169, P1, R169, UR10, RZ ;  /* 0x0000000aa9a97c10 */ /* 0x010fe4000ff3e0ff */
[----:B------:R-:W-:Y:S02]  /*67620*/  IADD3 R170, P2, R170, UR10, RZ ;  /* 0x0000000aaaaa7c10 */ /* 0x000fe4000ff5e0ff */
[----:B------:R-:W-:Y:S01]  /*67630*/  IADD3.X R179, R179, UR6, RZ, P1, !PT ;  /* 0x00000006b3b37c10 */ /* 0x000fe20008ffe4ff */
[----:B-1----:R-:W-:Y:S01]  /*67640*/  IMAD.MOV.U32 R164, RZ, RZ, R169 ;  /* 0x000000ffffa47224 */ /* 0x002fe200078e00a9 */
[----:B------:R-:W-:Y:S01]  /*67650*/  IADD3.X R178, R178, UR6, RZ, P2, !PT ;  /* 0x00000006b2b27c10 */ /* 0x000fe200097fe4ff */
[----:B------:R1:W-:Y:S02]  /*67660*/  STL [R1+0x1624], R169 ;  /* 0x001624a901007387 */ /* 0x0003e40000100800 */
[----:B------:R-:W-:-:S02]  /*67670*/  IMAD.MOV.U32 R165, RZ, RZ, R179 ;  /* 0x000000ffffa57224 */ /* 0x000fc400078e00b3 */
[----:B------:R-:W-:Y:S01]  /*67680*/  STL [R1+0x1618], R179 ;  /* 0x001618b301007387 */ /* 0x000fe20000100800 */
[----:B------:R4:W-:Y:S04]  /*67690*/  STL [R1+0x161c], R170 ;  /* 0x00161caa01007387 */ /* 0x0009e80000100800 */
[----:B------:R4:W-:Y:S04]  /*676a0*/  LDGSTS.E [R0+0x2000], [R164.64], P0 ;  /* 0x02000000a4007fae */ /* 0x0009e80008121848 */
[----:B-1----:R-:W3:Y:S01]  /*676b0*/  LDL.LU R169, [R1+0x15f4] ;  /* 0x0015f40001a97983 */ /* 0x002ee20000300800 */
[----:B------:R1:W-:Y:S01]  /*676c0*/  STL [R1+0x1610], R178 ;  /* 0x001610b201007387 */ /* 0x0003e20000100800 */
[----:B------:R-:W-:Y:S01]  /*676d0*/  IADD3 R167, P1, R167, UR10, RZ ;  /* 0x0000000aa7a77c10 */ /* 0x000fe2000ff3e0ff */
[----:B----4-:R-:W-:-:S02]  /*676e0*/  IMAD.MOV.U32 R164, RZ, RZ, R170 ;  /* 0x000000ffffa47224 */ /* 0x010fc400078e00aa */
[----:B------:R-:W4:Y:S01]  /*676f0*/  LDL.LU R170, [R1+0x15e8] ;  /* 0x0015e80001aa7983 */ /* 0x000f220000300800 */
[----:B------:R-:W4:Y:S02]  /*67700*/  LDL.LU R180, [R1+0x15e0] ;  /* 0x0015e00001b47983 */ /* 0x000f240000300800 */
[----:B------:R-:W4:Y:S01]  /*67710*/  LDL.LU R179, [R1+0x15ec] ;  /* 0x0015ec0001b37983 */ /* 0x000f220000300800 */
[----:B------:R-:W-:Y:S02]  /*67720*/  IADD3 R174, P2, R174, UR10, RZ ;  /* 0x0000000aaeae7c10 */ /* 0x000fe4000ff5e0ff */
[----:B------:R-:W-:Y:S01]  /*67730*/  IADD3.X R177, R177, UR6, RZ, P1, !PT ;  /* 0x00000006b1b17c10 */ /* 0x000fe20008ffe4ff */
[----:B------:R-:W-:Y:S01]  /*67740*/  STL [R1+0x1614], R167 ;  /* 0x001614a701007387 */ /* 0x000fe20000100800 */
[----:B------:R-:W-:Y:S01]  /*67750*/  IADD3.X R175, R175, UR6, RZ, P2, !PT ;  /* 0x00000006afaf7c10 */ /* 0x000fe200097fe4ff */
[----:B------:R-:W-:Y:S02]  /*67760*/  IMAD.MOV.U32 R165, RZ, RZ, R178 ;  /* 0x000000ffffa57224 */ /* 0x000fe400078e00b2 */
[----:B------:R2:W-:Y:S01]  /*67770*/  STL [R1+0x1608], R177 ;  /* 0x001608b101007387 */ /* 0x0005e20000100800 */
[----:B------:R-:W-:Y:S02]  /*67780*/  STL [R1+0x160c], R174 ;  /* 0x00160cae01007387 */ /* 0x000fe40000100800 */
[----:B-1----:R-:W4:Y:S02]  /*67790*/  LDL.LU R178, [R1+0x15d8] ;  /* 0x0015d80001b27983 */ /* 0x002f240000300800 */
[----:B------:R1:W-:Y:S01]  /*677a0*/  STL [R1+0x1600], R175 ;  /* 0x001600af01007387 */ /* 0x0003e20000100800 */
[----:B------:R-:W4:Y:S04]  /*677b0*/  LDL.LU R2, [R1+0x15e4] ;  /* 0x0015e40001027983 */ /* 0x000f280000300800 */
[----:B------:R1:W-:Y:S01]  /*677c0*/  LDGSTS.E [R0+0x3000], [R164.64], P0 ;  /* 0x03000000a4007fae */ /* 0x0003e20008121848 */
[----:B------:R-:W-:-:S02]  /*677d0*/  IADD3 R166, P1, R166, UR10, RZ ;  /* 0x0000000aa6a67c10 */ /* 0x000fc4000ff3e0ff */
[----:B--2---:R-:W-:Y:S02]  /*677e0*/  IADD3 R172, P2, R172, UR10, RZ ;  /* 0x0000000aacac7c10 */ /* 0x004fe4000ff5e0ff */
[----:B------:R-:W-:Y:S01]  /*677f0*/  IADD3.X R171, R171, UR6, RZ, P1, !PT ;  /* 0x00000006abab7c10 */ /* 0x000fe20008ffe4ff */
[----:B-1----:R-:W-:Y:S02]  /*67800*/  IMAD.MOV.U32 R165, RZ, RZ, R177 ;  /* 0x000000ffffa57224 */ /* 0x002fe400078e00b1 */
[----:B------:R-:W-:Y:S01]  /*67810*/  IMAD.MOV.U32 R164, RZ, RZ, R167 ;  /* 0x000000ffffa47224 */ /* 0x000fe200078e00a7 */
[----:B------:R-:W4:Y:S01]  /*67820*/  LDL.LU R177, [R1+0x15d0] ;  /* 0x0015d00001b17983 */ /* 0x000f220000300800 */
[----:B------:R-:W4:Y:S01]  /*67830*/  LDL.LU R167, [R1+0x15dc] ;  /* 0x0015dc0001a77983 */ /* 0x000f220000300800 */
[----:B------:R-:W-:Y:S02]  /*67840*/  IADD3.X R176, R176, UR6, RZ, P2, !PT ;  /* 0x00000006b0b07c10 */ /* 0x000fe400097fe4ff */
[----:B------:R1:W-:Y:S01]  /*67850*/  LDGSTS.E [R0+0x4000], [R164.64], P0 ;  /* 0x04000000a4007fae */ /* 0x0003e20008121848 */
[----:B------:R1:W-:Y:S02]  /*67860*/  STL [R1+0x1604], R166 ;  /* 0x001604a601007387 */ /* 0x0003e40000100800 */
[----:B------:R1:W-:Y:S02]  /*67870*/  STL [R1+0x15f8], R171 ;  /* 0x0015f8ab01007387 */ /* 0x0003e40000100800 */
[----:B------:R-:W-:Y:S02]  /*67880*/  STL [R1+0x15fc], R172 ;  /* 0x0015fcac01007387 */ /* 0x000fe40000100800 */
[----:B-1----:R-:W-:-:S02]  /*67890*/  IMAD.MOV.U32 R164, RZ, RZ, R174 ;  /* 0x000000ffffa47224 */ /* 0x002fc400078e00ae */
[----:B------:R-:W-:Y:S02]  /*678a0*/  IMAD.MOV.U32 R165, RZ, RZ, R175 ;  /* 0x000000ffffa57224 */ /* 0x000fe400078e00af */
[----:B------:R-:W4:Y:S04]  /*678b0*/  LDL.LU R175, [R1+0x15c8] ;  /* 0x0015c80001af7983 */ /* 0x000f280000300800 */
[----:B------:R1:W-:Y:S01]  /*678c0*/  LDGSTS.E [R0+0x5000], [R164.64], P0 ;  /* 0x05000000a4007fae */ /* 0x0003e20008121848 */
[----:B------:R1:W-:Y:S02]  /*678d0*/  STL [R1+0x15f0], R176 ;  /* 0x0015f0b001007387 */ /* 0x0003e40000100800 */
[----:B-1----:R-:W-:Y:S02]  /*678e0*/  IMAD.MOV.U32 R164, RZ, RZ, R166 ;  /* 0x000000ffffa47224 */ /* 0x002fe400078e00a6 */
[----:B------:R-:W4:Y:S01]  /*678f0*/  LDL.LU R166, [R1+0x15d4] ;  /* 0x0015d40001a67983 */ /* 0x000f220000300800 */
[----:B------:R-:W-:-:S02]  /*67900*/  IMAD.MOV.U32 R165, RZ, RZ, R171 ;  /* 0x000000ffffa57224 */ /* 0x000fc400078e00ab */
[----:B------:R-:W4:Y:S02]  /*67910*/  LDL.LU R174, [R1+0x15c0] ;  /* 0x0015c00001ae7983 */ /* 0x000f240000300800 */
[----:B------:R-:W4:Y:S01]  /*67920*/  LDL.LU R171, [R1+0x15cc] ;  /* 0x0015cc0001ab7983 */ /* 0x000f220000300800 */
[----:B------:R1:W-:Y:S02]  /*67930*/  LDGSTS.E [R0+0x6000], [R164.64], P0 ;  /* 0x06000000a4007fae */ /* 0x0003e40008121848 */
[----:B-1----:R-:W-:Y:S02]  /*67940*/  IMAD.MOV.U32 R164, RZ, RZ, R172 ;  /* 0x000000ffffa47224 */ /* 0x002fe400078e00ac */
[----:B------:R-:W-:-:S05]  /*67950*/  IMAD.MOV.U32 R165, RZ, RZ, R176 ;  /* 0x000000ffffa57224 */ /* 0x000fca00078e00b0 */
[----:B------:R1:W-:Y:S01]  /*67960*/  LDGSTS.E [R0+0x7000], [R164.64], P0 ;  /* 0x07000000a4007fae */ /* 0x0003e20008121848 */
[----:B---3--:R-:W-:-:S05]  /*67970*/  IADD3 R169, P1, R169, UR10, RZ ;  /* 0x0000000aa9a97c10 */ /* 0x008fca000ff3e0ff */
[----:B------:R3:W-:Y:S01]  /*67980*/  STL [R1+0x15f4], R169 ;  /* 0x0015f4a901007387 */ /* 0x0007e20000100800 */
[----:B----4-:R-:W-:Y:S02]  /*67990*/  IADD3.X R170, R170, UR6, RZ, P1, !PT ;  /* 0x00000006aaaa7c10 */ /* 0x010fe40008ffe4ff */
[----:B------:R-:W-:-:S04]  /*679a0*/  IADD3 R179, P2, R179, UR10, RZ ;  /* 0x0000000ab3b37c10 */ /* 0x000fc8000ff5e0ff */
[----:B------:R-:W-:Y:S01]  /*679b0*/  IADD3.X R180, R180, UR6, RZ, P2, !PT ;  /* 0x00000006b4b47c10 */ /* 0x000fe200097fe4ff */
[----:B------:R4:W-:Y:S01]  /*679c0*/  STL [R1+0x15e8], R170 ;  /* 0x0015e8aa01007387 */ /* 0x0009e20000100800 */
[----:B------:R-:W-:Y:S02]  /*679d0*/  STL [R1+0x15ec], R179 ;  /* 0x0015ecb301007387 */ /* 0x000fe40000100800 */
[----:B------:R-:W2:Y:S02]  /*679e0*/  LDL.LU R176, [R1+0x15b8] ;  /* 0x0015b80001b07983 */ /* 0x000ea40000300800 */
[----:B-1----:R-:W-:Y:S01]  /*679f0*/  IMAD.MOV.U32 R164, RZ, RZ, R169 ;  /* 0x000000ffffa47224 */ /* 0x002fe200078e00a9 */
[----:B------:R-:W-:Y:S01]  /*67a00*/  STL [R1+0x15e0], R180 ;  /* 0x0015e0b401007387 */ /* 0x000fe20000100800 */
[----:B---3--:R-:W3:Y:S02]  /*67a10*/  LDL.LU R169, [R1+0x15c4] ;  /* 0x0015c40001a97983 */ /* 0x008ee40000300800 */
[----:B------:R-:W-:-:S02]  /*67a20*/  IMAD.MOV.U32 R165, RZ, RZ, R170 ;  /* 0x000000ffffa57224 */ /* 0x000fc400078e00aa */
[----:B------:R-:W2:Y:S01]  /*67a30*/  LDL.LU R172, [R1+0x15b0] ;  /* 0x0015b00001ac7983 */ /* 0x000ea20000300800 */
[----:B------:R-:W-:Y:S01]  /*67a40*/  IADD3 R2, P1, R2, UR10, RZ ;  /* 0x0000000a02027c10 */ /* 0x000fe2000ff3e0ff */
[----:B----4-:R-:W4:Y:S04]  /*67a50*/  LDL.LU R170, [R1+0x15bc] ;  /* 0x0015bc0001aa7983 */ /* 0x010f280000300800 */
[----:B------:R1:W-:Y:S01]  /*67a60*/  LDGSTS.E [R0+0x8000], [R164.64], P0 ;  /* 0x08000000a4007fae */ /* 0x0003e20008121848 */
[----:B------:R-:W-:Y:S01]  /*67a70*/  IADD3.X R178, R178, UR6, RZ, P1, !PT ;  /* 0x00000006b2b27c10 */ /* 0x000fe20008ffe4ff */
[----:B------:R1:W-:Y:S02]  /*67a80*/  STL [R1+0x15e4], R2 ;  /* 0x0015e40201007387 */ /* 0x0003e40000100800 */
[----:B-1----:R-:W-:-:S02]  /*67a90*/  IMAD.MOV.U32 R164, RZ, RZ, R179 ;  /* 0x000000ffffa47224 */ /* 0x002fc400078e00b3 */
[----:B------:R-:W-:Y:S01]  /*67aa0*/  IMAD.MOV.U32 R165, RZ, RZ, R180 ;  /* 0x000000ffffa57224 */ /* 0x000fe200078e00b4 */
[----:B------:R-:W-:-:S04]  /*67ab0*/  IADD3 R167, P2, R167, UR10, RZ ;  /* 0x0000000aa7a77c10 */ /* 0x000fc8000ff5e0ff */
[----:B------:R1:W-:Y:S01]  /*67ac0*/  LDGSTS.E [R0+0x9000], [R164.64], P0 ;  /* 0x09000000a4007fae */ /* 0x0003e20008121848 */
[----:B------:R-:W-:-:S03]  /*67ad0*/  IADD3.X R177, R177, UR6, RZ, P2, !PT ;  /* 0x00000006b1b17c10 */ /* 0x000fc600097fe4ff */
[----:B------:R-:W-:Y:S01]  /*67ae0*/  STL [R1+0x15d8], R178 ;  /* 0x0015d8b201007387 */ /* 0x000fe20000100800 */
[----:B------:R1:W-:Y:S02]  /*67af0*/  STL [R1+0x15dc], R167 ;  /* 0x0015dca701007387 */ /* 0x0003e40000100800 */
[----:B-1----:R-:W-:Y:S02]  /*67b00*/  IMAD.MOV.U32 R164, RZ, RZ, R2 ;  /* 0x000000ffffa47224 */ /* 0x002fe400078e0002 */
[----:B------:R-:W-:Y:S01]  /*67b10*/  IMAD.MOV.U32 R165, RZ, RZ, R178 ;  /* 0x000000ffffa57224 */ /* 0x000fe200078e00b2 */
[----:B------:R-:W4:Y:S01]  /*67b20*/  LDL.LU R2, [R1+0x15b4] ;  /* 0x0015b40001027983 */ /* 0x000f220000300800 */
[----:B------:R1:W-:Y:S03]  /*67b30*/  STL [R1+0x15d0], R177 ;  /* 0x0015d0b101007387 */ /* 0x0003e60000100800 */
[----:B------:R1:W-:Y:S02]  /*67b40*/  LDGSTS.E [R0+0xa000], [R164.64], P0 ;  /* 0x0a000000a4007fae */ /* 0x0003e40008121848 */
[----:B-1----:R-:W-:-:S02]  /*67b50*/  IMAD.MOV.U32 R164, RZ, RZ, R167 ;  /* 0x000000ffffa47224 */ /* 0x002fc400078e00a7 */
[----:B------:R-:W-:Y:S01]  /*67b60*/  IMAD.MOV.U32 R165, RZ, RZ, R177 ;  /* 0x000000ffffa57224 */ /* 0x000fe200078e00b1 */
[----:B------:R-:W4:Y:S01]  /*67b70*/  LDL.LU R167, [R1+0x15a8] ;  /* 0x0015a80001a77983 */ /* 0x000f220000300800 */
[----:B------:R-:W4:Y:S02]  /*67b80*/  LDL.LU R178, [R1+0x15a0] ;  /* 0x0015a00001b27983 */ /* 0x000f240000300800 */
[----:B------:R-:W4:Y:S01]  /*67b90*/  LDL.LU R177, [R1+0x15ac] ;  /* 0x0015ac0001b17983 */ /* 0x000f220000300800 */
[----:B------:R-:W-:Y:S02]  /*67ba0*/  IADD3 R166, P1, R166, UR10, RZ ;  /* 0x0000000aa6a67c10 */ /* 0x000fe4000ff3e0ff */
[----:B------:R-:W-:Y:S01]  /*67bb0*/  IADD3 R171, P2, R171, UR10, RZ ;  /* 0x0000000aabab7c10 */ /* 0x000fe2000ff5e0ff */
[----:B------:R1:W-:Y:S01]  /*67bc0*/  LDGSTS.E [R0+0xb000], [R164.64], P0 ;  /* 0x0b000000a4007fae */ /* 0x0003e20008121848 */
[----:B------:R-:W-:Y:S02]  /*67bd0*/  IADD3.X R175, R175, UR6, RZ, P1, !PT ;  /* 0x00000006afaf7c10 */ /* 0x000fe40008ffe4ff */
[----:B------:R-:W-:Y:S01]  /*67be0*/  IADD3.X R174, R174, UR6, RZ, P2, !PT ;  /* 0x00000006aeae7c10 */ /* 0x000fe200097fe4ff */
[----:B------:R1:W-:Y:S02]  /*67bf0*/  STL [R1+0x15d4], R166 ;  /* 0x0015d4a601007387 */ /* 0x0003e40000100800 */
[----:B------:R-:W-:Y:S02]  /*67c00*/  STL [R1+0x15c8], R175 ;  /* 0x0015c8af01007387 */ /* 0x000fe40000100800 */
[----:B------:R1:W-:Y:S02]  /*67c10*/  STL [R1+0x15cc], R171 ;  /* 0x0015ccab01007387 */ /* 0x0003e40000100800 */
[----:B-1----:R-:W-:-:S02]  /*67c20*/  IMAD.MOV.U32 R164, RZ, RZ, R166 ;  /* 0x000000ffffa47224 */ /* 0x002fc400078e00a6 */
[----:B------:R-:W-:Y:S01]  /*67c30*/  IMAD.MOV.U32 R165, RZ, RZ, R175 ;  /* 0x000000ffffa57224 */ /* 0x000fe200078e00af */
[----:B------:R-:W4:Y:S01]  /*67c40*/  LDL.LU R166, [R1+0x15a4] ;  /* 0x0015a40001a67983 */ /* 0x000f220000300800 */
[----:B------:R1:W-:Y:S03]  /*67c50*/  STL [R1+0x15c0], R174 ;  /* 0x0015c0ae01007387 */ /* 0x0003e60000100800 */
[----:B------:R1:W-:Y:S02]  /*67c60*/  LDGSTS.E [R0+0xc000], [R164.64], P0 ;  /* 0x0c000000a4007fae */ /* 0x0003e40008121848 */
[----:B-1----:R-:W-:Y:S02]  /*67c70*/  IMAD.MOV.U32 R164, RZ, RZ, R171 ;  /* 0x000000ffffa47224 */ /* 0x002fe400078e00ab */
[----:B------:R-:W-:Y:S01]  /*67c80*/  IMAD.MOV.U32 R165, RZ, RZ, R174 ;  /* 0x000000ffffa57224 */ /* 0x000fe200078e00ae */
[----:B------:R-:W4:Y:S01]  /*67c90*/  LDL.LU R171, [R1+0x1598] ;  /* 0x0015980001ab7983 */ /* 0x000f220000300800 */
[----:B------:R-:W4:Y:S02]  /*67ca0*/  LDL.LU R175, [R1+0x1590] ;  /* 0x0015900001af7983 */ /* 0x000f240000300800 */
[----:B------:R-:W4:Y:S01]  /*67cb0*/  LDL.LU R174, [R1+0x159c] ;  /* 0x00159c0001ae7983 */ /* 0x000f220000300800 */
[----:B------:R1:W-:Y:S01]  /*67cc0*/  LDGSTS.E [R0+0xd000], [R164.64], P0 ;  /* 0x0d000000a4007fae */ /* 0x0003e20008121848 */
[----:B---3--:R-:W-:-:S04]  /*67cd0*/  IADD3 R169, P1, R169, UR10, RZ ;  /* 0x0000000aa9a97c10 */ /* 0x008fc8000ff3e0ff */
[----:B--2---:R-:W-:Y:S02]  /*67ce0*/  IADD3.X R176, R176, UR6, RZ, P1, !PT ;  /* 0x00000006b0b07c10 */ /* 0x004fe40008ffe4ff */
[----:B----4-:R-:W-:Y:S01]  /*67cf0*/  IADD3 R170, P2, R170, UR10, RZ ;  /* 0x0000000aaaaa7c10 */ /* 0x010fe2000ff5e0ff */
[----:B-1----:R-:W-:Y:S01]  /*67d00*/  IMAD.MOV.U32 R164, RZ, RZ, R169 ;  /* 0x000000ffffa47224 */ /* 0x002fe200078e00a9 */
[----:B------:R1:W-:Y:S01]  /*67d10*/  STL [R1+0x15c4], R169 ;  /* 0x0015c4a901007387 */ /* 0x0003e20000100800 */
[----:B------:R-:W-:Y:S01]  /*67d20*/  IMAD.MOV.U32 R165, RZ, RZ, R176 ;  /* 0x000000ffffa57224 */ /* 0x000fe200078e00b0 */
[----:B------:R-:W-:Y:S02]  /*67d30*/  IADD3.X R172, R172, UR6, RZ, P2, !PT ;  /* 0x00000006acac7c10 */ /* 0x000fe400097fe4ff */
[----:B------:R-:W-:Y:S01]  /*67d40*/  STL [R1+0x15b8], R176 ;  /* 0x0015b8b001007387 */ /* 0x000fe20000100800 */
[----:B------:R2:W-:Y:S03]  /*67d50*/  STL [R1+0x15bc], R170 ;  /* 0x0015bcaa01007387 */ /* 0x0005e60000100800 */
[----:B------:R3:W-:Y:S04]  /*67d60*/  LDGSTS.E [R0+0xe000], [R164.64], P0 ;  /* 0x0e000000a4007fae */ /* 0x0007e80008121848 */
[----:B-1----:R-:W4:Y:S01]  /*67d70*/  LDL.LU R169, [R1+0x1594] ;  /* 0x0015940001a97983 */ /* 0x002f220000300800 */
[----:B------:R-:W-:Y:S02]  /*67d80*/  STL [R1+0x15b0], R172 ;  /* 0x0015b0ac01007387 */ /* 0x000fe40000100800 */
[----:B---3--:R-:W-:-:S02]  /*67d90*/  IMAD.MOV.U32 R164, RZ, RZ, R170 ;  /* 0x000000ffffa47224 */ /* 0x008fc400078e00aa */
[----:B--2---:R-:W2:Y:S01]  /*67da0*/  LDL.LU R170, [R1+0x1588] ;  /* 0x0015880001aa7983 */ /* 0x004ea20000300800 */
[----:B------:R-:W3:Y:S02]  /*67db0*/  LDL.LU R180, [R1+0x1580] ;  /* 0x0015800001b47983 */ /* 0x000ee40000300800 */
[----:B------:R-:W3:Y:S02]  /*67dc0*/  LDL.LU R179, [R1+0x158c] ;  /* 0x00158c0001b37983 */ /* 0x000ee40000300800 */
[----:B------:R-:W-:-:S05]  /*67dd0*/  IMAD.MOV.U32 R165, RZ, RZ, R172 ;  /* 0x000000ffffa57224 */ /* 0x000fca00078e00ac */
[----:B------:R1:W-:Y:S01]  /*67de0*/  LDGSTS.E [R0+0xf000], [R164.64], P0 ;  /* 0x0f000000a4007fae */ /* 0x0003e20008121848 */
[----:B------:R-:W-:-:S05]  /*67df0*/  IADD3 R2, P1, R2, UR10, RZ ;  /* 0x0000000a02027c10 */ /* 0x000fca000ff3e0ff */
[----:B------:R1:W-:Y:S02]  /*67e00*/  STL [R1+0x15b4], R2 ;  /* 0x0015b40201007387 */ /* 0x0003e40000100800 */
[----:B-1----:R-:W-:Y:S01]  /*67e10*/  IMAD.MOV.U32 R164, RZ, RZ, R2 ;  /* 0x000000ffffa47224 */ /* 0x002fe200078e0002 */
[----:B------:R-:W-:Y:S02]  /*67e20*/  IADD3.X R167, R167, UR6, RZ, P1, !PT ;  /* 0x00000006a7a77c10 */ /* 0x000fe40008ffe4ff */
[----:B------:R-:W-:-:S04]  /*67e30*/  IADD3 R177, P2, R177, UR10, RZ ;  /* 0x0000000ab1b17c10 */ /* 0x000fc8000ff5e0ff */
[----:B------:R-:W-:Y:S01]  /*67e40*/  IADD3.X R178, R178, UR6, RZ, P2, !PT ;  /* 0x00000006b2b27c10 */ /* 0x000fe200097fe4ff */
[----:B------:R1:W-:Y:S01]  /*67e50*/  STL [R1+0x15a8], R167 ;  /* 0x0015a8a701007387 */ /* 0x0003e20000100800 */
[----:B------:R-:W-:Y:S02]  /*67e60*/  STL [R1+0x15ac], R177 ;  /* 0x0015acb101007387 */ /* 0x000fe40000100800 */
[----:B------:R-:W3:Y:S01]  /*67e70*/  LDL.LU R176, [R1+0x1578] ;  /* 0x0015780001b07983 */ /* 0x000ee20000300800 */
[----:B------:R1:W-:Y:S01]  /*67e80*/  STL [R1+0x15a0], R178 ;  /* 0x0015a0b201007387 */ /* 0x0003e20000100800 */
[----:B------:R-:W3:Y:S02]  /*67e90*/  LDL.LU R2, [R1+0x1584] ;  /* 0x0015840001027983 */ /* 0x000ee40000300800 */
[----:B------:R-:W-:Y:S02]  /*67ea0*/  IMAD.MOV.U32 R165, RZ, RZ, R167 ;  /* 0x000000ffffa57224 */ /* 0x000fe400078e00a7 */
[----:B------:R-:W3:Y:S01]  /*67eb0*/  LDL.LU R172, [R1+0x1570] ;  /* 0x0015700001ac7983 */ /* 0x000ee20000300800 */
[----:B-1----:R-:W3:Y:S04]  /*67ec0*/  LDL.LU R167, [R1+0x157c] ;  /* 0x00157c0001a77983 */ /* 0x002ee80000300800 */
[----:B------:R1:W-:Y:S01]  /*67ed0*/  LDGSTS.E [R0+0x10000], [R164.64], P0 ;  /* 0x10000000a4007fae */ /* 0x0003e20008121848 */
[----:B------:R-:W-:-:S05]  /*67ee0*/  IADD3 R166, P1, R166, UR10, RZ ;  /* 0x0000000aa6a67c10 */ /* 0x000fca000ff3e0ff */
[----:B------:R1:W-:Y:S02]  /*67ef0*/  STL [R1+0x15a4], R166 ;  /* 0x0015a4a601007387 */ /* 0x0003e40000100800 */
[----:B-1----:R-:W-:Y:S02]  /*67f00*/  IMAD.MOV.U32 R164, RZ, RZ, R177 ;  /* 0x000000ffffa47224 */ /* 0x002fe400078e00b1 */
[----:B------:R-:W-:-:S05]  /*67f10*/  IMAD.MOV.U32 R165, RZ, RZ, R178 ;  /* 0x000000ffffa57224 */ /* 0x000fca00078e00b2 */
[----:B------:R1:W-:Y:S01]  /*67f20*/  LDGSTS.E [R0+0x11000], [R164.64], P0 ;  /* 0x11000000a4007fae */ /* 0x0003e20008121848 */
[----:B------:R-:W-:Y:S02]  /*67f30*/  IADD3.X R171, R171, UR6, RZ, P1, !PT ;  /* 0x00000006abab7c10 */ /* 0x000fe40008ffe4ff */
[----:B------:R-:W-:-:S04]  /*67f40*/  IADD3 R174, P2, R174, UR10, RZ ;  /* 0x0000000aaeae7c10 */ /* 0x000fc8000ff5e0ff */
[----:B------:R-:W-:Y:S01]  /*67f50*/  IADD3.X R175, R175, UR6, RZ, P2, !PT ;  /* 0x00000006afaf7c10 */ /* 0x000fe200097fe4ff */
[----:B------:R1:W-:Y:S01]  /*67f60*/  STL [R1+0x1598], R171 ;  /* 0x001598ab01007387 */ /* 0x0003e20000100800 */
[----:B------:R-:W-:Y:S02]  /*67f70*/  STL [R1+0x159c], R174 ;  /* 0x00159cae01007387 */ /* 0x000fe40000100800 */
[----:B------:R-:W3:Y:S02]  /*67f80*/  LDL.LU R178, [R1+0x1568] ;  /* 0x0015680001b27983 */ /* 0x000ee40000300800 */
[----:B-1----:R-:W-:Y:S01]  /*67f90*/  IMAD.MOV.U32 R164, RZ, RZ, R166 ;  /* 0x000000ffffa47224 */ /* 0x002fe200078e00a6 */
[----:B------:R1:W-:Y:S01]  /*67fa0*/  STL [R1+0x1590], R175 ;  /* 0x001590af01007387 */ /* 0x0003e20000100800 */
[----:B------:R-:W3:Y:S02]  /*67fb0*/  LDL.LU R166, [R1+0x1574] ;  /* 0x0015740001a67983 */ /* 0x000ee40000300800 */
[----:B------:R-:W-:-:S02]  /*67fc0*/  IMAD.MOV.U32 R165, RZ, RZ, R171 ;  /* 0x000000ffffa57224 */ /* 0x000fc400078e00ab */
[----:B------:R-:W3:Y:S01]  /*67fd0*/  LDL.LU R177, [R1+0x1560] ;  /* 0x0015600001b17983 */ /* 0x000ee20000300800 */
[----:B------:R-:W3:Y:S04]  /*67fe0*/  LDL.LU R171, [R1+0x156c] ;  /* 0x00156c0001ab7983 */ /* 0x000ee80000300800 */
[----:B------:R1:W-:Y:S02]  /*67ff0*/  LDGSTS.E [R0+0x12000], [R164.64], P0 ;  /* 0x12000000a4007fae */ /* 0x0003e40008121848 */
[----:B-1----:R-:W-:Y:S02]  /*68000*/  IMAD.MOV.U32 R164, RZ, RZ, R174 ;  /* 0x000000ffffa47224 */ /* 0x002fe400078e00ae */
[----:B------:R-:W-:-:S05]  /*68010*/  IMAD.MOV.U32 R165, RZ, RZ, R175 ;  /* 0x000000ffffa57224 */ /* 0x000fca00078e00af */
[----:B------:R1:W-:Y:S01]  /*68020*/  LDGSTS.E [R0+0x13000], [R164.64], P0 ;  /* 0x13000000a4007fae */ /* 0x0003e20008121848 */
[----:B----4-:R-:W-:-:S05]  /*68030*/  IADD3 R169, P1, R169, UR10, RZ ;  /* 0x0000000aa9a97c10 */ /* 0x010fca000ff3e0ff */
[----:B------:R4:W-:Y:S01]  /*68040*/  STL [R1+0x1594], R169 ;  /* 0x001594a901007387 */ /* 0x0009e20000100800 */
[----:B--2---:R-:W-:Y:S02]  /*68050*/  IADD3.X R170, R170, UR6, RZ, P1, !PT ;  /* 0x00000006aaaa7c10 */ /* 0x004fe40008ffe4ff */
[----:B---3--:R-:W-:-:S04]  /*68060*/  IADD3 R179, P2, R179, UR10, RZ ;  /* 0x0000000ab3b37c10 */ /* 0x008fc8000ff5e0ff */
[----:B------:R-:W-:Y:S01]  /*68070*/  IADD3.X R180, R180, UR6, RZ, P2, !PT ;  /* 0x00000006b4b47c10 */ /* 0x000fe200097fe4ff */
[----:B------:R2:W-:Y:S01]  /*68080*/  STL [R1+0x1588], R170 ;  /* 0x001588aa01007387 */ /* 0x0005e20000100800 */
[----:B------:R-:W-:Y:S02]  /*68090*/  STL [R1+0x158c], R179 ;  /* 0x00158cb301007387 */ /* 0x000fe40000100800 */
[----:B------:R-:W3:Y:S02]  /*680a0*/  LDL.LU R175, [R1+0x1558] ;  /* 0x0015580001af7983 */ /* 0x000ee40000300800 */
[----:B-1----:R-:W-:Y:S01]  /*680b0*/  IMAD.MOV.U32 R164, RZ, RZ, R169 ;  /* 0x000000ffffa47224 */ /* 0x002fe200078e00a9 */
[----:B------:R-:W-:Y:S01]  /*680c0*/  STL [R1+0x1580], R180 ;  /* 0x001580b401007387 */ /* 0x000fe20000100800 */
[----:B----4-:R-:W4:Y:S02]  /*680d0*/  LDL.LU R169, [R1+0x1564] ;  /* 0x0015640001a97983 */ /* 0x010f240000300800 */
[----:B------:R-:W-:-:S02]  /*680e0*/  IMAD.MOV.U32 R165, RZ, RZ, R170 ;  /* 0x000000ffffa57224 */ /* 0x000fc400078e00aa */
[----:B------:R-:W3:Y:S01]  /*680f0*/  LDL.LU R174, [R1+0x1550] ;  /* 0x0015500001ae7983 */ /* 0x000ee20000300800 */
[----:B--2---:R-:W2:Y:S04]  /*68100*/  LDL.LU R170, [R1+0x155c] ;  /* 0x00155c0001aa7983 */ /* 0x004ea80000300800 */
[----:B------:R1:W-:Y:S02]  /*68110*/  LDGSTS.E [R0+0x14000], [R164.64], P0 ;  /* 0x14000000a4007fae */ /* 0x0003e40008121848 */
[----:B-1----:R-:W-:Y:S02]  /*68120*/  IMAD.MOV.U32 R164, RZ, RZ, R179 ;  /* 0x000000ffffa47224 */ /* 0x002fe400078e00b3 */
[----:B------:R-:W-:-:S05]  /*68130*/  IMAD.MOV.U32 R165, RZ, RZ, R180 ;  /* 0x000000ffffa57224 */ /* 0x000fca00078e00b4 */
[----:B------:R1:W-:Y:S01]  /*68140*/  LDGSTS.E [R0+0x15000], [R164.64], P0 ;  /* 0x15000000a4007fae */ /* 0x0003e20008121848 */
[----:B------:R-:W-:-:S04]  /*68150*/  IADD3 R2, P1, R2, UR10, RZ ;  /* 0x0000000a02027c10 */ /* 0x000fc8000ff3e0ff */
[----:B------:R-:W-:Y:S02]  /*68160*/  IADD3.X R176, R176, UR6, RZ, P1, !PT ;  /* 0x00000006b0b07c10 */ /* 0x000fe40008ffe4ff */
[----:B------:R-:W-:Y:S01]  /*68170*/  IADD3 R167, P2, R167, UR10, RZ ;  /* 0x0000000aa7a77c10 */ /* 0x000fe2000ff5e0ff */
[----:B-1----:R-:W-:Y:S02]  /*68180*/  IMAD.MOV.U32 R164, RZ, RZ, R2 ;  /* 0x000000ffffa47224 */ /* 0x002fe400078e0002 */
[----:B------:R-:W-:Y:S01]  /*68190*/  IMAD.MOV.U32 R165, RZ, RZ, R176 ;  /* 0x000000ffffa57224 */ /* 0x000fe200078e00b0 */
[----:B------:R-:W-:Y:S01]  /*681a0*/  IADD3.X R172, R172, UR6, RZ, P2, !PT ;  /* 0x00000006acac7c10 */ /* 0x000fe200097fe4ff */
[----:B------:R1:W-:Y:S01]  /*681b0*/  STL [R1+0x1584], R2 ;  /* 0x0015840201007387 */ /* 0x0003e20000100800 */
[----:B------:R-:W-:Y:S02]  /*681c0*/  STL [R1+0x1578], R176 ;  /* 0x001578b001007387 */ /* 0x000fe40000100800 */
[----:B------:R1:W-:Y:S01]  /*681d0*/  STL [R1+0x157c], R167 ;  /* 0x00157ca701007387 */ /* 0x0003e20000100800 */
[----:B------:R1:W-:Y:S04]  /*681e0*/  LDGSTS.E [R0+0x16000], [R164.64], P0 ;  /* 0x16000000a4007fae */ /* 0x0003e80008121848 */
[----:B-1----:R-:W2:Y:S01]  /*681f0*/  LDL.LU R2, [R1+0x1554] ;  /* 0x0015540001027983 */ /* 0x002ea20000300800 */
[----:B------:R1:W-:Y:S02]  /*68200*/  STL [R1+0x1570], R172 ;  /* 0x001570ac01007387 */ /* 0x0003e40000100800 */
[----:B------:R-:W-:-:S02]  /*68210*/  IMAD.MOV.U32 R164, RZ, RZ, R167 ;  /* 0x000000ffffa47224 */ /* 0x000fc400078e00a7 */
[----:B------:R-:W-:Y:S01]  /*68220*/  IMAD.MOV.U32 R165, RZ, RZ, R172 ;  /* 0x000000ffffa57224 */ /* 0x000fe200078e00ac */
[----:B------:R-:W2:Y:S01]  /*68230*/  LDL.LU R167, [R1+0x1548] ;  /* 0x0015480001a77983 */ /* 0x000ea20000300800 */
[----:B------:R-:W2:Y:S03]  /*68240*/  LDL.LU R176, [R1+0x1540] ;  /* 0x0015400001b07983 */ /* 0x000ea60000300800 */
[----:B-1----:R-:W2:Y:S04]  /*68250*/  LDL.LU R172, [R1+0x154c] ;  /* 0x00154c0001ac7983 */ /* 0x002ea80000300800 */
        /* <DEDUP_REMOVED lines=19> */
[----:B----4-:R-:W-:-:S04]  /*68390*/  IADD3 R169, P1, R169, UR10, RZ ;  /* 0x0000000aa9a97c10 */ /* 0x010fc8000ff3e0ff */
[----:B---3--:R-:W-:Y:S02]  /*683a0*/  IADD3.X R175, R175, UR6, RZ, P1, !PT ;  /* 0x00000006afaf7c10 */ /* 0x008fe40008ffe4ff */
[----:B--2---:R-:W-:Y:S01]  /*683b0*/  IADD3 R170, P2, R170, UR10, RZ ;  /* 0x0000000aaaaa7c10 */ /* 0x004fe2000ff5e0ff */
        /* <DEDUP_REMOVED lines=15> */
[----:B------:R-:W-:-:S04]  /*684b0*/  IADD3 R2, P1, R2, UR10, RZ ;  /* 0x0000000a02027c10 */ /* 0x000fc8000ff3e0ff */
[----:B------:R-:W-:Y:S02]  /*684c0*/  IADD3.X R167, R167, UR6, RZ, P1, !PT ;  /* 0x00000006a7a77c10 */ /* 0x000fe40008ffe4ff */
[----:B------:R-:W-:Y:S01]  /*684d0*/  IADD3 R172, P2, R172, UR10, RZ ;  /* 0x0000000aacac7c10 */ /* 0x000fe2000ff5e0ff */
[----:B------:R1:W-:Y:S02]  /*684e0*/  STL [R1+0x1554], R2 ;  /* 0x0015540201007387 */ /* 0x0003e40000100800 */
[----:B------:R1:W-:Y:S01]  /*684f0*/  STL [R1+0x1548], R167 ;  /* 0x001548a701007387 */ /* 0x0003e20000100800 */
[----:B------:R-:W-:Y:S01]  /*68500*/  IADD3.X R176, R176, UR6, RZ, P2, !PT ;  /* 0x00000006b0b07c10 */ /* 0x000fe200097fe4ff */
[----:B------:R-:W-:Y:S01]  /*68510*/  STL [R1+0x154c], R172 ;  /* 0x00154cac01007387 */ /* 0x000fe20000100800 */
[----:B------:R-:W3:Y:S02]  /*68520*/  LDL.LU R175, [R1+0x1518] ;  /* 0x0015180001af7983 */ /* 0x000ee40000300800 */
[----:B-1----:R-:W-:Y:S01]  /*68530*/  IMAD.MOV.U32 R164, RZ, RZ, R2 ;  /* 0x000000ffffa47224 */ /* 0x002fe200078e0002 */
[----:B------:R1:W-:Y:S01]  /*68540*/  STL [R1+0x1540], R176 ;  /* 0x001540b001007387 */ /* 0x0003e20000100800 */
[----:B------:R-:W3:Y:S02]  /*68550*/  LDL.LU R2, [R1+0x1524] ;  /* 0x0015240001027983 */ /* 0x000ee40000300800 */
[----:B------:R-:W-:-:S02]  /*68560*/  IMAD.MOV.U32 R165, RZ, RZ, R167 ;  /* 0x000000ffffa57224 */ /* 0x000fc400078e00a7 */
[----:B------:R-:W3:Y:S01]  /*68570*/  LDL.LU R174, [R1+0x1510] ;  /* 0x0015100001ae7983 */ /* 0x000ee20000300800 */
[----:B------:R-:W3:Y:S04]  /*68580*/  LDL.LU R167, [R1+0x151c] ;  /* 0x00151c0001a77983 */ /* 0x000ee80000300800 */
[----:B------:R1:W-:Y:S01]  /*68590*/  LDGSTS.E [R0+0x1c000], [R164.64], P0 ;  /* 0x1c000000a4007fae */ /* 0x0003e20008121848 */
[----:B------:R-:W-:Y:S01]  /*685a0*/  IADD3 R166, P1, R166, UR10, RZ ;  /* 0x0000000aa6a67c10 */ /* 0x000fe2000ff3e0ff */
[----:B-1----:R-:W-:Y:S02]  /*685b0*/  IMAD.MOV.U32 R164, RZ, RZ, R172 ;  /* 0x000000ffffa47224 */ /* 0x002fe400078e00ac */
[----:B------:R-:W-:Y:S01]  /*685c0*/  IMAD.MOV.U32 R165, RZ, RZ, R176 ;  /* 0x000000ffffa57224 */ /* 0x000fe200078e00b0 */
[----:B------:R-:W-:-:S02]  /*685d0*/  IADD3.X R171, R171, UR6, RZ, P1, !PT ;  /* 0x00000006abab7c10 */ /* 0x000fc40008ffe4ff */
[----:B------:R-:W-:Y:S01]  /*685e0*/  IADD3 R177, P2, R177, UR10, RZ ;  /* 0x0000000ab1b17c10 */ /* 0x000fe2000ff5e0ff */
[----:B------:R1:W-:Y:S02]  /*685f0*/  STL [R1+0x1544], R166 ;  /* 0x001544a601007387 */ /* 0x0003e40000100800 */
[----:B------:R1:W-:Y:S02]  /*68600*/  STL [R1+0x1538], R171 ;  /* 0x001538ab01007387 */ /* 0x0003e40000100800 */
[----:B------:R1:W-:Y:S01]  /*68610*/  LDGSTS.E [R0+0x1d000], [R164.64], P0 ;  /* 0x1d000000a4007fae */ /* 0x0003e20008121848 */
[----:B------:R-:W-:-:S03]  /*68620*/  IADD3.X R178, R178, UR6, RZ, P2, !PT ;  /* 0x00000006b2b27c10 */ /* 0x000fc600097fe4ff */
[----:B------:R-:W-:Y:S01]  /*68630*/  STL [R1+0x153c], R177 ;  /* 0x00153cb101007387 */ /* 0x000fe20000100800 */
[----:B------:R-:W3:Y:S03]  /*68640*/  LDL.LU R176, [R1+0x1508] ;  /* 0x0015080001b07983 */ /* 0x000ee60000300800 */
[----:B------:R2:W-:Y:S01]  /*68650*/  STL [R1+0x1530], R178 ;  /* 0x001530b201007387 */ /* 0x0005e20000100800 */
[----:B-1----:R-:W-:-:S03]  /*68660*/  IMAD.MOV.U32 R164, RZ, RZ, R166 ;  /* 0x000000ffffa47224 */ /* 0x002fc600078e00a6 */
[----:B------:R-:W3:Y:S01]  /*68670*/  LDL.LU R166, [R1+0x1514] ;  /* 0x0015140001a67983 */ /* 0x000ee20000300800 */
[----:B------:R-:W-:Y:S02]  /*68680*/  IMAD.MOV.U32 R165, RZ, RZ, R171 ;  /* 0x000000ffffa57224 */ /* 0x000fe400078e00ab */
[----:B------:R-:W3:Y:S02]  /*68690*/  LDL.LU R172, [R1+0x1500] ;  /* 0x0015000001ac7983 */ /* 0x000ee40000300800 */
[----:B------:R-:W3:Y:S01]  /*686a0*/  LDL.LU R171, [R1+0x150c] ;  /* 0x00150c0001ab7983 */ /* 0x000ee20000300800 */
        /* <DEDUP_REMOVED lines=25> */
[----:B-1----:R-:W-:Y:S01]  /*68840*/  IMAD.MOV.U32 R164, RZ, RZ, R2 ;  /* 0x000000ffffa47224 */ /* 0x002fe200078e0002 */
[----:B------:R1:W-:Y:S01]  /*68850*/  STL [R1+0x1524], R2 ;  /* 0x0015240201007387 */ /* 0x0003e20000100800 */
[----:B------:R-:W-:Y:S01]  /*68860*/  IMAD.MOV.U32 R165, RZ, RZ, R175 ;  /* 0x000000ffffa57224 */ /* 0x000fe200078e00af */
[----:B------:R-:W-:Y:S02]  /*68870*/  IADD3.X R174, R174, UR6, RZ, P2, !PT ;  /* 0x00000006aeae7c10 */ /* 0x000fe400097fe4ff */
[----:B------:R-:W-:Y:S01]  /*68880*/  STL [R1+0x1518], R175 ;  /* 0x001518af01007387 */ /* 0x000fe20000100800 */
[----:B------:R1:W-:Y:S03]  /*68890*/  STL [R1+0x151c], R167 ;  /* 0x00151ca701007387 */ /* 0x0003e60000100800 */
[----:B------:R1:W-:Y:S04]  /*688a0*/  LDGSTS.E [R0+0x22000], [R164.64], P0 ;  /* 0x22000000a4007fae */ /* 0x0003e80008121848 */
[----:B-1----:R-:W2:Y:S01]  /*688b0*/  LDL.LU R2, [R1+0x14f4] ;  /* 0x0014f40001027983 */ /* 0x002ea20000300800 */
[----:B------:R1:W-:Y:S02]  /*688c0*/  STL [R1+0x1510], R174 ;  /* 0x001510ae01007387 */ /* 0x0003e40000100800 */
[----:B------:R-:W-:-:S02]  /*688d0*/  IMAD.MOV.U32 R164, RZ, RZ, R167 ;  /* 0x000000ffffa47224 */ /* 0x000fc400078e00a7 */
[----:B------:R-:W-:Y:S01]  /*688e0*/  IMAD.MOV.U32 R165, RZ, RZ, R174 ;  /* 0x000000ffffa57224 */ /* 0x000fe200078e00ae */
[----:B------:R-:W2:Y:S01]  /*688f0*/  LDL.LU R167, [R1+0x14e8] ;  /* 0x0014e80001a77983 */ /* 0x000ea20000300800 */
[----:B------:R-:W2:Y:S02]  /*68900*/  LDL.LU R175, [R1+0x14e0] ;  /* 0x0014e00001af7983 */ /* 0x000ea40000300800 */
[----:B-1----:R-:W2:Y:S01]  /*68910*/  LDL.LU R174, [R1+0x14ec] ;  /* 0x0014ec0001ae7983 */ /* 0x002ea20000300800 */
        /* <DEDUP_REMOVED lines=38> */
[----:B------:R1:W-:Y:S01]  /*68b80*/  STL [R1+0x14f4], R2 ;  /* 0x0014f40201007387 */ /* 0x0003e20000100800 */
        /* <DEDUP_REMOVED lines=15> */
[----:B------:R-:W-:Y:S02]  /*68c80*/  IMAD.MOV.U32 R165, RZ, RZ, R175 ;  /* 0x000000ffffa57224 */ /* 0x000fe400078e00af */
[----:B------:R1:W-:Y:S04]  /*68c90*/  STL [R1+0x14e4], R166 ;  /* 0x0014e4a601007387 */ /* 0x0003e80000100800 */
[----:B------:R1:W-:Y:S01]  /*68ca0*/  LDGSTS.E [R0+0x29000], [R164.64], P0 ;  /* 0x29000000a4007fae */ /* 0x0003e20008121848 */
[----:B------:R-:W-:-:S02]  /*68cb0*/  IADD3.X R171, R171, UR6, RZ, P1, !PT ;  /* 0x00000006abab7c10 */ /* 0x000fc40008ffe4ff */
        /* <DEDUP_REMOVED lines=105> */
[----:B------:R-:W-:Y:S04]  /*69350*/  STL [R1+0x1484], R166 ;  /* 0x001484a601007387 */ /* 0x000fe80000100800 */
[----:B------:R1:W-:Y:S01]  /*69360*/  LDGSTS.E [R0+0x35000], [R164.64], P0 ;  /* 0x35000000a4007fae */ /* 0x0003e20008121848 */
[----:B------:R-:W-:-:S02]  /*69370*/  IADD3.X R171, R171, UR6, RZ, P1, !PT ;  /* 0x00000006abab7c10 */ /* 0x000fc40008ffe4ff */
[----:B------:R-:W-:-:S04]  /*69380*/  IADD3 R174, P2, R174, UR10, RZ ;  /* 0x0000000aaeae7c10 */ /* 0x000fc8000ff5e0ff */
[----:B------:R-:W-:Y:S01]  /*69390*/  IADD3.X R175, R175, UR6, RZ, P2, !PT ;  /* 0x00000006afaf7c10 */ /* 0x000fe200097fe4ff */
[----:B------:R1:W-:Y:S01]  /*693a0*/  STL [R1+0x1478], R171 ;  /* 0x001478ab01007387 */ /* 0x0003e20000100800 */
[----:B------:R-:W-:Y:S02]  /*693b0*/  STL [R1+0x147c], R174 ;  /* 0x00147cae01007387 */ /* 0x000fe40000100800 */
[----:B------:R-:W3:Y:S01]  /*693c0*/  LDL.LU R178, [R1+0x1448] ;  /* 0x0014480001b27983 */ /* 0x000ee20000300800 */
[----:B------:R2:W-:Y:S01]  /*693d0*/  STL [R1+0x1470], R175 ;  /* 0x001470af01007387 */ /* 0x0005e20000100800 */
[----:B------:R-:W3:Y:S02]  /*693e0*/  LDL.LU R177, [R1+0x1454] ;  /* 0x0014540001b17983 */ /* 0x000ee40000300800 */
[----:B-1----:R-:W-:Y:S02]  /*693f0*/  IMAD.MOV.U32 R165, RZ, RZ, R171 ;  /* 0x000000ffffa57224 */ /* 0x002fe400078e00ab */
[----:B------:R-:W-:Y:S01]  /*69400*/  IMAD.MOV.U32 R164, RZ, RZ, R166 ;  /* 0x000000ffffa47224 */ /* 0x000fe200078e00a6 */
[----:B------:R-:W3:Y:S01]  /*69410*/  LDL.LU R171, [R1+0x1440] ;  /* 0x0014400001ab7983 */ /* 0x000ee20000300800 */
[----:B------:R-:W3:Y:S03]  /*69420*/  LDL.LU R166, [R1+0x144c] ;  /* 0x00144c0001a67983 */ /* 0x000ee60000300800 */
[----:B------:R1:W-:Y:S02]  /*69430*/  LDGSTS.E [R0+0x36000], [R164.64], P0 ;  /* 0x36000000a4007fae */ /* 0x0003e40008121848 */
[----:B-1----:R-:W-:-:S02]  /*69440*/  IMAD.MOV.U32 R164, RZ, RZ, R174 ;  /* 0x000000ffffa47224 */ /* 0x002fc400078e00ae */
[----:B------:R-:W-:-:S05]  /*69450*/  IMAD.MOV.U32 R165, RZ, RZ, R175 ;  /* 0x000000ffffa57224 */ /* 0x000fca00078e00af */
[----:B------:R1:W-:Y:S01]  /*69460*/  LDGSTS.E [R0+0x37000], [R164.64], P0 ;  /* 0x37000000a4007fae */ /* 0x0003e20008121848 */
[----:B----4-:R-:W-:-:S05]  /*69470*/  IADD3 R169, P1, R169, UR10, RZ ;  /* 0x0000000aa9a97c10 */ /* 0x010fca000ff3e0ff */
[----:B------:R-:W-:Y:S01]  /*69480*/  STL [R1+0x1474], R169 ;  /* 0x001474a901007387 */ /* 0x000fe20000100800 */
[----:B--2---:R-:W-:Y:S02]  /*69490*/  IADD3.X R170, R170, UR6, RZ, P1, !PT ;  /* 0x00000006aaaa7c10 */ /* 0x004fe40008ffe4ff */
[----:B---3--:R-:W-:-:S04]  /*694a0*/  IADD3 R179, P2, R179, UR10, RZ ;  /* 0x0000000ab3b37c10 */ /* 0x008fc8000ff5e0ff */
[----:B------:R-:W-:Y:S01]  /*694b0*/  IADD3.X R180, R180, UR6, RZ, P2, !PT ;  /* 0x00000006b4b47c10 */ /* 0x000fe200097fe4ff */
[----:B------:R2:W-:Y:S01]  /*694c0*/  STL [R1+0x1468], R170 ;  /* 0x001468aa01007387 */ /* 0x0005e20000100800 */
[----:B------:R-:W-:Y:S02]  /*694d0*/  STL [R1+0x146c], R179 ;  /* 0x00146cb301007387 */ /* 0x000fe40000100800 */
[----:B------:R-:W3:Y:S01]  /*694e0*/  LDL.LU R175, [R1+0x1438] ;  /* 0x0014380001af7983 */ /* 0x000ee20000300800 */
[----:B------:R-:W-:Y:S01]  /*694f0*/  STL [R1+0x1460], R180 ;  /* 0x001460b401007387 */ /* 0x000fe20000100800 */
[----:B------:R-:W4:Y:S02]  /*69500*/  LDL.LU R174, [R1+0x1444] ;  /* 0x0014440001ae7983 */ /* 0x000f240000300800 */
[----:B-1----:R-:W-:Y:S02]  /*69510*/  IMAD.MOV.U32 R164, RZ, RZ, R169 ;  /* 0x000000ffffa47224 */ /* 0x002fe400078e00a9 */
[----:B------:R-:W-:-:S02]  /*69520*/  IMAD.MOV.U32 R165, RZ, RZ, R170 ;  /* 0x000000ffffa57224 */ /* 0x000fc400078e00aa */
[----:B--2---:R-:W2:Y:S01]  /*69530*/  LDL.LU R170, [R1+0x1434] ;  /* 0x0014340001aa7983 */ /* 0x004ea20000300800 */
[----:B------:R-:W2:Y:S03]  /*69540*/  LDL.LU R169, [R1+0x143c] ;  /* 0x00143c0001a97983 */ /* 0x000ea60000300800 */
[----:B------:R1:W-:Y:S02]  /*69550*/  LDGSTS.E [R0+0x38000], [R164.64], P0 ;  /* 0x38000000a4007fae */ /* 0x0003e40008121848 */
[----:B-1----:R-:W-:Y:S02]  /*69560*/  IMAD.MOV.U32 R164, RZ, RZ, R179 ;  /* 0x000000ffffa47224 */ /* 0x002fe400078e00b3 */
[----:B------:R-:W-:-:S05]  /*69570*/  IMAD.MOV.U32 R165, RZ, RZ, R180 ;  /* 0x000000ffffa57224 */ /* 0x000fca00078e00b4 */
[----:B------:R1:W-:Y:S01]  /*69580*/  LDGSTS.E [R0+0x39000], [R164.64], P0 ;  /* 0x39000000a4007fae */ /* 0x0003e20008121848 */
[----:B------:R-:W-:-:S04]  /*69590*/  IADD3 R2, P1, R2, UR10, RZ ;  /* 0x0000000a02027c10 */ /* 0x000fc8000ff3e0ff */
[----:B------:R-:W-:Y:S02]  /*695a0*/  IADD3.X R176, R176, UR6, RZ, P1, !PT ;  /* 0x00000006b0b07c10 */ /* 0x000fe40008ffe4ff */
[----:B------:R-:W-:Y:S01]  /*695b0*/  IADD3 R167, P2, R167, UR10, RZ ;  /* 0x0000000aa7a77c10 */ /* 0x000fe2000ff5e0ff */
[----:B------:R1:W-:Y:S02]  /*695c0*/  STL [R1+0x1464], R2 ;  /* 0x0014640201007387 */ /* 0x0003e40000100800 */
[----:B------:R1:W-:Y:S02]  /*695d0*/  STL [R1+0x1458], R176 ;  /* 0x001458b001007387 */ /* 0x0003e40000100800 */
[----:B-1----:R-:W-:Y:S01]  /*695e0*/  IMAD.MOV.U32 R164, RZ, RZ, R2 ;  /* 0x000000ffffa47224 */ /* 0x002fe200078e0002 */
[----:B------:R-:W-:Y:S01]  /*695f0*/  IADD3.X R172, R172, UR6, RZ, P2, !PT ;  /* 0x00000006acac7c10 */ /* 0x000fe200097fe4ff */
[----:B------:R-:W-:Y:S01]  /*69600*/  IMAD.MOV.U32 R165, RZ, RZ, R176 ;  /* 0x000000ffffa57224 */ /* 0x000fe200078e00b0 */
[----:B------:R-:W-:Y:S04]  /*69610*/  STL [R1+0x145c], R167 ;  /* 0x00145ca701007387 */ /* 0x000fe80000100800 */
[----:B------:R1:W-:Y:S04]  /*69620*/  LDGSTS.E [R0+0x3a000], [R164.64], P0 ;  /* 0x3a000000a4007fae */ /* 0x0003e80008121848 */
[----:B------:R-:W2:Y:S01]  /*69630*/  LDL.LU R2, [R1+0x1430] ;  /* 0x0014300001027983 */ /* 0x000ea20000300800 */
[----:B------:R1:W-:Y:S02]  /*69640*/  STL [R1+0x1450], R172 ;  /* 0x001450ac01007387 */ /* 0x0003e40000100800 */
[----:B------:R-:W2:Y:S02]  /*69650*/  LDL.LU R176, [R1+0x1428] ;  /* 0x0014280001b07983 */ /* 0x000ea40000300800 */
[----:B-1----:R-:W-:-:S02]  /*69660*/  IMAD.MOV.U32 R165, RZ, RZ, R172 ;  /* 0x000000ffffa57224 */ /* 0x002fc400078e00ac */
[----:B------:R-:W-:Y:S01]  /*69670*/  IMAD.MOV.U32 R164, RZ, RZ, R167 ;  /* 0x000000ffffa47224 */ /* 0x000fe200078e00a7 */
[----:B------:R-:W2:Y:S01]  /*69680*/  LDL.LU R172, [R1+0x1420] ;  /* 0x0014200001ac7983 */ /* 0x000ea20000300800 */
[----:B------:R-:W2:Y:S03]  /*69690*/  LDL.LU R167, [R1+0x142c] ;  /* 0x00142c0001a77983 */ /* 0x000ea60000300800 */
[----:B------:R1:W-:Y:S01]  /*696a0*/  LDGSTS.E [R0+0x3b000], [R164.64], P0 ;  /* 0x3b000000a4007fae */ /* 0x0003e20008121848 */
[----:B------:R-:W-:-:S04]  /*696b0*/  IADD3 R177, P1, R177, UR10, RZ ;  /* 0x0000000ab1b17c10 */ /* 0x000fc8000ff3e0ff */
[----:B------:R-:W-:Y:S02]  /*696c0*/  IADD3.X R178, R178, UR6, RZ, P1, !PT ;  /* 0x00000006b2b27c10 */ /* 0x000fe40008ffe4ff */
[----:B------:R-:W-:Y:S01]  /*696d0*/  IADD3 R166, P2, R166, UR10, RZ ;  /* 0x0000000aa6a67c10 */ /* 0x000fe2000ff5e0ff */
[----:B-1----:R-:W-:Y:S02]  /*696e0*/  IMAD.MOV.U32 R164, RZ, RZ, R177 ;  /* 0x000000ffffa47224 */ /* 0x002fe400078e00b1 */
[----:B------:R-:W-:Y:S01]  /*696f0*/  IMAD.MOV.U32 R165, RZ, RZ, R178 ;  /* 0x000000ffffa57224 */ /* 0x000fe200078e00b2 */
[----:B------:R-:W-:Y:S01]  /*69700*/  IADD3.X R171, R171, UR6, RZ, P2, !PT ;  /* 0x00000006abab7c10 */ /* 0x000fe200097fe4ff */
[----:B------:R-:W-:Y:S01]  /*69710*/  STL [R1+0x1454], R177 ;  /* 0x001454b101007387 */ /* 0x000fe20000100800 */
[----:B------:R1:W-:Y:S02]  /*69720*/  STL [R1+0x1448], R178 ;  /* 0x001448b201007387 */ /* 0x0003e40000100800 */
[----:B------:R1:W-:Y:S01]  /*69730*/  STL [R1+0x144c], R166 ;  /* 0x00144ca601007387 */ /* 0x0003e20000100800 */
[----:B------:R1:W-:Y:S04]  /*69740*/  LDGSTS.E [R0+0x3c000], [R164.64], P0 ;  /* 0x3c000000a4007fae */ /* 0x0003e80008121848 */
[----:B------:R1:W-:Y:S04]  /*69750*/  STL [R1+0x1440], R171 ;  /* 0x001440ab01007387 */ /* 0x0003e80000100800 */
[----:B-1----:R-:W2:Y:S01]  /*69760*/  LDL.LU R178, [R1+0x1418] ;  /* 0x0014180001b27983 */ /* 0x002ea20000300800 */
[----:B------:R-:W-:-:S03]  /*69770*/  IMAD.MOV.U32 R164, RZ, RZ, R166 ;  /* 0x000000ffffa47224 */ /* 0x000fc600078e00a6 */
[----:B------:R-:W2:Y:S01]  /*69780*/  LDL.LU R166, [R1+0x1424] ;  /* 0x0014240001a67983 */ /* 0x000ea20000300800 */
[----:B------:R-:W-:Y:S02]  /*69790*/  IMAD.MOV.U32 R165, RZ, RZ, R171 ;  /* 0x000000ffffa57224 */ /* 0x000fe400078e00ab */
[----:B------:R-:W2:Y:S02]  /*697a0*/  LDL.LU R177, [R1+0x1410] ;  /* 0x0014100001b17983 */ /* 0x000ea40000300800 */
[----:B------:R-:W2:Y:S01]  /*697b0*/  LDL.LU R171, [R1+0x141c] ;  /* 0x00141c0001ab7983 */ /* 0x000ea20000300800 */
[----:B------:R-:W1:Y:S04]  /*697c0*/  S2R R200, SR_TID.X ;  /* 0x0000000000c87919 */ /* 0x000e680000002100 */
[----:B------:R1:W-:Y:S02]  /*697d0*/  LDGSTS.E [R0+0x3d000], [R164.64], P0 ;  /* 0x3d000000a4007fae */ /* 0x0003e40008121848 */
[----:B-1----:R-:W-:-:S02]  /*697e0*/  LOP3.LUT R201, R200, 0x7f, RZ, 0xc0, !PT ;  /* 0x0000007fc8c97812 */ /* 0x002fc400078ec0ff */
[----:B------:R-:W-:-:S03]  /*697f0*/  SHF.R.S32.HI R180, RZ, 0x7, R200 ;  /* 0x00000007ffb47819 */ /* 0x000fc600000114c8 */
[----:B------:R-:W-:Y:S01]  /*69800*/  IMAD.SHL.U32 R179, R201, 0x4, RZ ;  /* 0x00000004c9b37824 */ /* 0x000fe200078e00ff */
[----:B------:R-:W-:-:S04]  /*69810*/  SGXT R180, R180, 0x1 ;  /* 0x00000001b4b4781a */ /* 0x000fc80000000200 */
[----:B------:R-:W-:-:S04]  /*69820*/  LOP3.LUT R179, R179, 0x210, R180, 0x78, !PT ;  /* 0x00000210b3b37812 */ /* 0x000fc800078e78b4 */
[----:B------:R-:W-:Y:S02]  /*69830*/  LOP3.LUT R179, R179, 0x20, RZ, 0x3c, !PT ;  /* 0x00000020b3b37812 */ /* 0x000fe400078e3cff */
[----:B----4-:R-:W-:-:S04]  /*69840*/  IADD3 R174, P1, R174, UR10, RZ ;  /* 0x0000000aaeae7c10 */ /* 0x010fc8000ff3e0ff */
[----:B---3--:R-:W-:Y:S02]  /*69850*/  IADD3.X R175, R175, UR6, RZ, P1, !PT ;  /* 0x00000006afaf7c10 */ /* 0x008fe40008ffe4ff */
[----:B--2---:R-:W-:Y:S01]  /*69860*/  IADD3 R169, P2, R169, UR10, RZ ;  /* 0x0000000aa9a97c10 */ /* 0x004fe2000ff5e0ff */
[----:B------:R-:W-:Y:S02]  /*69870*/  IMAD.MOV.U32 R164, RZ, RZ, R174 ;  /* 0x000000ffffa47224 */ /* 0x000fe400078e00ae */
[----:B------:R-:W-:Y:S01]  /*69880*/  IMAD.MOV.U32 R165, RZ, RZ, R175 ;  /* 0x000000ffffa57224 */ /* 0x000fe200078e00af */
[----:B------:R-:W-:Y:S01]  /*69890*/  IADD3.X R170, R170, UR6, RZ, P2, !PT ;  /* 0x00000006aaaa7c10 */ /* 0x000fe200097fe4ff */
[----:B------:R-:W-:Y:S04]  /*698a0*/  STL [R1+0x1444], R174 ;  /* 0x001444ae01007387 */ /* 0x000fe80000100800 */
[----:B------:R1:W-:Y:S01]  /*698b0*/  LDGSTS.E [R0+0x3e000], [R164.64], P0 ;  /* 0x3e000000a4007fae */ /* 0x0003e20008121848 */
[----:B------:R-:W-:Y:S02]  /*698c0*/  STL [R1+0x1438], R175 ;  /* 0x001438af01007387 */ /* 0x000fe40000100800 */
[----:B------:R-:W-:Y:S02]  /*698d0*/  STL [R1+0x143c], R169 ;  /* 0x00143ca901007387 */ /* 0x000fe40000100800 */
[----:B------:R2:W-:Y:S02]  /*698e0*/  STL [R1+0x1434], R170 ;  /* 0x001434aa01007387 */ /* 0x0005e40000100800 */
[----:B-1----:R-:W-:-:S02]  /*698f0*/  IMAD.MOV.U32 R164, RZ, RZ, R169 ;  /* 0x000000ffffa47224 */ /* 0x002fc400078e00a9 */
[----:B------:R-:W-:Y:S02]  /*69900*/  IMAD.MOV.U32 R165, RZ, RZ, R170 ;  /* 0x000000ffffa57224 */ /* 0x000fe400078e00aa */
[----:B--2---:R-:W2:Y:S01]  /*69910*/  LDL.LU R170, [R1+0x1408] ;  /* 0x0014080001aa7983 */ /* 0x004ea20000300800 */
[----:B------:R-:W3:Y:S03]  /*69920*/  LDL.LU R169, [R1+0x1414] ;  /* 0x0014140001a97983 */ /* 0x000ee60000300800 */
[----:B------:R1:W-:Y:S01]  /*69930*/  LDGSTS.E [R0+0x3f000], [R164.64], P0 ;  /* 0x3f000000a4007fae */ /* 0x0003e20008121848 */
[----:B------:R-:W4:Y:S02]  /*69940*/  LDL.LU R175, [R1+0x1400] ;  /* 0x0014000001af7983 */ /* 0x000f240000300800 */
[----:B------:R-:W2:Y:S02]  /*69950*/  LDL.LU R174, [R1+0x140c] ;  /* 0x00140c0001ae7983 */ /* 0x000ea40000300800 */
[----:B-1----:R-:W-:Y:S01]  /*69960*/  IMAD.U32 R0, RZ, RZ, UR5 ;  /* 0x00000005ff007e24 */ /* 0x002fe2000f8e00ff */
[----:B------:R-:W-:-:S04]  /*69970*/  IADD3 R2, P1, R2, UR10, RZ ;  /* 0x0000000a02027c10 */ /* 0x000fc8000ff3e0ff */
[----:B------:R-:W-:Y:S01]  /*69980*/  IADD3.X R176, R176, UR6, RZ, P1, !PT ;  /* 0x00000006b0b07c10 */ /* 0x000fe20008ffe4ff */
[----:B------:R-:W-:Y:S02]  /*69990*/  IMAD R0, R0, 0x40000, R179 ;  /* 0x0004000000007824 */ /* 0x000fe400078e02b3 */
[----:B------:R-:W-:Y:S01]  /*699a0*/  IMAD.MOV.U32 R164, RZ, RZ, R2 ;  /* 0x000000ffffa47224 */ /* 0x000fe200078e0002 */
[----:B------:R1:W-:Y:S01]  /*699b0*/  STL [R1+0x1430], R2 ;  /* 0x0014300201007387 */ /* 0x0003e20000100800 */
[----:B------:R-:W-:Y:S01]  /*699c0*/  IMAD.MOV.U32 R165, RZ, RZ, R176 ;  /* 0x000000ffffa57224 */ /* 0x000fe200078e00b0 */
[----:B------:R-:W-:-:S04]  /*699d0*/  IADD3 R167, P2, R167, UR10, RZ ;  /* 0x0000000aa7a77c10 */ /* 0x000fc8000ff5e0ff */
[----:B------:R1:W-:Y:S01]  /*699e0*/  LDGSTS.E [R0+0x400], [R164.64], P0 ;  /* 0x00400000a4007fae */ /* 0x0003e20008121848 */
[----:B------:R-:W-:-:S03]  /*699f0*/  IADD3.X R172, R172, UR6, RZ, P2, !PT ;  /* 0x00000006acac7c10 */ /* 0x000fc600097fe4ff */
[----:B------:R1:W-:Y:S01]  /*69a00*/  STL [R1+0x142c], R167 ;  /* 0x00142ca701007387 */ /* 0x0003e20000100800 */
[----:B------:R1:W-:Y:S02]  /*69a10*/  STL [R1+0x1428], R176 ;  /* 0x001428b001007387 */ /* 0x0003e40000100800 */
[----:B-1----:R-:W4:Y:S01]  /*69a20*/  LDL.LU R2, [R1+0x1404] ;  /* 0x0014040001027983 */ /* 0x002f220000300800 */
[----:B------:R1:W-:Y:S01]  /*69a30*/  STL [R1+0x1420], R172 ;  /* 0x001420ac01007387 */ /* 0x0003e20000100800 */
[----:B------:R-:W-:Y:S02]  /*69a40*/  IMAD.MOV.U32 R164, RZ, RZ, R167 ;  /* 0x000000ffffa47224 */ /* 0x000fe400078e00a7 */
[----:B------:R-:W-:Y:S01]  /*69a50*/  IMAD.MOV.U32 R165, RZ, RZ, R172 ;  /* 0x000000ffffa57224 */ /* 0x000fe200078e00ac */
[----:B------:R-:W4:Y:S01]  /*69a60*/  LDL.LU R167, [R1+0x13f8] ;  /* 0x0013f80001a77983 */ /* 0x000f220000300800 */
[----:B------:R-:W4:Y:S03]  /*69a70*/  LDL.LU R176, [R1+0x13f0] ;  /* 0x0013f00001b07983 */ /* 0x000f260000300800 */
[----:B-1----:R-:W4:Y:S04]  /*69a80*/  LDL.LU R172, [R1+0x13fc] ;  /* 0x0013fc0001ac7983 */ /* 0x002f280000300800 */
        /* <DEDUP_REMOVED lines=13> */
[----:B------:R-:W-:-:S02]  /*69b60*/  IMAD.MOV.U32 R164, RZ, RZ, R171 ;  /* 0x000000ffffa47224 */ /* 0x000fc400078e00ab */
[----:B------:R-:W4:Y:S01]  /*69b70*/  LDL.LU R171, [R1+0x13e8] ;  /* 0x0013e80001ab7983 */ /* 0x000f220000300800 */
[----:B------:R-:W4:Y:S02]  /*69b80*/  LDL.LU R180, [R1+0x13e0] ;  /* 0x0013e00001b47983 */ /* 0x000f240000300800 */
[----:B------:R-:W4:Y:S02]  /*69b90*/  LDL.LU R179, [R1+0x13ec] ;  /* 0x0013ec0001b37983 */ /* 0x000f240000300800 */
[----:B------:R-:W-:-:S05]  /*69ba0*/  IMAD.MOV.U32 R165, RZ, RZ, R177 ;  /* 0x000000ffffa57224 */ /* 0x000fca00078e00b1 */
[----:B------:R1:W-:Y:S01]  /*69bb0*/  LDGSTS.E [R0+0x3400], [R164.64], P0 ;  /* 0x03400000a4007fae */ /* 0x0003e20008121848 */
[----:B---3--:R-:W-:Y:S02]  /*69bc0*/  IADD3 R169, P1, R169, UR10, RZ ;  /* 0x0000000aa9a97c10 */ /* 0x008fe4000ff3e0ff */
[----:B--2---:R-:W-:Y:S02]  /*69bd0*/  IADD3 R174, P2, R174, UR10, RZ ;  /* 0x0000000aaeae7c10 */ /* 0x004fe4000ff5e0ff */
[----:B------:R-:W-:Y:S01]  /*69be0*/  IADD3.X R170, R170, UR6, RZ, P1, !PT ;  /* 0x00000006aaaa7c10 */ /* 0x000fe20008ffe4ff */
[----:B------:R2:W-:Y:S01]  /*69bf0*/  STL [R1+0x1414], R169 ;  /* 0x001414a901007387 */ /* 0x0005e20000100800 */
[----:B----4-:R-:W-:-:S03]  /*69c00*/  IADD3.X R175, R175, UR6, RZ, P2, !PT ;  /* 0x00000006afaf7c10 */ /* 0x010fc600097fe4ff */
[----:B------:R3:W-:Y:S01]  /*69c10*/  STL [R1+0x1408], R170 ;  /* 0x001408aa01007387 */ /* 0x0007e20000100800 */
[----:B------:R-:W-:Y:S02]  /*69c20*/  STL [R1+0x140c], R174 ;  /* 0x00140cae01007387 */ /* 0x000fe40000100800 */
[----:B------:R-:W4:Y:S02]  /*69c30*/  LDL.LU R178, [R1+0x13d8] ;  /* 0x0013d80001b27983 */ /* 0x000f240000300800 */
[----:B-1----:R-:W-:Y:S02]  /*69c40*/  IMAD.MOV.U32 R164, RZ, RZ, R169 ;  /* 0x000000ffffa47224 */ /* 0x002fe400078e00a9 */
[----:B------:R-:W-:Y:S01]  /*69c50*/  IMAD.MOV.U32 R165, RZ, RZ, R170 ;  /* 0x000000ffffa57224 */ /* 0x000fe200078e00aa */
[----:B------:R1:W-:Y:S01]  /*69c60*/  STL [R1+0x1400], R175 ;  /* 0x001400af01007387 */ /* 0x0003e20000100800 */
[----:B--2---:R-:W2:Y:S02]  /*69c70*/  LDL.LU R169, [R1+0x13e4] ;  /* 0x0013e40001a97983 */ /* 0x004ea40000300800 */
[----:B------:R-:W4:Y:S01]  /*69c80*/  LDL.LU R177, [R1+0x13d0] ;  /* 0x0013d00001b17983 */ /* 0x000f220000300800 */
[----:B------:R1:W-:Y:S04]  /*69c90*/  LDGSTS.E [R0+0x4400], [R164.64], P0 ;  /* 0x04400000a4007fae */ /* 0x0003e80008121848 */
[----:B---3--:R-:W3:Y:S01]  /*69ca0*/  LDL.LU R170, [R1+0x13dc] ;  /* 0x0013dc0001aa7983 */ /* 0x008ee20000300800 */
[----:B-1----:R-:W-:-:S02]  /*69cb0*/  IMAD.MOV.U32 R164, RZ, RZ, R174 ;  /* 0x000000ffffa47224 */ /* 0x002fc400078e00ae */
        /* <DEDUP_REMOVED lines=29> */
[----:B------:R-:W-:Y:S01]  /*69e90*/  STL [R1+0x13e0], R180 ;  /* 0x0013e0b401007387 */ /* 0x000fe20000100800 */
        /* <DEDUP_REMOVED lines=8> */
[----:B--2---:R-:W-:-:S04]  /*69f20*/  IADD3 R169, P1, R169, UR10, RZ ;  /* 0x0000000aa9a97c10 */ /* 0x004fc8000ff3e0ff */
[----:B----4-:R-:W-:Y:S02]  /*69f30*/  IADD3.X R178, R178, UR6, RZ, P1, !PT ;  /* 0x00000006b2b27c10 */ /* 0x010fe40008ffe4ff */
[----:B---3--:R-:W-:Y:S01]  /*69f40*/  IADD3 R170, P2, R170, UR10, RZ ;  /* 0x0000000aaaaa7c10 */ /* 0x008fe2000ff5e0ff */
        /* <DEDUP_REMOVED lines=8> */
[----:B------:R1:W-:Y:S02]  /*69fd0*/  STL [R1+0x13d0], R177 ;  /* 0x0013d0b101007387 */ /* 0x0003e40000100800 */
[----:B---3--:R-:W-:-:S02]  /*69fe0*/  IMAD.MOV.U32 R164, RZ, RZ, R170 ;  /* 0x000000ffffa47224 */ /* 0x008fc400078e00aa */
[----:B------:R-:W-:Y:S01]  /*69ff0*/  IMAD.MOV.U32 R165, RZ, RZ, R177 ;  /* 0x000000ffffa57224 */ /* 0x000fe200078e00b1 */
[----:B--2---:R-:W2:Y:S01]  /*6a000*/  LDL.LU R170, [R1+0x13a8] ;  /* 0x0013a80001aa7983 */ /* 0x004ea20000300800 */
[----:B------:R-:W3:Y:S02]  /*6a010*/  LDL.LU R178, [R1+0x13a0] ;  /* 0x0013a00001b27983 */ /* 0x000ee40000300800 */
[----:B-1----:R-:W3:Y:S01]  /*6a020*/  LDL.LU R177, [R1+0x13ac] ;  /* 0x0013ac0001b17983 */ /* 0x002ee20000300800 */
        /* <DEDUP_REMOVED lines=11> */
[----:B-1----:R-:W3:Y:S01]  /*6a0e0*/  LDL.LU R2, [R1+0x13a4] ;  /* 0x0013a40001027983 */ /* 0x002ee20000300800 */
[----:B------:R1:W-:Y:S02]  /*6a0f0*/  STL [R1+0x13c0], R174 ;  /* 0x0013c0ae01007387 */ /* 0x0003e40000100800 */
[----:B------:R-:W-:-:S02]  /*6a100*/  IMAD.MOV.U32 R164, RZ, RZ, R167 ;  /* 0x000000ffffa47224 */ /* 0x000fc400078e00a7 */
[----:B------:R-:W-:Y:S01]  /*6a110*/  IMAD.MOV.U32 R165, RZ, RZ, R174 ;  /* 0x000000ffffa57224 */ /* 0x000fe200078e00ae */
[----:B------:R-:W3:Y:S01]  /*6a120*/  LDL.LU R167, [R1+0x1398] ;  /* 0x0013980001a77983 */ /* 0x000ee20000300800 */
        /* <DEDUP_REMOVED lines=14> */
[----:B------:R-:W-:Y:S02]  /*6a210*/  STL [R1+0x13b0], R172 ;  /* 0x0013b0ac01007387 */ /* 0x000fe40000100800 */
[----:B------:R-:W-:-:S02]  /*6a220*/  IMAD.MOV.U32 R164, RZ, RZ, R171 ;  /* 0x000000ffffa47224 */ /* 0x000fc400078e00ab */
[----:B------:R-:W3:Y:S01]  /*6a230*/  LDL.LU R171, [R1+0x1388] ;  /* 0x0013880001ab7983 */ /* 0x000ee20000300800 */
[----:B------:R-:W3:Y:S02]  /*6a240*/  LDL.LU R180, [R1+0x1380] ;  /* 0x0013800001b47983 */ /* 0x000ee40000300800 */
[----:B------:R-:W3:Y:S02]  /*6a250*/  LDL.LU R179, [R1+0x138c] ;  /* 0x00138c0001b37983 */ /* 0x000ee40000300800 */
        /* <DEDUP_REMOVED lines=10> */
[----:B-1----:R-:W-:Y:S02]  /*6a300*/  IMAD.MOV.U32 R164, RZ, RZ, R169 ;  /* 0x000000ffffa47224 */ /* 0x002fe400078e00a9 */
[----:B------:R-:W-:Y:S01]  /*6a310*/  IMAD.MOV.U32 R165, RZ, RZ, R170 ;  /* 0x000000ffffa57224 */ /* 0x000fe200078e00aa */
[----:B------:R1:W-:Y:S01]  /*6a320*/  STL [R1+0x13a0], R178 ;  /* 0x0013a0b201007387 */ /* 0x0003e20000100800 */
[----:B----4-:R-:W4:Y:S02]  /*6a330*/  LDL.LU R169, [R1+0x1384] ;  /* 0x0013840001a97983 */ /* 0x010f240000300800 */
[----:B------:R-:W3:Y:S01]  /*6a340*/  LDL.LU R172, [R1+0x1370] ;  /* 0x0013700001ac7983 */ /* 0x000ee20000300800 */
[----:B------:R1:W-:Y:S04]  /*6a350*/  LDGSTS.E [R0+0x10400], [R164.64], P0 ;  /* 0x10400000a4007fae */ /* 0x0003e80008121848 */
[----:B--2---:R-:W2:Y:S01]  /*6a360*/  LDL.LU R170, [R1+0x137c] ;  /* 0x00137c0001aa7983 */ /* 0x004ea20000300800 */
[----:B-1----:R-:W-:-:S02]  /*6a370*/  IMAD.MOV.U32 R164, RZ, RZ, R177 ;  /* 0x000000ffffa47224 */ /* 0x002fc400078e00b1 */
        /* <DEDUP_REMOVED lines=9> */
[----:B------:R-:W2:Y:S02]  /*6a410*/  LDL.LU R178, [R1+0x1368] ;  /* 0x0013680001b27983 */ /* 0x000ea40000300800 */
[----:B-1----:R-:W-:Y:S01]  /*6a420*/  IMAD.MOV.U32 R164, RZ, RZ, R2 ;  /* 0x000000ffffa47224 */ /* 0x002fe200078e0002 */
[----:B------:R1:W-:Y:S01]  /*6a430*/  STL [R1+0x1390], R175 ;  /* 0x001390af01007387 */ /* 0x0003e20000100800 */
[----:B------:R-:W2:Y:S02]  /*6a440*/  LDL.LU R2, [R1+0x1374] ;  /* 0x0013740001027983 */ /* 0x000ea40000300800 */
[----:B------:R-:W-:-:S02]  /*6a450*/  IMAD.MOV.U32 R165, RZ, RZ, R167 ;  /* 0x000000ffffa57224 */ /* 0x000fc400078e00a7 */
[----:B------:R-:W2:Y:S01]  /*6a460*/  LDL.LU R177, [R1+0x1360] ;  /* 0x0013600001b17983 */ /* 0x000ea20000300800 */
[----:B------:R-:W2:Y:S04]  /*6a470*/  LDL.LU R167, [R1+0x136c] ;  /* 0x00136c0001a77983 */ /* 0x000ea80000300800 */
        /* <DEDUP_REMOVED lines=13> */
[----:B------:R-:W-:Y:S01]  /*6a550*/  STL [R1+0x1380], R180 ;  /* 0x001380b401007387 */ /* 0x000fe20000100800 */
        /* <DEDUP_REMOVED lines=287> */
[----:B------:R1:W-:Y:S01]  /*6b750*/  STL [R1+0x1280], R178 ;  /* 0x001280b201007387 */ /* 0x0003e20000100800 */
[----:B----4-:R-:W4:Y:S02]  /*6b760*/  LDL.LU R169, [R1+0x1264] ;  /* 0x0012640001a97983 */ /* 0x010f240000300800 */
[----:B------:R-:W-:-:S02]  /*6b770*/  IMAD.MOV.U32 R165, RZ, RZ, R170 ;  /* 0x000000ffffa57224 */ /* 0x000fc400078e00aa */
[----:B------:R-:W3:Y:S01]  /*6b780*/  LDL.LU R172, [R1+0x1250] ;  /* 0x0012500001ac7983 */ /* 0x000ee20000300800 */
[----:B--2---:R-:W2:Y:S04]  /*6b790*/  LDL.LU R170, [R1+0x125c] ;  /* 0x00125c0001aa7983 */ /* 0x004ea80000300800 */
        /* <DEDUP_REMOVED lines=11> */
[----:B------:R-:W2:Y:S01]  /*6b850*/  LDL.LU R178, [R1+0x1248] ;  /* 0x0012480001b27983 */ /* 0x000ea20000300800 */
[----:B------:R1:W-:Y:S01]  /*6b860*/  STL [R1+0x1270], R175 ;  /* 0x001270af01007387 */ /* 0x0003e20000100800 */
[----:B------:R-:W2:Y:S02]  /*6b870*/  LDL.LU R177, [R1+0x1254] ;  /* 0x0012540001b17983 */ /* 0x000ea40000300800 */
[----:B-1----:R-:W-:Y:S02]  /*6b880*/  IMAD.MOV.U32 R165, RZ, RZ, R167 ;  /* 0x000000ffffa57224 */ /* 0x002fe400078e00a7 */
[----:B------:R-:W-:Y:S01]  /*6b890*/  IMAD.MOV.U32 R164, RZ, RZ, R2 ;  /* 0x000000ffffa47224 */ /* 0x000fe200078e0002 */
[----:B------:R-:W2:Y:S01]  /*6b8a0*/  LDL.LU R167, [R1+0x1240] ;  /* 0x0012400001a77983 */ /* 0x000ea20000300800 */
[----:B------:R-:W2:Y:S03]  /*6b8b0*/  LDL.LU R2, [R1+0x124c] ;  /* 0x00124c0001027983 */ /* 0x000ea60000300800 */
[----:B------:R1:W-:Y:S02]  /*6b8c0*/  LDGSTS.E [R0+0x36400], [R164.64], P0 ;  /* 0x36400000a4007fae */ /* 0x0003e40008121848 */
[----:B-1----:R-:W-:-:S02]  /*6b8d0*/  IMAD.MOV.U32 R165, RZ, RZ, R175 ;  /* 0x000000ffffa57224 */ /* 0x002fc400078e00af */
[----:B------:R-:W-:-:S05]  /*6b8e0*/  IMAD.MOV.U32 R164, RZ, RZ, R174 ;  /* 0x000000ffffa47224 */ /* 0x000fca00078e00ae */
[----:B------:R1:W-:Y:S01]  /*6b8f0*/  LDGSTS.E [R0+0x37400], [R164.64], P0 ;  /* 0x37400000a4007fae */ /* 0x0003e20008121848 */
[----:B------:R-:W-:-:S05]  /*6b900*/  IADD3 R166, P1, R166, UR10, RZ ;  /* 0x0000000aa6a67c10 */ /* 0x000fca000ff3e0ff */
[----:B------:R-:W-:Y:S01]  /*6b910*/  STL [R1+0x1274], R166 ;  /* 0x001274a601007387 */ /* 0x000fe20000100800 */
[----:B------:R-:W-:Y:S02]  /*6b920*/  IADD3.X R171, R171, UR6, RZ, P1, !PT ;  /* 0x00000006abab7c10 */ /* 0x000fe40008ffe4ff */
[----:B------:R-:W-:-:S04]  /*6b930*/  IADD3 R179, P2, R179, UR10, RZ ;  /* 0x0000000ab3b37c10 */ /* 0x000fc8000ff5e0ff */
[----:B------:R-:W-:Y:S01]  /*6b940*/  IADD3.X R180, R180, UR6, RZ, P2, !PT ;  /* 0x00000006b4b47c10 */ /* 0x000fe200097fe4ff */
[----:B------:R1:W-:Y:S01]  /*6b950*/  STL [R1+0x1268], R171 ;  /* 0x001268ab01007387 */ /* 0x0003e20000100800 */
[----:B------:R-:W-:Y:S02]  /*6b960*/  STL [R1+0x126c], R179 ;  /* 0x00126cb301007387 */ /* 0x000fe40000100800 */
[----:B------:R-:W2:Y:S01]  /*6b970*/  LDL.LU R175, [R1+0x1238] ;  /* 0x0012380001af7983 */ /* 0x000ea20000300800 */
[----:B------:R-:W-:Y:S01]  /*6b980*/  STL [R1+0x1260], R180 ;  /* 0x001260b401007387 */ /* 0x000fe20000100800 */
        /* <DEDUP_REMOVED lines=9> */
[----:B----4-:R-:W-:-:S04]  /*6ba20*/  IADD3 R169, P1, R169, UR10, RZ ;  /* 0x0000000aa9a97c10 */ /* 0x010fc8000ff3e0ff */
[----:B---3--:R-:W-:Y:S02]  /*6ba30*/  IADD3.X R176, R176, UR6, RZ, P1, !PT ;  /* 0x00000006b0b07c10 */ /* 0x008fe40008ffe4ff */
[----:B--2---:R-:W-:Y:S01]  /*6ba40*/  IADD3 R170, P2, R170, UR10, RZ ;  /* 0x0000000aaaaa7c10 */ /* 0x004fe2000ff5e0ff */
[----:B-1----:R-:W-:Y:S02]  /*6ba50*/  IMAD.MOV.U32 R164, RZ, RZ, R169 ;  /* 0x000000ffffa47224 */ /* 0x002fe400078e00a9 */
[----:B------:R-:W-:Y:S01]  /*6ba60*/  IMAD.MOV.U32 R165, RZ, RZ, R176 ;  /* 0x000000ffffa57224 */ /* 0x000fe200078e00b0 */
[----:B------:R-:W-:Y:S01]  /*6ba70*/  IADD3.X R172, R172, UR6, RZ, P2, !PT ;  /* 0x00000006acac7c10 */ /* 0x000fe200097fe4ff */
[----:B------:R1:W-:Y:S01]  /*6ba80*/  STL [R1+0x1264], R169 ;  /* 0x001264a901007387 */ /* 0x0003e20000100800 */
[----:B------:R2:W-:Y:S03]  /*6ba90*/  STL [R1+0x1258], R176 ;  /* 0x001258b001007387 */ /* 0x0005e60000100800 */
[----:B------:R3:W-:Y:S01]  /*6baa0*/  LDGSTS.E [R0+0x3a400], [R164.64], P0 ;  /* 0x3a400000a4007fae */ /* 0x0007e20008121848 */
[----:B------:R-:W-:Y:S03]  /*6bab0*/  STL [R1+0x125c], R170 ;  /* 0x00125caa01007387 */ /* 0x000fe60000100800 */
[----:B-1----:R-:W4:Y:S01]  /*6bac0*/  LDL.LU R169, [R1+0x1124] ;  /* 0x0011240001a97983 */ /* 0x002f220000300800 */
[----:B---3--:R-:W-:-:S02]  /*6bad0*/  IMAD.MOV.U32 R164, RZ, RZ, R170 ;  /* 0x000000ffffa47224 */ /* 0x008fc400078e00aa */
[----:B------:R-:W-:Y:S01]  /*6bae0*/  IMAD.MOV.U32 R165, RZ, RZ, R172 ;  /* 0x000000ffffa57224 */ /* 0x000fe200078e00ac */
[----:B------:R1:W-:Y:S01]  /*6baf0*/  STL [R1+0x1250], R172 ;  /* 0x001250ac01007387 */ /* 0x0003e20000100800 */
[----:B--2---:R-:W2:Y:S03]  /*6bb00*/  LDL.LU R176, [R1+0x1120] ;  /* 0x0011200001b07983 */ /* 0x004ea60000300800 */
[----:B------:R3:W-:Y:S04]  /*6bb10*/  LDGSTS.E [R0+0x3b400], [R164.64], P0 ;  /* 0x3b400000a4007fae */ /* 0x0007e80008121848 */
[----:B-1----:R-:W2:Y:S01]  /*6bb20*/  LDL.LU R172, [R1+0x1128] ;  /* 0x0011280001ac7983 */ /* 0x002ea20000300800 */
[----:B------:R-:W2:Y:S01]  /*6bb30*/  LDL.LU R170, [R1+0x112c] ;  /* 0x00112c0001aa7983 */ /* 0x000ea20000300800 */
[----:B------:R-:W-:-:S04]  /*6bb40*/  IADD3 R177, P1, R177, UR10, RZ ;  /* 0x0000000ab1b17c10 */ /* 0x000fc8000ff3e0ff */
[----:B------:R-:W-:Y:S02]  /*6bb50*/  IADD3.X R178, R178, UR6, RZ, P1, !PT ;  /* 0x00000006b2b27c10 */ /* 0x000fe40008ffe4ff */
[----:B------:R-:W-:Y:S01]  /*6bb60*/  IADD3 R2, P2, R2, UR10, RZ ;  /* 0x0000000a02027c10 */ /* 0x000fe2000ff5e0ff */
[----:B---3--:R-:W-:Y:S02]  /*6bb70*/  IMAD.MOV.U32 R164, RZ, RZ, R177 ;  /* 0x000000ffffa47224 */ /* 0x008fe400078e00b1 */
        /* <DEDUP_REMOVED lines=8> */
[----:B---3--:R-:W-:-:S03]  /*6bc00*/  IMAD.MOV.U32 R164, RZ, RZ, R2 ;  /* 0x000000ffffa47224 */ /* 0x008fc600078e0002 */
[----:B------:R-:W2:Y:S01]  /*6bc10*/  LDL.LU R2, [R1+0x1134] ;  /* 0x0011340001027983 */ /* 0x000ea20000300800 */
[----:B------:R-:W-:Y:S02]  /*6bc20*/  IMAD.MOV.U32 R165, RZ, RZ, R167 ;  /* 0x000000ffffa57224 */ /* 0x000fe400078e00a7 */
[----:B------:R-:W2:Y:S02]  /*6bc30*/  LDL.LU R177, [R1+0x1138] ;  /* 0x0011380001b17983 */ /* 0x000ea40000300800 */
[----:B------:R-:W2:Y:S01]  /*6bc40*/  LDL.LU R167, [R1+0x113c] ;  /* 0x00113c0001a77983 */ /* 0x000ea20000300800 */
        /* <DEDUP_REMOVED lines=8> */
[----:B------:R-:W-:Y:S02]  /*6bcd0*/  STL [R1+0x1238], R175 ;  /* 0x001238af01007387 */ /* 0x000fe40000100800 */
[----:B------:R-:W-:Y:S01]  /*6bce0*/  STL [R1+0x123c], R166 ;  /* 0x00123ca601007387 */ /* 0x000fe20000100800 */
[----:B------:R1:W-:Y:S04]  /*6bcf0*/  LDGSTS.E [R0+0x3e400], [R164.64], P0 ;  /* 0x3e400000a4007fae */ /* 0x0003e80008121848 */
[----:B------:R1:W-:Y:S02]  /*6bd00*/  STL [R1+0x1234], R171 ;  /* 0x001234ab01007387 */ /* 0x0003e40000100800 */
[----:B-1----:R-:W-:-:S02]  /*6bd10*/  IMAD.MOV.U32 R165, RZ, RZ, R171 ;  /* 0x000000ffffa57224 */ /* 0x002fc400078e00ab */
[----:B------:R-:W-:Y:S01]  /*6bd20*/  IMAD.MOV.U32 R164, RZ, RZ, R166 ;  /* 0x000000ffffa47224 */ /* 0x000fe200078e00a6 */
[----:B------:R-:W2:Y:S01]  /*6bd30*/  LDL.LU R171, [R1+0x1140] ;  /* 0x0011400001ab7983 */ /* 0x000ea20000300800 */
[----:B------:R-:W2:Y:S02]  /*6bd40*/  LDL.LU R166, [R1+0x1144] ;  /* 0x0011440001a67983 */ /* 0x000ea40000300800 */
[----:B------:R-:W2:Y:S02]  /*6bd50*/  LDL.LU R175, [R1+0x1148] ;  /* 0x0011480001af7983 */ /* 0x000ea40000300800 */
[----:B------:R-:W2:Y:S01]  /*6bd60*/  LDL.LU R174, [R1+0x114c] ;  /* 0x00114c0001ae7983 */ /* 0x000ea20000300800 */
[----:B------:R-:W-:Y:S01]  /*6bd70*/  SHF.R.S32.HI R180, RZ, 0x7, R200 ;  /* 0x00000007ffb47819 */ /* 0x000fe200000114c8 */
[----:B------:R-:W-:Y:S01]  /*6bd80*/  IMAD.SHL.U32 R179, R201, 0x4, RZ ;  /* 0x00000004c9b37824 */ /* 0x000fe200078e00ff */
[----:B------:R1:W-:Y:S02]  /*6bd90*/  LDGSTS.E [R0+0x3f400], [R164.64], P0 ;  /* 0x3f400000a4007fae */ /* 0x0003e40008121848 */
[----:B------:R-:W-:-:S04]  /*6bda0*/  SGXT R180, R180, 0x1 ;  /* 0x00000001b4b4781a */ /* 0x000fc80000000200 */
[----:B------:R-:W-:-:S04]  /*6bdb0*/  LOP3.LUT R179, R179, 0x210, R180, 0x78, !PT ;  /* 0x00000210b3b37812 */ /* 0x000fc800078e78b4 */
[----:B------:R-:W-:Y:S01]  /*6bdc0*/  LOP3.LUT R179, R179, 0x40, RZ, 0x3c, !PT ;  /* 0x00000040b3b37812 */ /* 0x000fe200078e3cff */
[----:B-1----:R-:W-:-:S04]  /*6bdd0*/  IMAD.U32 R0, RZ, RZ, UR5 ;  /* 0x00000005ff007e24 */ /* 0x002fc8000f8e00ff */
[----:B------:R-:W-:Y:S01]  /*6bde0*/  IMAD R0, R0, 0x40000, R179 ;  /* 0x0004000000007824 */ /* 0x000fe200078e02b3 */
[----:B----4-:R-:W-:-:S04]  /*6bdf0*/  IADD3 R169, P1, R169, UR10, RZ ;  /* 0x0000000aa9a97c10 */ /* 0x010fc8000ff3e0ff */
[----:B--2---:R-:W-:Y:S01]  /*6be00*/  IADD3.X R176, R176, UR6, RZ, P1, !PT ;  /* 0x00000006b0b07c10 */ /* 0x004fe20008ffe4ff */
[----:B------:R-:W-:Y:S01]  /*6be10*/  IMAD.MOV.U32 R164, RZ, RZ, R169 ;  /* 0x000000ffffa47224 */ /* 0x000fe200078e00a9 */
[----:B------:R1:W-:Y:S03]  /*6be20*/  STL [R1+0x1124], R169 ;  /* 0x001124a901007387 */ /* 0x0003e60000100800 */
[----:B------:R-:W-:Y:S01]  /*6be30*/  IMAD.MOV.U32 R165, RZ, RZ, R176 ;  /* 0x000000ffffa57224 */ /* 0x000fe200078e00b0 */
[----:B------:R-:W-:-:S04]  /*6be40*/  IADD3 R170, P2, R170, UR10, RZ ;  /* 0x0000000aaaaa7c10 */ /* 0x000fc8000ff5e0ff */
[----:B------:R2:W-:Y:S01]  /*6be50*/  LDGSTS.E [R0+0x800], [R164.64], P0 ;  /* 0x00800000a4007fae */ /* 0x0005e20008121848 */
[----:B------:R-:W-:-:S03]  /*6be60*/  IADD3.X R172, R172, UR6, RZ, P2, !PT ;  /* 0x00000006acac7c10 */ /* 0x000fc600097fe4ff */
[----:B------:R4:W-:Y:S01]  /*6be70*/  STL [R1+0x112c], R170 ;  /* 0x00112caa01007387 */ /* 0x0009e20000100800 */
[----:B------:R2:W-:Y:S02]  /*6be80*/  STL [R1+0x1120], R176 ;  /* 0x001120b001007387 */ /* 0x0005e40000100800 */
[----:B-1----:R-:W3:Y:S01]  /*6be90*/  LDL.LU R169, [R1+0x1154] ;  /* 0x0011540001a97983 */ /* 0x002ee20000300800 */
[----:B------:R1:W-:Y:S01]  /*6bea0*/  STL [R1+0x1128], R172 ;  /* 0x001128ac01007387 */ /* 0x0003e20000100800 */
[----:B--2---:R-:W-:Y:S02]  /*6beb0*/  IMAD.MOV.U32 R164, RZ, RZ, R170 ;  /* 0x000000ffffa47224 */ /* 0x004fe400078e00aa */
[----:B------:R-:W-:Y:S01]  /*6bec0*/  IMAD.MOV.U32 R165, RZ, RZ, R172 ;  /* 0x000000ffffa57224 */ /* 0x000fe200078e00ac */
[----:B----4-:R-:W2:Y:S01]  /*6bed0*/  LDL.LU R170, [R1+0x1150] ;  /* 0x0011500001aa7983 */ /* 0x010ea20000300800 */
        /* <DEDUP_REMOVED lines=21> */
[----:B------:R-:W-:Y:S02]  /*6c030*/  IADD3 R166, P1, R166, UR10, RZ ;  /* 0x0000000aa6a67c10 */ /* 0x000fe4000ff3e0ff */
[----:B------:R-:W-:Y:S02]  /*6c040*/  IADD3 R174, P2, R174, UR10, RZ ;  /* 0x0000000aaeae7c10 */ /* 0x000fe4000ff5e0ff */
[----:B------:R-:W-:Y:S01]  /*6c050*/  IADD3.X R171, R171, UR6, RZ, P1, !PT ;  /* 0x00000006abab7c10 */ /* 0x000fe20008ffe4ff */
[----:B------:R1:W-:Y:S01]  /*6c060*/  STL [R1+0x1144], R166 ;  /* 0x001144a601007387 */ /* 0x0003e20000100800 */
[----:B------:R-:W-:-:S03]  /*6c070*/  IADD3.X R175, R175, UR6, RZ, P2, !PT ;  /* 0x00000006afaf7c10 */ /* 0x000fc600097fe4ff */
[----:B------:R1:W-:Y:S01]  /*6c080*/  STL [R1+0x1140], R171 ;  /* 0x001140ab01007387 */ /* 0x0003e20000100800 */
[----:B------:R-:W-:Y:S02]  /*6c090*/  STL [R1+0x114c], R174 ;  /* 0x00114cae01007387 */ /* 0x000fe40000100800 */
[----:B------:R-:W4:Y:S02]  /*6c0a0*/  LDL.LU R178, [R1+0x1170] ;  /* 0x0011700001b27983 */ /* 0x000f240000300800 */
[----:B-1----:R-:W-:Y:S01]  /*6c0b0*/  IMAD.MOV.U32 R164, RZ, RZ, R166 ;  /* 0x000000ffffa47224 */ /* 0x002fe200078e00a6 */
[----:B------:R1:W-:Y:S01]  /*6c0c0*/  STL [R1+0x1148], R175 ;  /* 0x001148af01007387 */ /* 0x0003e20000100800 */
[----:B------:R-:W4:Y:S02]  /*6c0d0*/  LDL.LU R166, [R1+0x1174] ;  /* 0x0011740001a67983 */ /* 0x000f240000300800 */
[----:B------:R-:W-:Y:S02]  /*6c0e0*/  IMAD.MOV.U32 R165, RZ, RZ, R171 ;  /* 0x000000ffffa57224 */ /* 0x000fe400078e00ab */
[----:B------:R-:W4:Y:S01]  /*6c0f0*/  LDL.LU R177, [R1+0x1178] ;  /* 0x0011780001b17983 */ /* 0x000f220000300800 */
[----:B------:R-:W4:Y:S04]  /*6c100*/  LDL.LU R171, [R1+0x117c] ;  /* 0x00117c0001ab7983 */ /* 0x000f280000300800 */
[----:B------:R1:W-:Y:S02]  /*6c110*/  LDGSTS.E [R0+0x4800], [R164.64], P0 ;  /* 0x04800000a4007fae */ /* 0x0003e40008121848 */
[----:B-1----:R-:W-:-:S02]  /*6c120*/  IMAD.MOV.U32 R164, RZ, RZ, R174 ;  /* 0x000000ffffa47224 */ /* 0x002fc400078e00ae */
[----:B------:R-:W-:-:S05]  /*6c130*/  IMAD.MOV.U32 R165, RZ, RZ, R175 ;  /* 0x000000ffffa57224 */ /* 0x000fca00078e00af */
[----:B------:R1:W-:Y:S01]  /*6c140*/  LDGSTS.E [R0+0x5800], [R164.64], P0 ;  /* 0x05800000a4007fae */ /* 0x0003e20008121848 */
[----:B---3--:R-:W-:-:S04]  /*6c150*/  IADD3 R169, P1, R169, UR10, RZ ;  /* 0x0000000aa9a97c10 */ /* 0x008fc8000ff3e0ff */
[----:B--2---:R-:W-:Y:S02]  /*6c160*/  IADD3.X R170, R170, UR6, RZ, P1, !PT ;  /* 0x00000006aaaa7c10 */ /* 0x004fe40008ffe4ff */
[----:B----4-:R-:W-:Y:S01]  /*6c170*/  IADD3 R172, P2, R172, UR10, RZ ;  /* 0x0000000aacac7c10 */ /* 0x010fe2000ff5e0ff */
[----:B------:R2:W-:Y:S02]  /*6c180*/  STL [R1+0x1154], R169 ;  /* 0x001154a901007387 */ /* 0x0005e40000100800 */
[----:B------:R3:W-:Y:S01]  /*6c190*/  STL [R1+0x1150], R170 ;  /* 0x001150aa01007387 */ /* 0x0007e20000100800 */
[----:B------:R-:W-:Y:S01]  /*6c1a0*/  IADD3.X R176, R176, UR6, RZ, P2, !PT ;  /* 0x00000006b0b07c10 */ /* 0x000fe200097fe4ff */
[----:B------:R-:W-:Y:S01]  /*6c1b0*/  STL [R1+0x115c], R172 ;  /* 0x00115cac01007387 */ /* 0x000fe20000100800 */
[----:B------:R-:W4:Y:S02]  /*6c1c0*/  LDL.LU R175, [R1+0x1180] ;  /* 0x0011800001af7983 */ /* 0x000f240000300800 */
[----:B-1----:R-:W-:-:S02]  /*6c1d0*/  IMAD.MOV.U32 R164, RZ, RZ, R169 ;  /* 0x000000ffffa47224 */ /* 0x002fc400078e00a9 */
[----:B------:R-:W-:Y:S01]  /*6c1e0*/  IMAD.MOV.U32 R165, RZ, RZ, R170 ;  /* 0x000000ffffa57224 */ /* 0x000fe200078e00aa */
[----:B------:R1:W-:Y:S01]  /*6c1f0*/  STL [R1+0x1158], R176 ;  /* 0x001158b001007387 */ /* 0x0003e20000100800 */
[----:B--2---:R-:W2:Y:S02]  /*6c200*/  LDL.LU R169, [R1+0x1184] ;  /* 0x0011840001a97983 */ /* 0x004ea40000300800 */
[----:B------:R-:W4:Y:S01]  /*6c210*/  LDL.LU R174, [R1+0x1188] ;  /* 0x0011880001ae7983 */ /* 0x000f220000300800 */
[----:B---3--:R-:W3:Y:S04]  /*6c220*/  LDL.LU R170, [R1+0x118c] ;  /* 0x00118c0001aa7983 */ /* 0x008ee80000300800 */
[----:B------:R1:W-:Y:S02]  /*6c230*/  LDGSTS.E [R0+0x6800], [R164.64], P0 ;  /* 0x06800000a4007fae */ /* 0x0003e40008121848 */
        /* <DEDUP_REMOVED lines=10> */
[----:B------:R-:W4:Y:S02]  /*6c2e0*/  LDL.LU R176, [R1+0x1190] ;  /* 0x0011900001b07983 */ /* 0x000f240000300800 */
[----:B-1----:R-:W-:Y:S01]  /*6c2f0*/  IMAD.MOV.U32 R164, RZ, RZ, R2 ;  /* 0x000000ffffa47224 */ /* 0x002fe200078e0002 */
[----:B------:R-:W-:Y:S01]  /*6c300*/  STL [R1+0x1168], R180 ;  /* 0x001168b401007387 */ /* 0x000fe20000100800 */
[----:B------:R-:W4:Y:S02]  /*6c310*/  LDL.LU R2, [R1+0x1194] ;  /* 0x0011940001027983 */ /* 0x000f240000300800 */
[----:B------:R-:W-:-:S02]  /*6c320*/  IMAD.MOV.U32 R165, RZ, RZ, R167 ;  /* 0x000000ffffa57224 */ /* 0x000fc400078e00a7 */
[----:B------:R-:W4:Y:S01]  /*6c330*/  LDL.LU R172, [R1+0x1198] ;  /* 0x0011980001ac7983 */ /* 0x000f220000300800 */
[----:B------:R-:W4:Y:S04]  /*6c340*/  LDL.LU R167, [R1+0x119c] ;  /* 0x00119c0001a77983 */ /* 0x000f280000300800 */
        /* <DEDUP_REMOVED lines=14> */
[----:B-1----:R-:W4:Y:S01]  /*6c430*/  LDL.LU R166, [R1+0x11a4] ;  /* 0x0011a40001a67983 */ /* 0x002f220000300800 */
[----:B------:R1:W-:Y:S02]  /*6c440*/  STL [R1+0x1178], R177 ;  /* 0x001178b101007387 */ /* 0x0003e40000100800 */
[----:B------:R-:W-:-:S02]  /*6c450*/  IMAD.MOV.U32 R164, RZ, RZ, R171 ;  /* 0x000000ffffa47224 */ /* 0x000fc400078e00ab */
[----:B------:R-:W-:Y:S01]  /*6c460*/  IMAD.MOV.U32 R165, RZ, RZ, R177 ;  /* 0x000000ffffa57224 */ /* 0x000fe200078e00b1 */
[----:B------:R-:W4:Y:S01]  /*6c470*/  LDL.LU R171, [R1+0x11a0] ;  /* 0x0011a00001ab7983 */ /* 0x000f220000300800 */
[----:B------:R-:W4:Y:S03]  /*6c480*/  LDL.LU R178, [R1+0x11a8] ;  /* 0x0011a80001b27983 */ /* 0x000f260000300800 */
[----:B-1----:R-:W4:Y:S04]  /*6c490*/  LDL.LU R177, [R1+0x11ac] ;  /* 0x0011ac0001b17983 */ /* 0x002f280000300800 */
[----:B------:R1:W-:Y:S01]  /*6c4a0*/  LDGSTS.E [R0+0xb800], [R164.64], P0 ;  /* 0x0b800000a4007fae */ /* 0x0003e20008121848 */
[----:B--2---:R-:W-:-:S02]  /*6c4b0*/  IADD3 R169, P1, R169, UR10, RZ ;  /* 0x0000000aa9a97c10 */ /* 0x004fc4000ff3e0ff */
[----:B---3--:R-:W-:Y:S02]  /*6c4c0*/  IADD3 R170, P2, R170, UR10, RZ ;  /* 0x0000000aaaaa7c10 */ /* 0x008fe4000ff5e0ff */
[----:B----4-:R-:W-:Y:S01]  /*6c4d0*/  IADD3.X R175, R175, UR6, RZ, P1, !PT ;  /* 0x00000006afaf7c10 */ /* 0x010fe20008ffe4ff */
[----:B-1----:R-:W-:Y:S01]  /*6c4e0*/  IMAD.MOV.U32 R164, RZ, RZ, R169 ;  /* 0x000000ffffa47224 */ /* 0x002fe200078e00a9 */
[----:B------:R-:W-:Y:S01]  /*6c4f0*/  IADD3.X R174, R174, UR6, RZ, P2, !PT ;  /* 0x00000006aeae7c10 */ /* 0x000fe200097fe4ff */
[----:B------:R1:W-:Y:S02]  /*6c500*/  STL [R1+0x1184], R169 ;  /* 0x001184a901007387 */ /* 0x0003e40000100800 */
[----:B------:R-:W-:Y:S02]  /*6c510*/  IMAD.MOV.U32 R165, RZ, RZ, R175 ;  /* 0x000000ffffa57224 */ /* 0x000fe400078e00af */
[----:B------:R-:W-:Y:S01]  /*6c520*/  STL [R1+0x1180], R175 ;  /* 0x001180af01007387 */ /* 0x000fe20000100800 */
[----:B------:R2:W-:Y:S04]  /*6c530*/  STL [R1+0x118c], R170 ;  /* 0x00118caa01007387 */ /* 0x0005e80000100800 */
        /* <DEDUP_REMOVED lines=276> */
[----:B-1----:R-:W-:Y:S01]  /*6d680*/  IMAD.MOV.U32 R164, RZ, RZ, R172 ;  /* 0x000000ffffa47224 */ /* 0x002fe200078e00ac */
[----:B------:R-:W-:Y:S01]  /*6d690*/  IADD3 R2, P1, R2, UR10, RZ ;  /* 0x0000000a02027c10 */ /* 0x000fe2000ff3e0ff */
[----:B------:R-:W-:-:S04]  /*6d6a0*/  IMAD.MOV.U32 R165, RZ, RZ, R176 ;  /* 0x000000ffffa57224 */ /* 0x000fc800078e00b0 */
[----:B------:R1:W-:Y:S04]  /*6d6b0*/  STL [R1+0x10d4], R2 ;  /* 0x0010d40201007387 */ /* 0x0003e80000100800 */
[----:B------:R1:W-:Y:S01]  /*6d6c0*/  LDGSTS.E [R0+0x2b800], [R164.64], P0 ;  /* 0x2b800000a4007fae */ /* 0x0003e20008121848 */
        /* <DEDUP_REMOVED lines=96> */
[----:B------:R4:W-:Y:S01]  /*6dcd0*/  STL [R1+0x1070], R175 ;  /* 0x001070af01007387 */ /* 0x0009e20000100800 */
[----:B------:R-:W3:Y:S02]  /*6dce0*/  LDL.LU R177, [R1+0x1054] ;  /* 0x0010540001b17983 */ /* 0x000ee40000300800 */
[----:B-1----:R-:W-:Y:S02]  /*6dcf0*/  IMAD.MOV.U32 R164, RZ, RZ, R169 ;  /* 0x000000ffffa47224 */ /* 0x002fe400078e00a9 */
[----:B------:R-:W-:-:S02]  /*6dd00*/  IMAD.MOV.U32 R165, RZ, RZ, R170 ;  /* 0x000000ffffa57224 */ /* 0x000fc400078e00aa */
[----:B--2---:R-:W2:Y:S01]  /*6dd10*/  LDL.LU R170, [R1+0x1040] ;  /* 0x0010400001aa7983 */ /* 0x004ea20000300800 */
[----:B------:R-:W2:Y:S03]  /*6dd20*/  LDL.LU R169, [R1+0x104c] ;  /* 0x00104c0001a97983 */ /* 0x000ea60000300800 */
        /* <DEDUP_REMOVED lines=11> */
[----:B----4-:R-:W4:Y:S01]  /*6dde0*/  LDL.LU R175, [R1+0x1038] ;  /* 0x0010380001af7983 */ /* 0x010f220000300800 */
[----:B------:R-:W-:Y:S01]  /*6ddf0*/  STL [R1+0x1060], R180 ;  /* 0x001060b401007387 */ /* 0x000fe20000100800 */
[----:B------:R-:W4:Y:S02]  /*6de00*/  LDL.LU R174, [R1+0x1044] ;  /* 0x0010440001ae7983 */ /* 0x000f240000300800 */
[----:B-1----:R-:W-:Y:S02]  /*6de10*/  IMAD.MOV.U32 R165, RZ, RZ, R167 ;  /* 0x000000ffffa57224 */ /* 0x002fe400078e00a7 */
[----:B------:R-:W-:Y:S01]  /*6de20*/  IMAD.MOV.U32 R164, RZ, RZ, R2 ;  /* 0x000000ffffa47224 */ /* 0x000fe200078e0002 */
[----:B------:R-:W4:Y:S01]  /*6de30*/  LDL.LU R167, [R1+0x102c] ;  /* 0x00102c0001a77983 */ /* 0x000f220000300800 */
[----:B------:R-:W4:Y:S03]  /*6de40*/  LDL.LU R2, [R1+0x103c] ;  /* 0x00103c0001027983 */ /* 0x000f260000300800 */
[----:B------:R1:W-:Y:S02]  /*6de50*/  LDGSTS.E [R0+0x38800], [R164.64], P0 ;  /* 0x38800000a4007fae */ /* 0x0003e40008121848 */
[----:B-1----:R-:W-:-:S02]  /*6de60*/  IMAD.MOV.U32 R164, RZ, RZ, R179 ;  /* 0x000000ffffa47224 */ /* 0x002fc400078e00b3 */
        /* <DEDUP_REMOVED lines=14> */
[----:B------:R-:W-:-:S02]  /*6df50*/  IMAD.MOV.U32 R164, RZ, RZ, R171 ;  /* 0x000000ffffa47224 */ /* 0x000fc400078e00ab */
[----:B------:R-:W-:Y:S01]  /*6df60*/  IMAD.MOV.U32 R165, RZ, RZ, R172 ;  /* 0x000000ffffa57224 */ /* 0x000fe200078e00ac */
[----:B------:R-:W4:Y:S01]  /*6df70*/  LDL.LU R171, [R1+0xe34] ;  /* 0x000e340001ab7983 */ /* 0x000f220000300800 */
[----:B------:R-:W4:Y:S02]  /*6df80*/  LDL.LU R176, [R1+0xe3c] ;  /* 0x000e3c0001b07983 */ /* 0x000f240000300800 */
[----:B-1----:R-:W4:Y:S01]  /*6df90*/  LDL.LU R172, [R1+0xe40] ;  /* 0x000e400001ac7983 */ /* 0x002f220000300800 */
[----:B------:R1:W-:Y:S01]  /*6dfa0*/  LDGSTS.E [R0+0x3b800], [R164.64], P0 ;  /* 0x3b800000a4007fae */ /* 0x0003e20008121848 */
[----:B------:R-:W-:Y:S01]  /*6dfb0*/  IMAD.SHL.U32 R173, R173, 0x4, RZ ;  /* 0x00000004adad7824 */ /* 0x000fe200078e00ff */
[----:B---3--:R-:W-:-:S04]  /*6dfc0*/  IADD3 R177, P1, R177, UR10, RZ ;  /* 0x0000000ab1b17c10 */ /* 0x008fc8000ff3e0ff */
[----:B------:R-:W-:Y:S02]  /*6dfd0*/  IADD3.X R178, R178, UR6, RZ, P1, !PT ;  /* 0x00000006b2b27c10 */ /* 0x000fe40008ffe4ff */
[----:B--2---:R-:W-:Y:S01]  /*6dfe0*/  IADD3 R169, P2, R169, UR10, RZ ;  /* 0x0000000aa9a97c10 */ /* 0x004fe2000ff5e0ff */
[----:B-1----:R-:W-:Y:S02]  /*6dff0*/  IMAD.MOV.U32 R164, RZ, RZ, R177 ;  /* 0x000000ffffa47224 */ /* 0x002fe400078e00b1 */
[----:B------:R-:W-:Y:S01]  /*6e000*/  IMAD.MOV.U32 R165, RZ, RZ, R178 ;  /* 0x000000ffffa57224 */ /* 0x000fe200078e00b2 */
[----:B------:R-:W-:Y:S01]  /*6e010*/  IADD3.X R170, R170, UR6, RZ, P2, !PT ;  /* 0x00000006aaaa7c10 */ /* 0x000fe200097fe4ff */
[----:B------:R-:W-:Y:S01]  /*6e020*/  STL [R1+0x1054], R177 ;  /* 0x001054b101007387 */ /* 0x000fe20000100800 */
[----:B------:R-:W-:Y:S03]  /*6e030*/  STL [R1+0x1048], R178 ;  /* 0x001048b201007387 */ /* 0x000fe60000100800 */
[----:B------:R1:W-:Y:S01]  /*6e040*/  LDGSTS.E [R0+0x3c800], [R164.64], P0 ;  /* 0x3c800000a4007fae */ /* 0x0003e20008121848 */
[----:B------:R-:W-:Y:S02]  /*6e050*/  STL [R1+0x104c], R169 ;  /* 0x00104ca901007387 */ /* 0x000fe40000100800 */
[----:B------:R2:W-:Y:S02]  /*6e060*/  STL [R1+0x1040], R170 ;  /* 0x001040aa01007387 */ /* 0x0005e40000100800 */
[----:B-1----:R-:W-:-:S02]  /*6e070*/  IMAD.MOV.U32 R164, RZ, RZ, R169 ;  /* 0x000000ffffa47224 */ /* 0x002fc400078e00a9 */
[----:B------:R-:W-:Y:S02]  /*6e080*/  IMAD.MOV.U32 R165, RZ, RZ, R170 ;  /* 0x000000ffffa57224 */ /* 0x000fe400078e00aa */
[----:B--2---:R-:W2:Y:S01]  /*6e090*/  LDL.LU R170, [R1+0xe44] ;  /* 0x000e440001aa7983 */ /* 0x004ea20000300800 */
[----:B------:R-:W3:Y:S02]  /*6e0a0*/  LDL.LU R169, [R1+0xe48] ;  /* 0x000e480001a97983 */ /* 0x000ee40000300800 */
[----:B------:R-:W2:Y:S01]  /*6e0b0*/  LDL.LU R179, [R1+0xe4c] ;  /* 0x000e4c0001b37983 */ /* 0x000ea20000300800 */
[----:B------:R1:W-:Y:S01]  /*6e0c0*/  LDGSTS.E [R0+0x3d800], [R164.64], P0 ;  /* 0x3d800000a4007fae */ /* 0x0003e20008121848 */
[----:B------:R-:W2:Y:S01]  /*6e0d0*/  LDL.LU R178, [R1+0xe50] ;  /* 0x000e500001b27983 */ /* 0x000ea20000300800 */
[----:B----4-:R-:W-:-:S04]  /*6e0e0*/  IADD3 R174, P1, R174, UR10, RZ ;  /* 0x0000000aaeae7c10 */ /* 0x010fc8000ff3e0ff */
        /* <DEDUP_REMOVED lines=9> */
[----:B------:R4:W-:Y:S01]  /*6e180*/  STL [R1+0x102c], R167 ;  /* 0x00102ca701007387 */ /* 0x0009e20000100800 */
[----:B-1----:R-:W-:-:S02]  /*6e190*/  IMAD.MOV.U32 R165, RZ, RZ, R167 ;  /* 0x000000ffffa57224 */ /* 0x002fc400078e00a7 */
[----:B------:R-:W-:Y:S01]  /*6e1a0*/  IMAD.MOV.U32 R164, RZ, RZ, R2 ;  /* 0x000000ffffa47224 */ /* 0x000fe200078e0002 */
[----:B----4-:R-:W4:Y:S01]  /*6e1b0*/  LDL.LU R167, [R1+0xe54] ;  /* 0x000e540001a77983 */ /* 0x010f220000300800 */
[----:B------:R-:W4:Y:S02]  /*6e1c0*/  LDL.LU R2, [R1+0xe58] ;  /* 0x000e580001027983 */ /* 0x000f240000300800 */
[----:B------:R-:W4:Y:S02]  /*6e1d0*/  LDL.LU R177, [R1+0xe5c] ;  /* 0x000e5c0001b17983 */ /* 0x000f240000300800 */
[----:B------:R-:W4:Y:S01]  /*6e1e0*/  LDL.LU R174, [R1+0xe60] ;  /* 0x000e600001ae7983 */ /* 0x000f220000300800 */
[----:B------:R-:W-:Y:S01]  /*6e1f0*/  SHF.R.S32.HI R175, RZ, 0x7, R252 ;  /* 0x00000007ffaf7819 */ /* 0x000fe200000114fc */
[----:B------:R1:W-:Y:S03]  /*6e200*/  LDGSTS.E [R0+0x3f800], [R164.64], P0 ;  /* 0x3f800000a4007fae */ /* 0x0003e60008121848 */
[----:B------:R-:W-:-:S04]  /*6e210*/  SGXT R175, R175, 0x1 ;  /* 0x00000001afaf781a */ /* 0x000fc80000000200 */
[----:B------:R-:W-:Y:S02]  /*6e220*/  LOP3.LUT R173, R173, 0x210, R175, 0x78, !PT ;  /* 0x00000210adad7812 */ /* 0x000fe400078e78af */
[----:B------:R-:W-:Y:S02]  /*6e230*/  IADD3 R166, P1, R166, UR10, RZ ;  /* 0x0000000aa6a67c10 */ /* 0x000fe4000ff3e0ff */
[----:B------:R-:W-:Y:S01]  /*6e240*/  LOP3.LUT R173, R173, 0x60, RZ, 0x3c, !PT ;  /* 0x00000060adad7812 */ /* 0x000fe200078e3cff */
[----:B-1----:R-:W-:Y:S02]  /*6e250*/  IMAD.U32 R0, RZ, RZ, UR5 ;  /* 0x00000005ff007e24 */ /* 0x002fe4000f8e00ff */
[----:B------:R-:W-:Y:S01]  /*6e260*/  STL [R1+0xe38], R166 ;  /* 0x000e38a601007387 */ /* 0x000fe20000100800 */
[----:B------:R-:W-:Y:S02]  /*6e270*/  IADD3.X R171, R171, UR6, RZ, P1, !PT ;  /* 0x00000006abab7c10 */ /* 0x000fe40008ffe4ff */
[----:B------:R-:W-:Y:S01]  /*6e280*/  IADD3 R172, P2, R172, UR10, RZ ;  /* 0x0000000aacac7c10 */ /* 0x000fe2000ff5e0ff */
[----:B------:R-:W-:-:S03]  /*6e290*/  IMAD.MOV.U32 R164, RZ, RZ, R166 ;  /* 0x000000ffffa47224 */ /* 0x000fc600078e00a6 */
[----:B------:R-:W-:Y:S01]  /*6e2a0*/  IADD3.X R176, R176, UR6, RZ, P2, !PT ;  /* 0x00000006b0b07c10 */ /* 0x000fe200097fe4ff */
[----:B------:R-:W-:Y:S01]  /*6e2b0*/  STL [R1+0xe40], R172 ;  /* 0x000e40ac01007387 */ /* 0x000fe20000100800 */
[----:B------:R1:W-:Y:S02]  /*6e2c0*/  STL [R1+0xe34], R171 ;  /* 0x000e34ab01007387 */ /* 0x0003e40000100800 */
[----:B------:R-:W-:Y:S02]  /*6e2d0*/  IMAD.MOV.U32 R165, RZ, RZ, R171 ;  /* 0x000000ffffa57224 */ /* 0x000fe400078e00ab */
[----:B------:R-:W-:-:S05]  /*6e2e0*/  IMAD R0, R0, 0x40000, R173 ;  /* 0x0004000000007824 */ /* 0x000fca00078e02ad */
[----:B------:R1:W-:Y:S04]  /*6e2f0*/  LDGSTS.E [R0+0xc00], [R164.64], P0 ;  /* 0x00c00000a4007fae */ /* 0x0003e80008121848 */
[----:B-1----:R-:W4:Y:S01]  /*6e300*/  LDL.LU R171, [R1+0xe64] ;  /* 0x000e640001ab7983 */ /* 0x002f220000300800 */
[----:B------:R-:W4:Y:S02]  /*6e310*/  LDL.LU R166, [R1+0xe68] ;  /* 0x000e680001a67983 */ /* 0x000f240000300800 */
[----:B------:R-:W-:Y:S02]  /*6e320*/  STL [R1+0xe3c], R176 ;  /* 0x000e3cb001007387 */ /* 0x000fe40000100800 */
[----:B------:R-:W4:Y:S01]  /*6e330*/  LDL.LU R175, [R1+0xe6c] ;  /* 0x000e6c0001af7983 */ /* 0x000f220000300800 */
[----:B------:R-:W4:Y:S01]  /*6e340*/  LDL.LU R173, [R1+0xe70] ;  /* 0x000e700001ad7983 */ /* 0x000f220000300800 */
[----:B------:R-:W-:-:S02]  /*6e350*/  IMAD.MOV.U32 R164, RZ, RZ, R172 ;  /* 0x000000ffffa47224 */ /* 0x000fc400078e00ac */
[----:B------:R-:W-:-:S05]  /*6e360*/  IMAD.MOV.U32 R165, RZ, RZ, R176 ;  /* 0x000000ffffa57224 */ /* 0x000fca00078e00b0 */
[----:B------:R1:W-:Y:S01]  /*6e370*/  LDGSTS.E [R0+0x1c00], [R164.64], P0 ;  /* 0x01c00000a4007fae */ /* 0x0003e20008121848 */
[----:B---3--:R-:W-:Y:S02]  /*6e380*/  IADD3 R169, P1, R169, UR10, RZ ;  /* 0x0000000aa9a97c10 */ /* 0x008fe4000ff3e0ff */
[----:B--2---:R-:W-:Y:S02]  /*6e390*/  IADD3 R178, P2, R178, UR10, RZ ;  /* 0x0000000ab2b27c10 */ /* 0x004fe4000ff5e0ff */
[----:B------:R-:W-:Y:S01]  /*6e3a0*/  IADD3.X R170, R170, UR6, RZ, P1, !PT ;  /* 0x00000006aaaa7c10 */ /* 0x000fe20008ffe4ff */
[----:B------:R-:W-:Y:S01]  /*6e3b0*/  STL [R1+0xe48], R169 ;  /* 0x000e48a901007387 */ /* 0x000fe20000100800 */
[----:B------:R-:W-:Y:S01]  /*6e3c0*/  IADD3.X R179, R179, UR6, RZ, P2, !PT ;  /* 0x00000006b3b37c10 */ /* 0x000fe200097fe4ff */
[----:B-1----:R-:W-:Y:S02]  /*6e3d0*/  IMAD.MOV.U32 R164, RZ, RZ, R169 ;  /* 0x000000ffffa47224 */ /* 0x002fe400078e00a9 */
[----:B------:R1:W-:Y:S01]  /*6e3e0*/  STL [R1+0xe44], R170 ;  /* 0x000e44aa01007387 */ /* 0x0003e20000100800 */
[----:B------:R-:W-:-:S02]  /*6e3f0*/  IMAD.MOV.U32 R165, RZ, RZ, R170 ;  /* 0x000000ffffa57224 */ /* 0x000fc400078e00aa */
[----:B------:R-:W-:Y:S03]  /*6e400*/  STL [R1+0xe50], R178 ;  /* 0x000e50b201007387 */ /* 0x000fe60000100800 */
[----:B------:R2:W-:Y:S04]  /*6e410*/  LDGSTS.E [R0+0x2c00], [R164.64], P0 ;  /* 0x02c00000a4007fae */ /* 0x0005e80008121848 */
[----:B-1----:R-:W3:Y:S01]  /*6e420*/  LDL.LU R170, [R1+0xe74] ;  /* 0x000e740001aa7983 */ /* 0x002ee20000300800 */
[----:B------:R-:W-:Y:S02]  /*6e430*/  STL [R1+0xe4c], R179 ;  /* 0x000e4cb301007387 */ /* 0x000fe40000100800 */
[----:B------:R-:W3:Y:S02]  /*6e440*/  LDL.LU R169, [R1+0xe78] ;  /* 0x000e780001a97983 */ /* 0x000ee40000300800 */
[----:B------:R-:W3:Y:S01]  /*6e450*/  LDL.LU R176, [R1+0xe7c] ;  /* 0x000e7c0001b07983 */ /* 0x000ee20000300800 */
[----:B------:R-:W3:Y:S01]  /*6e460*/  LDL.LU R172, [R1+0xe80] ;  /* 0x000e800001ac7983 */ /* 0x000ee20000300800 */
[----:B--2---:R-:W-:-:S02]  /*6e470*/  IMAD.MOV.U32 R164, RZ, RZ, R178 ;  /* 0x000000ffffa47224 */ /* 0x004fc400078e00b2 */
[----:B------:R-:W-:-:S05]  /*6e480*/  IMAD.MOV.U32 R165, RZ, RZ, R179 ;  /* 0x000000ffffa57224 */ /* 0x000fca00078e00b3 */
[----:B------:R1:W-:Y:S01]  /*6e490*/  LDGSTS.E [R0+0x3c00], [R164.64], P0 ;  /* 0x03c00000a4007fae */ /* 0x0003e20008121848 */
[----:B----4-:R-:W-:Y:S02]  /*6e4a0*/  IADD3 R2, P1, R2, UR10, RZ ;  /* 0x0000000a02027c10 */ /* 0x010fe4000ff3e0ff */
[----:B------:R-:W-:Y:S02]  /*6e4b0*/  IADD3 R174, P2, R174, UR10, RZ ;  /* 0x0000000aaeae7c10 */ /* 0x000fe4000ff5e0ff */
[----:B------:R-:W-:Y:S01]  /*6e4c0*/  IADD3.X R167, R167, UR6, RZ, P1, !PT ;  /* 0x00000006a7a77c10 */ /* 0x000fe20008ffe4ff */
[----:B------:R-:W-:Y:S01]  /*6e4d0*/  STL [R1+0xe58], R2 ;  /* 0x000e580201007387 */ /* 0x000fe20000100800 */
[----:B------:R-:W-:-:S03]  /*6e4e0*/  IADD3.X R177, R177, UR6, RZ, P2, !PT ;  /* 0x00000006b1b17c10 */ /* 0x000fc600097fe4ff */
[----:B------:R2:W-:Y:S01]  /*6e4f0*/  STL [R1+0xe54], R167 ;  /* 0x000e54a701007387 */ /* 0x0005e20000100800 */
[----:B-1----:R-:W-:Y:S02]  /*6e500*/  IMAD.MOV.U32 R165, RZ, RZ, R167 ;  /* 0x000000ffffa57224 */ /* 0x002fe400078e00a7 */
[----:B------:R-:W-:Y:S02]  /*6e510*/  STL [R1+0xe60], R174 ;  /* 0x000e60ae01007387 */ /* 0x000fe40000100800 */
[----:B------:R-:W-:-:S05]  /*6e520*/  IMAD.MOV.U32 R164, RZ, RZ, R2 ;  /* 0x000000ffffa47224 */ /* 0x000fca00078e0002 */
[----:B------:R1:W-:Y:S04]  /*6e530*/  LDGSTS.E [R0+0x4c00], [R164.64], P0 ;  /* 0x04c00000a4007fae */ /* 0x0003e80008121848 */
[----:B--2---:R-:W4:Y:S01]  /*6e540*/  LDL.LU R167, [R1+0xe84] ;  /* 0x000e840001a77983 */ /* 0x004f220000300800 */
[----:B------:R-:W-:Y:S02]  /*6e550*/  STL [R1+0xe5c], R177 ;  /* 0x000e5cb101007387 */ /* 0x000fe40000100800 */
[----:B------:R-:W4:Y:S02]  /*6e560*/  LDL.LU R2, [R1+0xe88] ;  /* 0x000e880001027983 */ /* 0x000f240000300800 */
[----:B------:R-:W4:Y:S01]  /*6e570*/  LDL.LU R179, [R1+0xe8c] ;  /* 0x000e8c0001b37983 */ /* 0x000f220000300800 */
[----:B------:R-:W4:Y:S01]  /*6e580*/  LDL.LU R178, [R1+0xe90] ;  /* 0x000e900001b27983 */ /* 0x000f220000300800 */
[----:B-1----:R-:W-:-:S02]  /*6e590*/  IMAD.MOV.U32 R164, RZ, RZ, R174 ;  /* 0x000000ffffa47224 */ /* 0x002fc400078e00ae */
[----:B------:R-:W-:-:S05]  /*6e5a0*/  IMAD.MOV.U32 R165, RZ, RZ, R177 ;  /* 0x000000ffffa57224 */ /* 0x000fca00078e00b1 */
[----:B------:R1:W-:Y:S01]  /*6e5b0*/  LDGSTS.E [R0+0x5c00], [R164.64], P0 ;  /* 0x05c00000a4007fae */ /* 0x0003e20008121848 */
[----:B------:R-:W-:Y:S02]  /*6e5c0*/  IADD3 R166, P1, R166, UR10, RZ ;  /* 0x0000000aa6a67c10 */ /* 0x000fe4000ff3e0ff */
[----:B------:R-:W-:Y:S02]  /*6e5d0*/  IADD3 R173, P2, R173, UR10, RZ ;  /* 0x0000000aadad7c10 */ /* 0x000fe4000ff5e0ff */
[----:B------:R-:W-:Y:S01]  /*6e5e0*/  IADD3.X R171, R171, UR6, RZ, P1, !PT ;  /* 0x00000006abab7c10 */ /* 0x000fe20008ffe4ff */
[----:B------:R-:W-:Y:S01]  /*6e5f0*/  STL [R1+0xe68], R166 ;  /* 0x000e68a601007387 */ /* 0x000fe20000100800 */
[----:B------:R-:W-:-:S03]  /*6e600*/  IADD3.X R175, R175, UR6, RZ, P2, !PT ;  /* 0x00000006afaf7c10 */ /* 0x000fc600097fe4ff */
[----:B------:R1:W-:Y:S02]  /*6e610*/  STL [R1+0xe64], R171 ;  /* 0x000e64ab01007387 */ /* 0x0003e40000100800 */
[----:B-1----:R-:W-:Y:S02]  /*6e620*/  IMAD.MOV.U32 R165, RZ, RZ, R171 ;  /* 0x000000ffffa57224 */ /* 0x002fe400078e00ab */
[----:B------:R-:W-:Y:S01]  /*6e630*/  STL [R1+0xe70], R173 ;  /* 0x000e70ad01007387 */ /* 0x000fe20000100800 */
[----:B------:R-:W-:-:S05]  /*6e640*/  IMAD.MOV.U32 R164, RZ, RZ, R166 ;  /* 0x000000ffffa47224 */ /* 0x000fca00078e00a6 */
[----:B------:R1:W-:Y:S04]  /*6e650*/  LDGSTS.E [R0+0x6c00], [R164.64], P0 ;  /* 0x06c00000a4007fae */ /* 0x0003e80008121848 */
[----:B------:R-:W4:Y:S01]  /*6e660*/  LDL.LU R171, [R1+0xe94] ;  /* 0x000e940001ab7983 */ /* 0x000f220000300800 */
[----:B------:R-:W-:Y:S02]  /*6e670*/  STL [R1+0xe6c], R175 ;  /* 0x000e6caf01007387 */ /* 0x000fe40000100800 */
[----:B------:R-:W4:Y:S02]  /*6e680*/  LDL.LU R166, [R1+0xe98] ;  /* 0x000e980001a67983 */ /* 0x000f240000300800 */
[----:B------:R-:W4:Y:S01]  /*6e690*/  LDL.LU R177, [R1+0xe9c] ;  /* 0x000e9c0001b17983 */ /* 0x000f220000300800 */
[----:B------:R-:W4:Y:S01]  /*6e6a0*/  LDL.LU R174, [R1+0xea0] ;  /* 0x000ea00001ae7983 */ /* 0x000f220000300800 */
[----:B-1----:R-:W-:-:S02]  /*6e6b0*/  IMAD.MOV.U32 R164, RZ, RZ, R173 ;  /* 0x000000ffffa47224 */ /* 0x002fc400078e00ad */
[----:B------:R-:W-:-:S05]  /*6e6c0*/  IMAD.MOV.U32 R165, RZ, RZ, R175 ;  /* 0x000000ffffa57224 */ /* 0x000fca00078e00af */
[----:B------:R1:W-:Y:S01]  /*6e6d0*/  LDGSTS.E [R0+0x7c00], [R164.64], P0 ;  /* 0x07c00000a4007fae */ /* 0x0003e20008121848 */
[----:B---3--:R-:W-:Y:S02]  /*6e6e0*/  IADD3 R169, P1, R169, UR10, RZ ;  /* 0x0000000aa9a97c10 */ /* 0x008fe4000ff3e0ff */
[----:B------:R-:W-:Y:S02]  /*6e6f0*/  IADD3 R172, P2, R172, UR10, RZ ;  /* 0x0000000aacac7c10 */ /* 0x000fe4000ff5e0ff */
        /* <DEDUP_REMOVED lines=8> */
[----:B-1----:R-:W2:Y:S01]  /*6e780*/  LDL.LU R170, [R1+0xea4] ;  /* 0x000ea40001aa7983 */ /* 0x002ea20000300800 */
[----:B------:R-:W-:Y:S02]  /*6e790*/  STL [R1+0xe7c], R176 ;  /* 0x000e7cb001007387 */ /* 0x000fe40000100800 */
[----:B------:R-:W2:Y:S02]  /*6e7a0*/  LDL.LU R169, [R1+0xea8] ;  /* 0x000ea80001a97983 */ /* 0x000ea40000300800 */
[----:B------:R-:W2:Y:S01]  /*6e7b0*/  LDL.LU R175, [R1+0xeac] ;  /* 0x000eac0001af7983 */ /* 0x000ea20000300800 */
[----:B------:R-:W2:Y:S01]  /*6e7c0*/  LDL.LU R173, [R1+0xeb0] ;  /* 0x000eb00001ad7983 */ /* 0x000ea20000300800 */
[----:B---3--:R-:W-:-:S02]  /*6e7d0*/  IMAD.MOV.U32 R164, RZ, RZ, R172 ;  /* 0x000000ffffa47224 */ /* 0x008fc400078e00ac */
        /* <DEDUP_REMOVED lines=12> */
[----:B---3--:R-:W4:Y:S01]  /*6e8a0*/  LDL.LU R167, [R1+0xeb4] ;  /* 0x000eb40001a77983 */ /* 0x008f220000300800 */
        /* <DEDUP_REMOVED lines=25> */
[----:B--2---:R-:W-:Y:S02]  /*6ea40*/  IADD3 R169, P1, R169, UR10, RZ ;  /* 0x0000000aa9a97c10 */ /* 0x004fe4000ff3e0ff */
        /* <DEDUP_REMOVED lines=24> */
[----:B------:R1:W-:Y:S02]  /*6ebd0*/  STL [R1+0xec0], R172 ;  /* 0x000ec0ac01007387 */ /* 0x0003e40000100800 */
[----:B------:R-:W-:-:S05]  /*6ebe0*/  IMAD.MOV.U32 R164, RZ, RZ, R2 ;  /* 0x000000ffffa47224 */ /* 0x000fca00078e0002 */
[----:B------:R4:W-:Y:S04]  /*6ebf0*/  LDGSTS.E [R0+0x10c00], [R164.64], P0 ;  /* 0x10c00000a4007fae */ /* 0x0009e80008121848 */
[----:B--2---:R-:W2:Y:S01]  /*6ec00*/  LDL.LU R167, [R1+0xee4] ;  /* 0x000ee40001a77983 */ /* 0x004ea20000300800 */
[----:B------:R-:W-:Y:S02]  /*6ec10*/  STL [R1+0xebc], R176 ;  /* 0x000ebcb001007387 */ /* 0x000fe40000100800 */
[----:B------:R-:W2:Y:S02]  /*6ec20*/  LDL.LU R2, [R1+0xee8] ;  /* 0x000ee80001027983 */ /* 0x000ea40000300800 */
[----:B------:R-:W2:Y:S01]  /*6ec30*/  LDL.LU R175, [R1+0xeec] ;  /* 0x000eec0001af7983 */ /* 0x000ea20000300800 */
[----:B------:R-:W2:Y:S01]  /*6ec40*/  LDL.LU R173, [R1+0xef0] ;  /* 0x000ef00001ad7983 */ /* 0x000ea20000300800 */
[----:B----4-:R-:W-:-:S02]  /*6ec50*/  IMAD.MOV.U32 R164, RZ, RZ, R172 ;  /* 0x000000ffffa47224 */ /* 0x010fc400078e00ac */
        /* <DEDUP_REMOVED lines=9> */
[----:B-1----:R-:W2:Y:S02]  /*6ecf0*/  LDL.LU R172, [R1+0xef4] ;  /* 0x000ef40001ac7983 */ /* 0x002ea40000300800 */
[----:B----4-:R-:W-:Y:S01]  /*6ed00*/  IMAD.MOV.U32 R164, RZ, RZ, R166 ;  /* 0x000000ffffa47224 */ /* 0x010fe200078e00a6 */
[----:B------:R-:W-:Y:S01]  /*6ed10*/  STL [R1+0xecc], R179 ;  /* 0x000eccb301007387 */ /* 0x000fe20000100800 */
[----:B------:R-:W2:Y:S02]  /*6ed20*/  LDL.LU R166, [R1+0xef8] ;  /* 0x000ef80001a67983 */ /* 0x000ea40000300800 */
[----:B------:R-:W-:Y:S02]  /*6ed30*/  IMAD.MOV.U32 R165, RZ, RZ, R171 ;  /* 0x000000ffffa57224 */ /* 0x000fe400078e00ab */
[----:B------:R-:W2:Y:S01]  /*6ed40*/  LDL.LU R176, [R1+0xefc] ;  /* 0x000efc0001b07983 */ /* 0x000ea20000300800 */
[----:B------:R-:W2:Y:S04]  /*6ed50*/  LDL.LU R171, [R1+0xf00] ;  /* 0x000f000001ab7983 */ /* 0x000ea80000300800 */
[----:B------:R1:W-:Y:S02]  /*6ed60*/  LDGSTS.E [R0+0x12c00], [R164.64], P0 ;  /* 0x12c00000a4007fae */ /* 0x0003e40008121848 */
        /* <DEDUP_REMOVED lines=13> */
[----:B-1----:R-:W4:Y:S01]  /*6ee40*/  LDL.LU R170, [R1+0xf04] ;  /* 0x000f040001aa7983 */ /* 0x002f220000300800 */
[----:B------:R-:W-:Y:S02]  /*6ee50*/  STL [R1+0xedc], R177 ;  /* 0x000edcb101007387 */ /* 0x000fe40000100800 */
[----:B------:R-:W4:Y:S02]  /*6ee60*/  LDL.LU R169, [R1+0xf08] ;  /* 0x000f080001a97983 */ /* 0x000f240000300800 */
[----:B------:R-:W4:Y:S01]  /*6ee70*/  LDL.LU R179, [R1+0xf0c] ;  /* 0x000f0c0001b37983 */ /* 0x000f220000300800 */
[----:B------:R-:W4:Y:S01]  /*6ee80*/  LDL.LU R178, [R1+0xf10] ;  /* 0x000f100001b27983 */ /* 0x000f220000300800 */
[----:B---3--:R-:W-:-:S02]  /*6ee90*/  IMAD.MOV.U32 R164, RZ, RZ, R174 ;  /* 0x000000ffffa47224 */ /* 0x008fc400078e00ae */
[----:B------:R-:W-:-:S05]  /*6eea0*/  IMAD.MOV.U32 R165, RZ, RZ, R177 ;  /* 0x000000ffffa57224 */ /* 0x000fca00078e00b1 */
[----:B------:R1:W-:Y:S01]  /*6eeb0*/  LDGSTS.E [R0+0x15c00], [R164.64], P0 ;  /* 0x15c00000a4007fae */ /* 0x0003e20008121848 */
[----:B--2---:R-:W-:Y:S02]  /*6eec0*/  IADD3 R2, P1, R2, UR10, RZ ;  /* 0x0000000a02027c10 */ /* 0x004fe4000ff3e0ff */
        /* <DEDUP_REMOVED lines=9> */
[----:B--2---:R-:W2:Y:S01]  /*6ef60*/  LDL.LU R167, [R1+0xf14] ;  /* 0x000f140001a77983 */ /* 0x004ea20000300800 */
[----:B------:R-:W-:Y:S02]  /*6ef70*/  STL [R1+0xeec], R175 ;  /* 0x000eecaf01007387 */ /* 0x000fe40000100800 */
[----:B------:R-:W3:Y:S02]  /*6ef80*/  LDL.LU R2, [R1+0xf18] ;  /* 0x000f180001027983 */ /* 0x000ee40000300800 */
[----:B------:R-:W2:Y:S01]  /*6ef90*/  LDL.LU R177, [R1+0xf1c] ;  /* 0x000f1c0001b17983 */ /* 0x000ea20000300800 */
[----:B------:R-:W2:Y:S01]  /*6efa0*/  LDL.LU R174, [R1+0xf20] ;  /* 0x000f200001ae7983 */ /* 0x000ea20000300800 */
[----:B-1----:R-:W-:-:S02]  /*6efb0*/  IMAD.MOV.U32 R164, RZ, RZ, R173 ;  /* 0x000000ffffa47224 */ /* 0x002fc400078e00ad */
[----:B------:R-:W-:-:S05]  /*6efc0*/  IMAD.MOV.U32 R165, RZ, RZ, R175 ;  /* 0x000000ffffa57224 */ /* 0x000fca00078e00af */
[----:B------:R1:W-:Y:S01]  /*6efd0*/  LDGSTS.E [R0+0x17c00], [R164.64], P0 ;  /* 0x17c00000a4007fae */ /* 0x0003e20008121848 */
[----:B------:R-:W-:-:S04]  /*6efe0*/  IADD3 R166, P1, R166, UR10, RZ ;  /* 0x0000000aa6a67c10 */ /* 0x000fc8000ff3e0ff */
[----:B------:R-:W-:Y:S02]  /*6eff0*/  IADD3.X R172, R172, UR6, RZ, P1, !PT ;  /* 0x00000006acac7c10 */ /* 0x000fe40008ffe4ff */
[----:B------:R-:W-:Y:S01]  /*6f000*/  IADD3 R171, P2, R171, UR10, RZ ;  /* 0x0000000aabab7c10 */ /* 0x000fe2000ff5e0ff */
[----:B------:R-:W-:Y:S02]  /*6f010*/  STL [R1+0xef8], R166 ;  /* 0x000ef8a601007387 */ /* 0x000fe40000100800 */
[----:B------:R1:W-:Y:S01]  /*6f020*/  STL [R1+0xef4], R172 ;  /* 0x000ef4ac01007387 */ /* 0x0003e20000100800 */
[----:B------:R-:W-:Y:S01]  /*6f030*/  IADD3.X R176, R176, UR6, RZ, P2, !PT ;  /* 0x00000006b0b07c10 */ /* 0x000fe200097fe4ff */
[----:B-1----:R-:W-:Y:S01]  /*6f040*/  IMAD.MOV.U32 R165, RZ, RZ, R172 ;  /* 0x000000ffffa57224 */ /* 0x002fe200078e00ac */
[----:B------:R1:W-:Y:S01]  /*6f050*/  STL [R1+0xf00], R171 ;  /* 0x000f00ab01007387 */ /* 0x0003e20000100800 */
[----:B------:R-:W-:-:S03]  /*6f060*/  IMAD.MOV.U32 R164, RZ, RZ, R166 ;  /* 0x000000ffffa47224 */ /* 0x000fc600078e00a6 */
[----:B------:R-:W2:Y:S01]  /*6f070*/  LDL.LU R172, [R1+0xf24] ;  /* 0x000f240001ac7983 */ /* 0x000ea20000300800 */
[----:B------:R-:W-:Y:S02]  /*6f080*/  STL [R1+0xefc], R176 ;  /* 0x000efcb001007387 */ /* 0x000fe40000100800 */
[----:B------:R-:W2:Y:S02]  /*6f090*/  LDL.LU R166, [R1+0xf28] ;  /* 0x000f280001a67983 */ /* 0x000ea40000300800 */
[----:B------:R-:W2:Y:S01]  /*6f0a0*/  LDL.LU R175, [R1+0xf2c] ;  /* 0x000f2c0001af7983 */ /* 0x000ea20000300800 */
[----:B------:R-:W2:Y:S04]  /*6f0b0*/  LDL.LU R173, [R1+0xf30] ;  /* 0x000f300001ad7983 */ /* 0x000ea80000300800 */
[----:B------:R1:W-:Y:S02]  /*6f0c0*/  LDGSTS.E [R0+0x18c00], [R164.64], P0 ;  /* 0x18c00000a4007fae */ /* 0x0003e40008121848 */
[----:B-1----:R-:W-:-:S02]  /*6f0d0*/  IMAD.MOV.U32 R164, RZ, RZ, R171 ;  /* 0x000000ffffa47224 */ /* 0x002fc400078e00ab */
[----:B------:R-:W-:-:S05]  /*6f0e0*/  IMAD.MOV.U32 R165, RZ, RZ, R176 ;  /* 0x000000ffffa57224 */ /* 0x000fca00078e00b0 */
[----:B------:R1:W-:Y:S01]  /*6f0f0*/  LDGSTS.E [R0+0x19c00], [R164.64], P0 ;  /* 0x19c00000a4007fae */ /* 0x0003e20008121848 */
[----:B----4-:R-:W-:Y:S02]  /*6f100*/  IADD3 R169, P1, R169, UR10, RZ ;  /* 0x0000000aa9a97c10 */ /* 0x010fe4000ff3e0ff */
[----:B------:R-:W-:Y:S02]  /*6f110*/  IADD3 R178, P2, R178, UR10, RZ ;  /* 0x0000000ab2b27c10 */ /* 0x000fe4000ff5e0ff */
[----:B------:R-:W-:Y:S01]  /*6f120*/  IADD3.X R170, R170, UR6, RZ, P1, !PT ;  /* 0x00000006aaaa7c10 */ /* 0x000fe20008ffe4ff */
[----:B------:R-:W-:Y:S01]  /*6f130*/  STL [R1+0xf08], R169 ;  /* 0x000f08a901007387 */ /* 0x000fe20000100800 */
[----:B------:R-:W-:Y:S01]  /*6f140*/  IADD3.X R179, R179, UR6, RZ, P2, !PT ;  /* 0x00000006b3b37c10 */ /* 0x000fe200097fe4ff */
[----:B-1----:R-:W-:Y:S02]  /*6f150*/  IMAD.MOV.U32 R164, RZ, RZ, R169 ;  /* 0x000000ffffa47224 */ /* 0x002fe400078e00a9 */
[----:B------:R1:W-:Y:S01]  /*6f160*/  STL [R1+0xf04], R170 ;  /* 0x000f04aa01007387 */ /* 0x0003e20000100800 */
[----:B------:R-:W-:-:S02]  /*6f170*/  IMAD.MOV.U32 R165, RZ, RZ, R170 ;  /* 0x000000ffffa57224 */ /* 0x000fc400078e00aa */
[----:B------:R-:W-:Y:S02]  /*6f180*/  STL [R1+0xf10], R178 ;  /* 0x000f10b201007387 */ /* 0x000fe40000100800 */
[----:B------:R-:W4:Y:S01]  /*6f190*/  LDL.LU R171, [R1+0xf34] ;  /* 0x000f340001ab7983 */ /* 0x000f220000300800 */
[----:B------:R-:W-:Y:S04]  /*6f1a0*/  STL [R1+0xf0c], R179 ;  /* 0x000f0cb301007387 */ /* 0x000fe80000100800 */
[----:B------:R1:W-:Y:S04]  /*6f1b0*/  LDGSTS.E [R0+0x1ac00], [R164.64], P0 ;  /* 0x1ac00000a4007fae */ /* 0x0003e80008121848 */
[----:B-1----:R-:W4:Y:S01]  /*6f1c0*/  LDL.LU R170, [R1+0xf38] ;  /* 0x000f380001aa7983 */ /* 0x002f220000300800 */
[----:B------:R-:W4:Y:S02]  /*6f1d0*/  LDL.LU R176, [R1+0xf3c] ;  /* 0x000f3c0001b07983 */ /* 0x000f240000300800 */
[----:B------:R-:W4:Y:S02]  /*6f1e0*/  LDL.LU R169, [R1+0xf40] ;  /* 0x000f400001a97983 */ /* 0x000f240000300800 */
[----:B------:R-:W-:-:S02]  /*6f1f0*/  IMAD.MOV.U32 R164, RZ, RZ, R178 ;  /* 0x000000ffffa47224 */ /* 0x000fc400078e00b2 */
[----:B------:R-:W-:-:S05]  /*6f200*/  IMAD.MOV.U32 R165, RZ, RZ, R179 ;  /* 0x000000ffffa57224 */ /* 0x000fca00078e00b3 */
[----:B------:R1:W-:Y:S01]  /*6f210*/  LDGSTS.E [R0+0x1bc00], [R164.64], P0 ;  /* 0x1bc00000a4007fae */ /* 0x0003e20008121848 */
[----:B---3--:R-:W-:Y:S02]  /*6f220*/  IADD3 R2, P1, R2, UR10, RZ ;  /* 0x0000000a02027c10 */ /* 0x008fe4000ff3e0ff */
[----:B--2---:R-:W-:Y:S02]  /*6f230*/  IADD3 R174, P2, R174, UR10, RZ ;  /* 0x0000000aaeae7c10 */ /* 0x004fe4000ff5e0ff */
        /* <DEDUP_REMOVED lines=10> */
[----:B------:R-:W3:Y:S02]  /*6f2e0*/  LDL.LU R2, [R1+0xf48] ;  /* 0x000f480001027983 */ /* 0x000ee40000300800 */
        /* <DEDUP_REMOVED lines=16> */
[----:B------:R1:W-:Y:S02]  /*6f3f0*/  STL [R1+0xf2c], R175 ;  /* 0x000f2caf01007387 */ /* 0x0003e40000100800 */
[----:B------:R-:W4:Y:S02]  /*6f400*/  LDL.LU R166, [R1+0xf58] ;  /* 0x000f580001a67983 */ /* 0x000f240000300800 */
[----:B------:R-:W4:Y:S01]  /*6f410*/  LDL.LU R177, [R1+0xf5c] ;  /* 0x000f5c0001b17983 */ /* 0x000f220000300800 */
[----:B------:R-:W4:Y:S01]  /*6f420*/  LDL.LU R174, [R1+0xf60] ;  /* 0x000f600001ae7983 */ /* 0x000f220000300800 */
        /* <DEDUP_REMOVED lines=10> */
[----:B------:R4:W-:Y:S02]  /*6f4d0*/  STL [R1+0xf40], R169 ;  /* 0x000f40a901007387 */ /* 0x0009e40000100800 */
[----:B------:R-:W-:-:S02]  /*6f4e0*/  IMAD.MOV.U32 R165, RZ, RZ, R171 ;  /* 0x000000ffffa57224 */ /* 0x000fc400078e00ab */
[----:B------:R-:W2:Y:S01]  /*6f4f0*/  LDL.LU R175, [R1+0xf64] ;  /* 0x000f640001af7983 */ /* 0x000ea20000300800 */
[----:B------:R-:W-:Y:S01]  /*6f500*/  STL [R1+0xf3c], R176 ;  /* 0x000f3cb001007387 */ /* 0x000fe20000100800 */
[----:B------:R-:W2:Y:S03]  /*6f510*/  LDL.LU R173, [R1+0xf68] ;  /* 0x000f680001ad7983 */ /* 0x000ea60000300800 */
[----:B------:R1:W-:Y:S04]  /*6f520*/  LDGSTS.E [R0+0x20c00], [R164.64], P0 ;  /* 0x20c00000a4007fae */ /* 0x0003e80008121848 */
[----:B-1----:R-:W2:Y:S01]  /*6f530*/  LDL.LU R171, [R1+0xf6c] ;  /* 0x000f6c0001ab7983 */ /* 0x002ea20000300800 */
[----:B------:R-:W2:Y:S02]  /*6f540*/  LDL.LU R170, [R1+0xf70] ;  /* 0x000f700001aa7983 */ /* 0x000ea40000300800 */
[----:B------:R-:W-:-:S02]  /*6f550*/  IMAD.MOV.U32 R164, RZ, RZ, R169 ;  /* 0x000000ffffa47224 */ /* 0x000fc400078e00a9 */
[----:B------:R-:W-:-:S05]  /*6f560*/  IMAD.MOV.U32 R165, RZ, RZ, R176 ;  /* 0x000000ffffa57224 */ /* 0x000fca00078e00b0 */
[----:B------:R1:W-:Y:S01]  /*6f570*/  LDGSTS.E [R0+0x21c00], [R164.64], P0 ;  /* 0x21c00000a4007fae */ /* 0x0003e20008121848 */
[----:B---3--:R-:W-:Y:S02]  /*6f580*/  IADD3 R2, P1, R2, UR10, RZ ;  /* 0x0000000a02027c10 */ /* 0x008fe4000ff3e0ff */
[----:B----4-:R-:W-:Y:S02]  /*6f590*/  IADD3 R178, P2, R178, UR10, RZ ;  /* 0x0000000ab2b27c10 */ /* 0x010fe4000ff5e0ff */
[----:B------:R-:W-:Y:S01]  /*6f5a0*/  IADD3.X R167, R167, UR6, RZ, P1, !PT ;  /* 0x00000006a7a77c10 */ /* 0x000fe20008ffe4ff */
[----:B------:R-:W-:Y:S01]  /*6f5b0*/  STL [R1+0xf48], R2 ;  /* 0x000f480201007387 */ /* 0x000fe20000100800 */
[----:B------:R-:W-:-:S03]  /*6f5c0*/  IADD3.X R179, R179, UR6, RZ, P2, !PT ;  /* 0x00000006b3b37c10 */ /* 0x000fc600097fe4ff */
[----:B------:R3:W-:Y:S01]  /*6f5d0*/  STL [R1+0xf44], R167 ;  /* 0x000f44a701007387 */ /* 0x0007e20000100800 */
[----:B------:R-:W-:Y:S02]  /*6f5e0*/  STL [R1+0xf50], R178 ;  /* 0x000f50b201007387 */ /* 0x000fe40000100800 */
[----:B------:R-:W4:Y:S02]  /*6f5f0*/  LDL.LU R169, [R1+0xf74] ;  /* 0x000f740001a97983 */ /* 0x000f240000300800 */
[----:B-1----:R-:W-:Y:S01]  /*6f600*/  IMAD.MOV.U32 R165, RZ, RZ, R167 ;  /* 0x000000ffffa57224 */ /* 0x002fe200078e00a7 */
[----:B------:R-:W-:Y:S01]  /*6f610*/  STL [R1+0xf4c], R179 ;  /* 0x000f4cb301007387 */ /* 0x000fe20000100800 */
[----:B------:R-:W-:-:S03]  /*6f620*/  IMAD.MOV.U32 R164, RZ, RZ, R2 ;  /* 0x000000ffffa47224 */ /* 0x000fc600078e0002 */
[----:B---3--:R-:W3:Y:S01]  /*6f630*/  LDL.LU R167, [R1+0xf78] ;  /* 0x000f780001a77983 */ /* 0x008ee20000300800 */
[----:B------:R-:W4:Y:S02]  /*6f640*/  LDL.LU R176, [R1+0xf7c] ;  /* 0x000f7c0001b07983 */ /* 0x000f240000300800 */
[----:B------:R-:W4:Y:S01]  /*6f650*/  LDL.LU R2, [R1+0xf80] ;  /* 0x000f800001027983 */ /* 0x000f220000300800 */
[----:B------:R1:W-:Y:S02]  /*6f660*/  LDGSTS.E [R0+0x22c00], [R164.64], P0 ;  /* 0x22c00000a4007fae */ /* 0x0003e40008121848 */
[----:B-1----:R-:W-:Y:S02]  /*6f670*/  IMAD.MOV.U32 R164, RZ, RZ, R178 ;  /* 0x000000ffffa47224 */ /* 0x002fe400078e00b2 */
[----:B------:R-:W-:Y:S01]  /*6f680*/  IMAD.MOV.U32 R165, RZ, RZ, R179 ;  /* 0x000000ffffa57224 */ /* 0x000fe200078e00b3 */
[----:B------:R-:W-:-:S04]  /*6f690*/  IADD3 R166, P1, R166, UR10, RZ ;  /* 0x0000000aa6a67c10 */ /* 0x000fc8000ff3e0ff */
[----:B------:R1:W-:Y:S01]  /*6f6a0*/  LDGSTS.E [R0+0x23c00], [R164.64], P0 ;  /* 0x23c00000a4007fae */ /* 0x0003e20008121848 */
[----:B------:R-:W-:Y:S02]  /*6f6b0*/  IADD3 R174, P2, R174, UR10, RZ ;  /* 0x0000000aaeae7c10 */ /* 0x000fe4000ff5e0ff */
[----:B------:R-:W-:Y:S01]  /*6f6c0*/  IADD3.X R172, R172, UR6, RZ, P1, !PT ;  /* 0x00000006acac7c10 */ /* 0x000fe20008ffe4ff */
[----:B------:R1:W-:Y:S01]  /*6f6d0*/  STL [R1+0xf58], R166 ;  /* 0x000f58a601007387 */ /* 0x0003e20000100800 */
[----:B------:R-:W-:-:S03]  /*6f6e0*/  IADD3.X R177, R177, UR6, RZ, P2, !PT ;  /* 0x00000006b1b17c10 */ /* 0x000fc600097fe4ff */
[----:B------:R1:W-:Y:S01]  /*6f6f0*/  STL [R1+0xf54], R172 ;  /* 0x000f54ac01007387 */ /* 0x0003e20000100800 */
[----:B------:R-:W-:Y:S02]  /*6f700*/  STL [R1+0xf60], R174 ;  /* 0x000f60ae01007387 */ /* 0x000fe40000100800 */
[----:B-1----:R-:W-:Y:S02]  /*6f710*/  IMAD.MOV.U32 R164, RZ, RZ, R166 ;  /* 0x000000ffffa47224 */ /* 0x002fe400078e00a6 */
[----:B------:R-:W-:Y:S01]  /*6f720*/  IMAD.MOV.U32 R165, RZ, RZ, R172 ;  /* 0x000000ffffa57224 */ /* 0x000fe200078e00ac */
[----:B------:R-:W4:Y:S01]  /*6f730*/  LDL.LU R166, [R1+0xf88] ;  /* 0x000f880001a67983 */ /* 0x000f220000300800 */
[----:B------:R1:W-:Y:S03]  /*6f740*/  STL [R1+0xf5c], R177 ;  /* 0x000f5cb101007387 */ /* 0x0003e60000100800 */
[----:B------:R1:W-:Y:S04]  /*6f750*/  LDGSTS.E [R0+0x24c00], [R164.64], P0 ;  /* 0x24c00000a4007fae */ /* 0x0003e80008121848 */
[----:B------:R-:W4:Y:S01]  /*6f760*/  LDL.LU R172, [R1+0xf90] ;  /* 0x000f900001ac7983 */ /* 0x000f220000300800 */
[----:B-1----:R-:W-:-:S03]  /*6f770*/  IMAD.MOV.U32 R165, RZ, RZ, R177 ;  /* 0x000000ffffa57224 */ /* 0x002fc600078e00b1 */
[----:B------:R-:W4:Y:S01]  /*6f780*/  LDL.LU R177, [R1+0xf84] ;  /* 0x000f840001b17983 */ /* 0x000f220000300800 */
[----:B------:R-:W-:Y:S02]  /*6f790*/  IMAD.MOV.U32 R164, RZ, RZ, R174 ;  /* 0x000000ffffa47224 */ /* 0x000fe400078e00ae */
[----:B------:R-:W4:Y:S03]  /*6f7a0*/  LDL.LU R174, [R1+0xf8c] ;  /* 0x000f8c0001ae7983 */ /* 0x000f260000300800 */
[----:B------:R1:W-:Y:S01]  /*6f7b0*/  LDGSTS.E [R0+0x25c00], [R164.64], P0 ;  /* 0x25c00000a4007fae */ /* 0x0003e20008121848 */
[----:B--2---:R-:W-:-:S04]  /*6f7c0*/  IADD3 R173, P1, R173, UR10, RZ ;  /* 0x0000000aadad7c10 */ /* 0x004fc8000ff3e0ff */
[----:B------:R-:W-:Y:S02]  /*6f7d0*/  IADD3.X R175, R175, UR6, RZ, P1, !PT ;  /* 0x00000006afaf7c10 */ /* 0x000fe40008ffe4ff */
[----:B------:R-:W-:Y:S01]  /*6f7e0*/  IADD3 R170, P2, R170, UR10, RZ ;  /* 0x0000000aaaaa7c10 */ /* 0x000fe2000ff5e0ff */
[----:B------:R2:W-:Y:S02]  /*6f7f0*/  STL [R1+0xf68], R173 ;  /* 0x000f68ad01007387 */ /* 0x0005e40000100800 */
[----:B------:R2:W-:Y:S01]  /*6f800*/  STL [R1+0xf64], R175 ;  /* 0x000f64af01007387 */ /* 0x0005e20000100800 */
[----:B------:R-:W-:Y:S01]  /*6f810*/  IADD3.X R171, R171, UR6, RZ, P2, !PT ;  /* 0x00000006abab7c10 */ /* 0x000fe200097fe4ff */
[----:B-1----:R-:W-:Y:S01]  /*6f820*/  IMAD.MOV.U32 R164, RZ, RZ, R173 ;  /* 0x000000ffffa47224 */ /* 0x002fe200078e00ad */
[----:B------:R1:W-:Y:S01]  /*6f830*/  STL [R1+0xf70], R170 ;  /* 0x000f70aa01007387 */ /* 0x0003e20000100800 */
[----:B------:R-:W-:-:S03]  /*6f840*/  IMAD.MOV.U32 R165, RZ, RZ, R175 ;  /* 0x000000ffffa57224 */ /* 0x000fc600078e00af */
[----:B--2---:R-:W2:Y:S01]  /*6f850*/  LDL.LU R173, [R1+0xf98] ;  /* 0x000f980001ad7983 */ /* 0x004ea20000300800 */
[----:B------:R-:W-:Y:S02]  /*6f860*/  STL [R1+0xf6c], R171 ;  /* 0x000f6cab01007387 */ /* 0x000fe40000100800 */
[----:B------:R-:W2:Y:S02]  /*6f870*/  LDL.LU R178, [R1+0xfa0] ;  /* 0x000fa00001b27983 */ /* 0x000ea40000300800 */
[----:B------:R-:W2:Y:S01]  /*6f880*/  LDL.LU R175, [R1+0xf94] ;  /* 0x000f940001af7983 */ /* 0x000ea20000300800 */
[----:B------:R1:W-:Y:S04]  /*6f890*/  LDGSTS.E [R0+0x26c00], [R164.64], P0 ;  /* 0x26c00000a4007fae */ /* 0x0003e80008121848 */
[----:B------:R-:W2:Y:S01]  /*6f8a0*/  LDL.LU R179, [R1+0xf9c] ;  /* 0x000f9c0001b37983 */ /* 0x000ea20000300800 */
[----:B-1----:R-:W-:-:S02]  /*6f8b0*/  IMAD.MOV.U32 R164, RZ, RZ, R170 ;  /* 0x000000ffffa47224 */ /* 0x002fc400078e00aa */
[----:B------:R-:W-:-:S05]  /*6f8c0*/  IMAD.MOV.U32 R165, RZ, RZ, R171 ;  /* 0x000000ffffa57224 */ /* 0x000fca00078e00ab */
[----:B------:R1:W-:Y:S01]  /*6f8d0*/  LDGSTS.E [R0+0x27c00], [R164.64], P0 ;  /* 0x27c00000a4007fae */ /* 0x0003e20008121848 */
[----:B---3--:R-:W-:Y:S02]  /*6f8e0*/  IADD3 R167, P1, R167, UR10, RZ ;  /* 0x0000000aa7a77c10 */ /* 0x008fe4000ff3e0ff */
[----:B----4-:R-:W-:Y:S02]  /*6f8f0*/  IADD3 R2, P2, R2, UR10, RZ ;  /* 0x0000000a02027c10 */ /* 0x010fe4000ff5e0ff */
[----:B------:R-:W-:Y:S01]  /*6f900*/  IADD3.X R169, R169, UR6, RZ, P1, !PT ;  /* 0x00000006a9a97c10 */ /* 0x000fe20008ffe4ff */
[----:B------:R3:W-:Y:S01]  /*6f910*/  STL [R1+0xf78], R167 ;  /* 0x000f78a701007387 */ /* 0x0007e20000100800 */
[----:B------:R-:W-:-:S03]  /*6f920*/  IADD3.X R176, R176, UR6, RZ, P2, !PT ;  /* 0x00000006b0b07c10 */ /* 0x000fc600097fe4ff */
[----:B------:R4:W-:Y:S01]  /*6f930*/  STL [R1+0xf74], R169 ;  /* 0x000f74a901007387 */ /* 0x0009e20000100800 */
[----:B------:R-:W-:Y:S02]  /*6f940*/  STL [R1+0xf80], R2 ;  /* 0x000f800201007387 */ /* 0x000fe40000100800 */
[----:B------:R-:W2:Y:S02]  /*6f950*/  LDL.LU R170, [R1+0xfa4] ;  /* 0x000fa40001aa7983 */ /* 0x000ea40000300800 */
[----:B-1----:R-:W-:Y:S01]  /*6f960*/  IMAD.MOV.U32 R164, RZ, RZ, R167 ;  /* 0x000000ffffa47224 */ /* 0x002fe200078e00a7 */
[----:B------:R1:W-:Y:S01]  /*6f970*/  STL [R1+0xf7c], R176 ;  /* 0x000f7cb001007387 */ /* 0x0003e20000100800 */
[----:B---3--:R-:W3:Y:S02]  /*6f980*/  LDL.LU R167, [R1+0xfa8] ;  /* 0x000fa80001a77983 */ /* 0x008ee40000300800 */
[----:B------:R-:W-:Y:S01]  /*6f990*/  IMAD.MOV.U32 R165, RZ, RZ, R169 ;  /* 0x000000ffffa57224 */ /* 0x000fe200078e00a9 */
[----:B------:R-:W3:Y:S04]  /*6f9a0*/  LDL.LU R171, [R1+0xfac] ;  /* 0x000fac0001ab7983 */ /* 0x000ee80000300800 */
[----:B----4-:R-:W3:Y:S04]  /*6f9b0*/  LDL.LU R169, [R1+0xfb0] ;  /* 0x000fb00001a97983 */ /* 0x010ee80000300800 */
[----:B------:R1:W-:Y:S02]  /*6f9c0*/  LDGSTS.E [R0+0x28c00], [R164.64], P0 ;  /* 0x28c00000a4007fae */ /* 0x0003e40008121848 */
[----:B-1----:R-:W-:Y:S01]  /*6f9d0*/  IMAD.MOV.U32 R164, RZ, RZ, R2 ;  /* 0x000000ffffa47224 */ /* 0x002fe200078e0002 */
[----:B------:R-:W-:Y:S01]  /*6f9e0*/  IADD3 R166, P1, R166, UR10, RZ ;  /* 0x0000000aa6a67c10 */ /* 0x000fe2000ff3e0ff */
[----:B------:R-:W-:-:S02]  /*6f9f0*/  IMAD.MOV.U32 R165, RZ, RZ, R176 ;  /* 0x000000ffffa57224 */ /* 0x000fc400078e00b0 */
[----:B------:R-:W3:Y:S01]  /*6fa00*/  LDL.LU R176, [R1+0xfb8] ;  /* 0x000fb80001b07983 */ /* 0x000ee20000300800 */
[----:B------:R-:W3:Y:S01]  /*6fa10*/  LDL.LU R2, [R1+0xfc0] ;  /* 0x000fc00001027983 */ /* 0x000ee20000300800 */
[----:B------:R-:W-:Y:S01]  /*6fa20*/  IADD3 R172, P2, R172, UR10, RZ ;  /* 0x0000000aacac7c10 */ /* 0x000fe2000ff5e0ff */
[----:B------:R-:W-:Y:S01]  /*6fa30*/  STL [R1+0xf88], R166 ;  /* 0x000f88a601007387 */ /* 0x000fe20000100800 */
[----:B------:R1:W-:Y:S01]  /*6fa40*/  LDGSTS.E [R0+0x29c00], [R164.64], P0 ;  /* 0x29c00000a4007fae */ /* 0x0003e20008121848 */
[----:B------:R-:W-:Y:S02]  /*6fa50*/  IADD3.X R177, R177, UR6, RZ, P1, !PT ;  /* 0x00000006b1b17c10 */ /* 0x000fe40008ffe4ff */
[----:B------:R-:W-:-:S03]  /*6fa60*/  IADD3.X R174, R174, UR6, RZ, P2, !PT ;  /* 0x00000006aeae7c10 */ /* 0x000fc600097fe4ff */
[----:B------:R1:W-:Y:S02]  /*6fa70*/  STL [R1+0xf84], R177 ;  /* 0x000f84b101007387 */ /* 0x0003e40000100800 */
[----:B-1----:R-:W-:Y:S02]  /*6fa80*/  IMAD.MOV.U32 R165, RZ, RZ, R177 ;  /* 0x000000ffffa57224 */ /* 0x002fe400078e00b1 */
[----:B------:R-:W-:Y:S01]  /*6fa90*/  STL [R1+0xf90], R172 ;  /* 0x000f90ac01007387 */ /* 0x000fe20000100800 */
[----:B------:R-:W-:-:S05]  /*6faa0*/  IMAD.MOV.U32 R164, RZ, RZ, R166 ;  /* 0x000000ffffa47224 */ /* 0x000fca00078e00a6 */
[----:B------:R1:W-:Y:S04]  /*6fab0*/  LDGSTS.E [R0+0x2ac00], [R164.64], P0 ;  /* 0x2ac00000a4007fae */ /* 0x0003e80008121848 */
[----:B------:R-:W3:Y:S01]  /*6fac0*/  LDL.LU R177, [R1+0xfb4] ;  /* 0x000fb40001b17983 */ /* 0x000ee20000300800 */
[----:B------:R1:W-:Y:S02]  /*6fad0*/  STL [R1+0xf8c], R174 ;  /* 0x000f8cae01007387 */ /* 0x0003e40000100800 */
[----:B------:R-:W3:Y:S02]  /*6fae0*/  LDL.LU R166, [R1+0xfbc] ;  /* 0x000fbc0001a67983 */ /* 0x000ee40000300800 */
[----:B-1----:R-:W-:Y:S02]  /*6faf0*/  IMAD.MOV.U32 R164, RZ, RZ, R172 ;  /* 0x000000ffffa47224 */ /* 0x002fe400078e00ac */
[----:B------:R-:W-:-:S02]  /*6fb00*/  IMAD.MOV.U32 R165, RZ, RZ, R174 ;  /* 0x000000ffffa57224 */ /* 0x000fc400078e00ae */
[----:B------:R-:W3:Y:S01]  /*6fb10*/  LDL.LU R174, [R1+0xfc8] ;  /* 0x000fc80001ae7983 */ /* 0x000ee20000300800 */
[----:B------:R-:W3:Y:S03]  /*6fb20*/  LDL.LU R172, [R1+0xfd0] ;  /* 0x000fd00001ac7983 */ /* 0x000ee60000300800 */
[----:B------:R1:W-:Y:S01]  /*6fb30*/  LDGSTS.E [R0+0x2bc00], [R164.64], P0 ;  /* 0x2bc00000a4007fae */ /* 0x0003e20008121848 */
[----:B--2---:R-:W-:Y:S02]  /*6fb40*/  IADD3 R173, P1, R173, UR10, RZ ;  /* 0x0000000aadad7c10 */ /* 0x004fe4000ff3e0ff */
[----:B------:R-:W-:Y:S02]  /*6fb50*/  IADD3 R178, P2, R178, UR10, RZ ;  /* 0x0000000ab2b27c10 */ /* 0x000fe4000ff5e0ff */
[----:B------:R-:W-:Y:S01]  /*6fb60*/  IADD3.X R175, R175, UR6, RZ, P1, !PT ;  /* 0x00000006afaf7c10 */ /* 0x000fe20008ffe4ff */
[----:B------:R-:W-:Y:S01]  /*6fb70*/  STL [R1+0xf98], R173 ;  /* 0x000f98ad01007387 */ /* 0x000fe20000100800 */
[----:B------:R-:W-:Y:S01]  /*6fb80*/  IADD3.X R179, R179, UR6, RZ, P2, !PT ;  /* 0x00000006b3b37c10 */ /* 0x000fe200097fe4ff */
[----:B-1----:R-:W-:-:S02]  /*6fb90*/  IMAD.MOV.U32 R164, RZ, RZ, R173 ;  /* 0x000000ffffa47224 */ /* 0x002fc400078e00ad */
[----:B------:R1:W-:Y:S01]  /*6fba0*/  STL [R1+0xf94], R175 ;  /* 0x000f94af01007387 */ /* 0x0003e20000100800 */
[----:B------:R-:W-:Y:S02]  /*6fbb0*/  IMAD.MOV.U32 R165, RZ, RZ, R175 ;  /* 0x000000ffffa57224 */ /* 0x000fe400078e00af */
[----:B------:R-:W-:Y:S03]  /*6fbc0*/  STL [R1+0xfa0], R178 ;  /* 0x000fa0b201007387 */ /* 0x000fe60000100800 */
[----:B------:R2:W-:Y:S04]  /*6fbd0*/  LDGSTS.E [R0+0x2cc00], [R164.64], P0 ;  /* 0x2cc00000a4007fae */ /* 0x0005e80008121848 */
[----:B-1----:R-:W4:Y:S01]  /*6fbe0*/  LDL.LU R175, [R1+0xfc4] ;  /* 0x000fc40001af7983 */ /* 0x002f220000300800 */
[----:B------:R-:W-:Y:S02]  /*6fbf0*/  STL [R1+0xf9c], R179 ;  /* 0x000f9cb301007387 */ /* 0x000fe40000100800 */
[----:B------:R-:W4:Y:S02]  /*6fc00*/  LDL.LU R173, [R1+0xfcc] ;  /* 0x000fcc0001ad7983 */ /* 0x000f240000300800 */
[----:B--2---:R-:W-:-:S02]  /*6fc10*/  IMAD.MOV.U32 R164, RZ, RZ, R178 ;  /* 0x000000ffffa47224 */ /* 0x004fc400078e00b2 */
[----:B------:R-:W-:-:S05]  /*6fc20*/  IMAD.MOV.U32 R165, RZ, RZ, R179 ;  /* 0x000000ffffa57224 */ /* 0x000fca00078e00b3 */
[----:B------:R1:W-:Y:S01]  /*6fc30*/  LDGSTS.E [R0+0x2dc00], [R164.64], P0 ;  /* 0x2dc00000a4007fae */ /* 0x0003e20008121848 */
[----:B---3--:R-:W-:-:S04]  /*6fc40*/  IADD3 R167, P1, R167, UR10, RZ ;  /* 0x0000000aa7a77c10 */ /* 0x008fc8000ff3e0ff */
[----:B------:R-:W-:Y:S02]  /*6fc50*/  IADD3.X R170, R170, UR6, RZ, P1, !PT ;  /* 0x00000006aaaa7c10 */ /* 0x000fe40008ffe4ff */
[----:B------:R-:W-:Y:S01]  /*6fc60*/  IADD3 R169, P2, R169, UR10, RZ ;  /* 0x0000000aa9a97c10 */ /* 0x000fe2000ff5e0ff */
[----:B------:R-:W-:Y:S01]  /*6fc70*/  STL [R1+0xfa8], R167 ;  /* 0x000fa8a701007387 */ /* 0x000fe20000100800 */
[----:B-1----:R-:W-:Y:S02]  /*6fc80*/  IMAD.MOV.U32 R164, RZ, RZ, R167 ;  /* 0x000000ffffa47224 */ /* 0x002fe400078e00a7 */
[----:B------:R1:W-:Y:S01]  /*6fc90*/  STL [R1+0xfa4], R170 ;  /* 0x000fa4aa01007387 */ /* 0x0003e20000100800 */
[----:B------:R-:W-:Y:S01]  /*6fca0*/  IADD3.X R171, R171, UR6, RZ, P2, !PT ;  /* 0x00000006abab7c10 */ /* 0x000fe200097fe4ff */
[----:B------:R-:W-:Y:S01]  /*6fcb0*/  IMAD.MOV.U32 R165, RZ, RZ, R170 ;  /* 0x000000ffffa57224 */ /* 0x000fe200078e00aa */
[----:B------:R-:W-:Y:S04]  /*6fcc0*/  STL [R1+0xfb0], R169 ;  /* 0x000fb0a901007387 */ /* 0x000fe80000100800 */
[----:B------:R2:W-:Y:S04]  /*6fcd0*/  LDGSTS.E [R0+0x2ec00], [R164.64], P0 ;  /* 0x2ec00000a4007fae */ /* 0x0005e80008121848 */
[----:B-1----:R-:W3:Y:S01]  /*6fce0*/  LDL.LU R170, [R1+0xfd8] ;  /* 0x000fd80001aa7983 */ /* 0x002ee20000300800 */
[----:B------:R1:W-:Y:S02]  /*6fcf0*/  STL [R1+0xfac], R171 ;  /* 0x000facab01007387 */ /* 0x0003e40000100800 */
[----:B------:R-:W3:Y:S01]  /*6fd00*/  LDL.LU R167, [R1+0xfe0] ;  /* 0x000fe00001a77983 */ /* 0x000ee20000300800 */
[----:B------:R-:W-:Y:S01]  /*6fd10*/  IADD3 R176, P1, R176, UR10, RZ ;  /* 0x0000000ab0b07c10 */ /* 0x000fe2000ff3e0ff */
[----:B--2---:R-:W-:-:S02]  /*6fd20*/  IMAD.MOV.U32 R165, RZ, RZ, R171 ;  /* 0x000000ffffa57224 */ /* 0x004fc400078e00ab */
[----:B------:R-:W-:Y:S01]  /*6fd30*/  IMAD.MOV.U32 R164, RZ, RZ, R169 ;  /* 0x000000ffffa47224 */ /* 0x000fe200078e00a9 */
[----:B-1----:R-:W4:Y:S01]  /*6fd40*/  LDL.LU R171, [R1+0xfd4] ;  /* 0x000fd40001ab7983 */ /* 0x002f220000300800 */
[----:B------:R-:W-:Y:S01]  /*6fd50*/  IADD3 R2, P2, R2, UR10, RZ ;  /* 0x0000000a02027c10 */ /* 0x000fe2000ff5e0ff */
[----:B------:R-:W4:Y:S02]  /*6fd60*/  LDL.LU R169, [R1+0xfdc] ;  /* 0x000fdc0001a97983 */ /* 0x000f240000300800 */
[----:B------:R1:W-:Y:S01]  /*6fd70*/  LDGSTS.E [R0+0x2fc00], [R164.64], P0 ;  /* 0x2fc00000a4007fae */ /* 0x0003e20008121848 */
[----:B------:R-:W-:Y:S02]  /*6fd80*/  STL [R1+0xfb8], R176 ;  /* 0x000fb8b001007387 */ /* 0x000fe40000100800 */
[----:B-1----:R-:W-:Y:S01]  /*6fd90*/  IMAD.MOV.U32 R164, RZ, RZ, R176 ;  /* 0x000000ffffa47224 */ /* 0x002fe200078e00b0 */
[----:B------:R-:W-:Y:S02]  /*6fda0*/  IADD3.X R177, R177, UR6, RZ, P1, !PT ;  /* 0x00000006b1b17c10 */ /* 0x000fe40008ffe4ff */
[----:B------:R-:W-:-:S03]  /*6fdb0*/  IADD3.X R166, R166, UR6, RZ, P2, !PT ;  /* 0x00000006a6a67c10 */ /* 0x000fc600097fe4ff */
[----:B------:R-:W-:Y:S01]  /*6fdc0*/  IMAD.MOV.U32 R165, RZ, RZ, R177 ;  /* 0x000000ffffa57224 */ /* 0x000fe200078e00b1 */
[----:B------:R-:W-:Y:S01]  /*6fdd0*/  STL [R1+0xfb4], R177 ;  /* 0x000fb4b101007387 */ /* 0x000fe20000100800 */
[----:B------:R-:W-:Y:S02]  /*6fde0*/  STL [R1+0xfc0], R2 ;  /* 0x000fc00201007387 */ /* 0x000fe40000100800 */
[----:B------:R1:W-:Y:S01]  /*6fdf0*/  STL [R1+0xfbc], R166 ;  /* 0x000fbca601007387 */ /* 0x0003e20000100800 */
[----:B------:R1:W-:Y:S02]  /*6fe00*/  LDGSTS.E [R0+0x30c00], [R164.64], P0 ;  /* 0x30c00000a4007fae */ /* 0x0003e40008121848 */
[----:B-1----:R-:W-:Y:S02]  /*6fe10*/  IMAD.MOV.U32 R165, RZ, RZ, R166 ;  /* 0x000000ffffa57224 */ /* 0x002fe400078e00a6 */
[----:B------:R-:W-:Y:S01]  /*6fe20*/  IMAD.MOV.U32 R164, RZ, RZ, R2 ;  /* 0x000000ffffa47224 */ /* 0x000fe200078e0002 */
[----:B------:R-:W4:Y:S01]  /*6fe30*/  LDL.LU R166, [R1+0xfe4] ;  /* 0x000fe40001a67983 */ /* 0x000f220000300800 */
[----:B------:R-:W4:Y:S02]  /*6fe40*/  LDL.LU R2, [R1+0xfe8] ;  /* 0x000fe80001027983 */ /* 0x000f240000300800 */
[----:B------:R-:W4:Y:S02]  /*6fe50*/  LDL.LU R183, [R1+0xfec] ;  /* 0x000fec0001b77983 */ /* 0x000f240000300800 */
[----:B------:R-:W4:Y:S01]  /*6fe60*/  LDL.LU R182, [R1+0xff0] ;  /* 0x000ff00001b67983 */ /* 0x000f220000300800 */
[----:B------:R-:W-:-:S02]  /*6fe70*/  IADD3 R174, P1, R174, UR10, RZ ;  /* 0x0000000aaeae7c10 */ /* 0x000fc4000ff3e0ff */
[----:B------:R-:W-:Y:S01]  /*6fe80*/  IADD3 R172, P2, R172, UR10, RZ ;  /* 0x0000000aacac7c10 */ /* 0x000fe2000ff5e0ff */
[----:B------:R1:W-:Y:S04]  /*6fe90*/  LDGSTS.E [R0+0x31c00], [R164.64], P0 ;  /* 0x31c00000a4007fae */ /* 0x0003e80008121848 */
[----:B------:R1:W-:Y:S02]  /*6fea0*/  STL [R1+0xfc8], R174 ;  /* 0x000fc8ae01007387 */ /* 0x0003e40000100800 */
[----:B-1----:R-:W-:Y:S01]  /*6feb0*/  IMAD.MOV.U32 R164, RZ, RZ, R174 ;  /* 0x000000ffffa47224 */ /* 0x002fe200078e00ae */
[----:B----4-:R-:W-:Y:S02]  /*6fec0*/  IADD3.X R175, R175, UR6, RZ, P1, !PT ;  /* 0x00000006afaf7c10 */ /* 0x010fe40008ffe4ff */
[----:B------:R-:W-:-:S03]  /*6fed0*/  IADD3.X R173, R173, UR6, RZ, P2, !PT ;  /* 0x00000006adad7c10 */ /* 0x000fc600097fe4ff */
[----:B------:R1:W-:Y:S01]  /*6fee0*/  STL [R1+0xfc4], R175 ;  /* 0x000fc4af01007387 */ /* 0x0003e20000100800 */
[----:B------:R-:W-:Y:S02]  /*6fef0*/  STL [R1+0xfd0], R172 ;  /* 0x000fd0ac01007387 */ /* 0x000fe40000100800 */
[----:B------:R4:W-:Y:S02]  /*6ff00*/  STL [R1+0xfcc], R173 ;  /* 0x000fccad01007387 */ /* 0x0009e40000100800 */
[----:B------:R-:W2:Y:S01]  /*6ff10*/  LDL.LU R181, [R1+0xff4] ;  /* 0x000ff40001b57983 */ /* 0x000ea20000300800 */
[----:B------:R-:W2:Y:S01]  /*6ff20*/  LDL.LU R180, [R1+0xff8] ;  /* 0x000ff80001b47983 */ /* 0x000ea20000300800 */
[----:B------:R-:W2:Y:S02]  /*6ff30*/  LDL.LU R179, [R1+0xffc] ;  /* 0x000ffc0001b37983 */ /* 0x000ea40000300800 */
[----:B------:R-:W2:Y:S02]  /*6ff40*/  LDL.LU R178, [R1+0x1000] ;  /* 0x0010000001b27983 */ /* 0x000ea40000300800 */
[----:B------:R-:W2:Y:S01]  /*6ff50*/  LDL.LU R176, [R1+0x1008] ;  /* 0x0010080001b07983 */ /* 0x000ea20000300800 */
[----:B------:R-:W2:Y:S01]  /*6ff60*/  LDL.LU R174, [R1+0x1010] ;  /* 0x0010100001ae7983 */ /* 0x000ea20000300800 */
[----:B------:R-:W-:-:S05]  /*6ff70*/  IMAD.MOV.U32 R165, RZ, RZ, R175 ;  /* 0x000000ffffa57224 */ /* 0x000fca00078e00af */
[----:B------:R1:W-:Y:S01]  /*6ff80*/  LDGSTS.E [R0+0x32c00], [R164.64], P0 ;  /* 0x32c00000a4007fae */ /* 0x0003e20008121848 */
[----:B---3--:R-:W-:Y:S02]  /*6ff90*/  IADD3 R170, P1, R170, UR10, RZ ;  /* 0x0000000aaaaa7c10 */ /* 0x008fe4000ff3e0ff */
[----:B------:R-:W-:-:S03]  /*6ffa0*/  IADD3 R167, P2, R167, UR10, RZ ;  /* 0x0000000aa7a77c10 */ /* 0x000fc6000ff5e0ff */
[----:B------:R-:W-:Y:S01]  /*6ffb0*/  STL [R1+0xfd8], R170 ;  /* 0x000fd8aa01007387 */ /* 0x000fe20000100800 */
[----:B----4-:R-:W-:Y:S02]  /*6ffc0*/  IADD3.X R171, R171, UR6, RZ, P1, !PT ;  /* 0x00000006abab7c10 */ /* 0x010fe40008ffe4ff */
[----:B------:R-:W-:-:S03]  /*6ffd0*/  IADD3.X R169, R169, UR6, RZ, P2, !PT ;  /* 0x00000006a9a97c10 */ /* 0x000fc600097fe4ff */
[----:B------:R3:W-:Y:S01]  /*6ffe0*/  STL [R1+0xfd4], R171 ;  /* 0x000fd4ab01007387 */ /* 0x0007e20000100800 */
[----:B------:R-:W-:Y:S02]  /*6fff0*/  STL [R1+0xfe0], R167 ;  /* 0x000fe0a701007387 */ /* 0x000fe40000100800 */
[----:B------:R-:W4:Y:S02]  /*70000*/  LDL.LU R177, [R1+0x1004] ;  /* 0x0010040001b17983 */ /* 0x000f240000300800 */
[----:B-1----:R-:W-:Y:S02]  /*70010*/  IMAD.MOV.U32 R164, RZ, RZ, R172 ;  /* 0x000000ffffa47224 */ /* 0x002fe400078e00ac */
[----:B------:R-:W-:Y:S01]  /*70020*/  IMAD.MOV.U32 R165, RZ, RZ, R173 ;  /* 0x000000ffffa57224 */ /* 0x000fe200078e00ad */
[----:B------:R1:W-:Y:S01]  /*70030*/  STL [R1+0xfdc], R169 ;  /* 0x000fdca901007387 */ /* 0x0003e20000100800 */
[----:B------:R-:W4:Y:S02]  /*70040*/  LDL.LU R175, [R1+0x100c] ;  /* 0x00100c0001af7983 */ /* 0x000f240000300800 */
[----:B------:R-:W4:Y:S02]  /*70050*/  LDL.LU R173, [R1+0x1014] ;  /* 0x0010140001ad7983 */ /* 0x000f240000300800 */
[----:B------:R-:W4:Y:S01]  /*70060*/  LDL.LU R172, [R1+0x1018] ;  /* 0x0010180001ac7983 */ /* 0x000f220000300800 */
[----:B------:R1:W-:Y:S02]  /*70070*/  LDGSTS.E [R0+0x33c00], [R164.64], P0 ;  /* 0x33c00000a4007fae */ /* 0x0003e40008121848 */
[----:B-1----:R-:W-:-:S02]  /*70080*/  IMAD.MOV.U32 R164, RZ, RZ, R170 ;  /* 0x000000ffffa47224 */ /* 0x002fc400078e00aa */
[----:B------:R-:W-:Y:S02]  /*70090*/  IMAD.MOV.U32 R165, RZ, RZ, R171 ;  /* 0x000000ffffa57224 */ /* 0x000fe400078e00ab */
[----:B---3--:R-:W3:Y:S01]  /*700a0*/  LDL.LU R171, [R1+0x101c] ;  /* 0x00101c0001ab7983 */ /* 0x008ee20000300800 */
[----:B------:R-:W3:Y:S03]  /*700b0*/  LDL.LU R170, [R1+0x1020] ;  /* 0x0010200001aa7983 */ /* 0x000ee60000300800 */
[----:B------:R1:W-:Y:S01]  /*700c0*/  LDGSTS.E [R0+0x34c00], [R164.64], P0 ;  /* 0x34c00000a4007fae */ /* 0x0003e20008121848 */
[----:B------:R-:W-:Y:S02]  /*700d0*/  IADD3 R2, P1, R2, UR10, RZ ;  /* 0x0000000a02027c10 */ /* 0x000fe4000ff3e0ff */
[----:B------:R-:W-:Y:S02]  /*700e0*/  IADD3 R182, P2, R182, UR10, RZ ;  /* 0x0000000ab6b67c10 */ /* 0x000fe4000ff5e0ff */
[----:B------:R-:W-:Y:S01]  /*700f0*/  IADD3.X R166, R166, UR6, RZ, P1, !PT ;  /* 0x00000006a6a67c10 */ /* 0x000fe20008ffe4ff */
[----:B------:R-:W-:Y:S01]  /*70100*/  STL [R1+0xfe8], R2 ;  /* 0x000fe80201007387 */ /* 0x000fe20000100800 */
[----:B------:R-:W-:Y:S01]  /*70110*/  IADD3.X R183, R183, UR6, RZ, P2, !PT ;  /* 0x00000006b7b77c10 */ /* 0x000fe200097fe4ff */
[----:B-1----:R-:W-:-:S02]  /*70120*/  IMAD.MOV.U32 R165, RZ, RZ, R169 ;  /* 0x000000ffffa57224 */ /* 0x002fc400078e00a9 */
[----:B------:R1:W-:Y:S01]  /*70130*/  STL [R1+0xfe4], R166 ;  /* 0x000fe4a601007387 */ /* 0x0003e20000100800 */
[----:B------:R-:W-:Y:S02]  /*70140*/  STL [R1+0xff0], R182 ;  /* 0x000ff0b601007387 */ /* 0x000fe40000100800 */
[----:B------:R-:W3:Y:S02]  /*70150*/  LDL.LU R169, [R1+0x1024] ;  /* 0x0010240001a97983 */ /* 0x000ee40000300800 */
[----:B------:R-:W-:Y:S01]  /*70160*/  IMAD.MOV.U32 R164, RZ, RZ, R167 ;  /* 0x000000ffffa47224 */ /* 0x000fe200078e00a7 */
[----:B------:R-:W-:Y:S01]  /*70170*/  STL [R1+0xfec], R183 ;  /* 0x000fecb701007387 */ /* 0x000fe20000100800 */
[----:B------:R-:W3:Y:S03]  /*70180*/  LDL.LU R167, [R1+0x1028] ;  /* 0x0010280001a77983 */ /* 0x000ee60000300800 */
[----:B------:R1:W-:Y:S02]  /*70190*/  LDGSTS.E [R0+0x35c00], [R164.64], P0 ;  /* 0x35c00000a4007fae */ /* 0x0003e40008121848 */
[----:B-1----:R-:W-:-:S02]  /*701a0*/  IMAD.MOV.U32 R165, RZ, RZ, R166 ;  /* 0x000000ffffa57224 */ /* 0x002fc400078e00a6 */
[----:B------:R-:W-:Y:S01]  /*701b0*/  IMAD.MOV.U32 R164, RZ, RZ, R2 ;  /* 0x000000ffffa47224 */ /* 0x000fe200078e0002 */
[----:B------:R-:W3:Y:S01]  /*701c0*/  LDL.LU R166, [R1+0x1030] ;  /* 0x0010300001a67983 */ /* 0x000ee20000300800 */
[----:B------:R-:W3:Y:S03]  /*701d0*/  LDL.LU R2, [R1+0x1034] ;  /* 0x0010340001027983 */ /* 0x000ee60000300800 */
[----:B------:R1:W-:Y:S02]  /*701e0*/  LDGSTS.E [R0+0x36c00], [R164.64], P0 ;  /* 0x36c00000a4007fae */ /* 0x0003e40008121848 */
[----:B-1----:R-:W-:Y:S02]  /*701f0*/  IMAD.MOV.U32 R164, RZ, RZ, R182 ;  /* 0x000000ffffa47224 */ /* 0x002fe400078e00b6 */
[----:B------:R-:W-:-:S05]  /*70200*/  IMAD.MOV.U32 R165, RZ, RZ, R183 ;  /* 0x000000ffffa57224 */ /* 0x000fca00078e00b7 */
[----:B------:R1:W-:Y:S01]  /*70210*/  LDGSTS.E [R0+0x37c00], [R164.64], P0 ;  /* 0x37c00000a4007fae */ /* 0x0003e20008121848 */
[----:B------:R-:W-:-:S05]  /*70220*/  IMAD.MOV.U32 R252, RZ, RZ, 0x7f ;  /* 0x0000007ffffc7424 */ /* 0x000fca00078e00ff */
[----:B------:R-:W-:Y:S02]  /*70230*/  IADD3 R252, R252, c[0x0][0x180], RZ ;  /* 0x00006000fcfc7a10 */ /* 0x000fe40007ffe0ff */
[----:B------:R-:W-:Y:S02]  /*70240*/  IADD3 R168, R168, 0x1, RZ ;  /* 0x00000001a8a87810 */ /* 0x000fe40007ffe0ff */
[----:B--2---:R-:W-:Y:S02]  /*70250*/  IADD3 R180, P1, R180, UR10, RZ ;  /* 0x0000000ab4b47c10 */ /* 0x004fe4000ff3e0ff */
[----:B------:R-:W-:Y:S02]  /*70260*/  IADD3 R178, P2, R178, UR10, RZ ;  /* 0x0000000ab2b27c10 */ /* 0x000fe4000ff5e0ff */
[----:B------:R-:W-:Y:S01]  /*70270*/  IADD3.X R181, R181, UR6, RZ, P1, !PT ;  /* 0x00000006b5b57c10 */ /* 0x000fe20008ffe4ff */
[----:B-1----:R-:W-:Y:S01]  /*70280*/  IMAD.MOV.U32 R164, RZ, RZ, R180 ;  /* 0x000000ffffa47224 */ /* 0x002fe200078e00b4 */
[----:B------:R-:W-:-:S03]  /*70290*/  IADD3.X R179, R179, UR6, RZ, P2, !PT ;  /* 0x00000006b3b37c10 */ /* 0x000fc600097fe4ff */
[----:B------:R-:W-:Y:S01]  /*702a0*/  IMAD.MOV.U32 R165, RZ, RZ, R181 ;  /* 0x000000ffffa57224 */ /* 0x000fe200078e00b5 */
[----:B------:R-:W-:-:S04]  /*702b0*/  IADD3 R176, P1, R176, UR10, RZ ;  /* 0x0000000ab0b07c10 */ /* 0x000fc8000ff3e0ff */
[----:B------:R1:W-:Y:S01]  /*702c0*/  LDGSTS.E [R0+0x38c00], [R164.64], P0 ;  /* 0x38c00000a4007fae */ /* 0x0003e20008121848 */
[----:B------:R-:W-:Y:S01]  /*702d0*/  IADD3 R174, P2, R174, UR10, RZ ;  /* 0x0000000aaeae7c10 */ /* 0x000fe2000ff5e0ff */
[----:B-1----:R-:W-:Y:S02]  /*702e0*/  IMAD.MOV.U32 R164, RZ, RZ, R178 ;  /* 0x000000ffffa47224 */ /* 0x002fe400078e00b2 */
[----:B------:R-:W-:-:S05]  /*702f0*/  IMAD.MOV.U32 R165, RZ, RZ, R179 ;  /* 0x000000ffffa57224 */ /* 0x000fca00078e00b3 */
[----:B------:R1:W-:Y:S02]  /*70300*/  LDGSTS.E [R0+0x39c00], [R164.64], P0 ;  /* 0x39c00000a4007fae */ /* 0x0003e40008121848 */
[----:B-1----:R-:W-:Y:S01]  /*70310*/  IMAD.MOV.U32 R164, RZ, RZ, R176 ;  /* 0x000000ffffa47224 */ /* 0x002fe200078e00b0 */
[----:B----4-:R-:W-:Y:S02]  /*70320*/  IADD3.X R177, R177, UR6, RZ, P1, !PT ;  /* 0x00000006b1b17c10 */ /* 0x010fe40008ffe4ff */
[----:B------:R-:W-:-:S03]  /*70330*/  IADD3.X R175, R175, UR6, RZ, P2, !PT ;  /* 0x00000006afaf7c10 */ /* 0x000fc600097fe4ff */
[----:B------:R-:W-:Y:S01]  /*70340*/  IMAD.MOV.U32 R165, RZ, RZ, R177 ;  /* 0x000000ffffa57224 */ /* 0x000fe200078e00b1 */
[----:B------:R-:W-:-:S04]  /*70350*/  IADD3 R172, P1, R172, UR10, RZ ;  /* 0x0000000aacac7c10 */ /* 0x000fc8000ff3e0ff */
[----:B------:R1:W-:Y:S01]  /*70360*/  LDGSTS.E [R0+0x3ac00], [R164.64], P0 ;  /* 0x3ac00000a4007fae */ /* 0x0003e20008121848 */
[----:B------:R-:W-:-:S03]  /*70370*/  IADD3.X R173, R173, UR6, RZ, P1, !PT ;  /* 0x00000006adad7c10 */ /* 0x000fc60008ffe4ff */
[----:B------:R-:W-:Y:S01]  /*70380*/  STL [R1+0xff8], R180 ;  /* 0x000ff8b401007387 */ /* 0x000fe20000100800 */
[----:B-1----:R-:W-:Y:S02]  /*70390*/  IMAD.MOV.U32 R164, RZ, RZ, R174 ;  /* 0x000000ffffa47224 */ /* 0x002fe400078e00ae */
[----:B------:R-:W-:Y:S01]  /*703a0*/  IMAD.MOV.U32 R165, RZ, RZ, R175 ;  /* 0x000000ffffa57224 */ /* 0x000fe200078e00af */
[----:B---3--:R-:W-:-:S04]  /*703b0*/  IADD3 R170, P2, R170, UR10, RZ ;  /* 0x0000000aaaaa7c10 */ /* 0x008fc8000ff5e0ff */
[----:B------:R1:W-:Y:S01]  /*703c0*/  LDGSTS.E [R0+0x3bc00], [R164.64], P0 ;  /* 0x3bc00000a4007fae */ /* 0x0003e20008121848 */
[----:B------:R-:W-:-:S03]  /*703d0*/  IADD3.X R171, R171, UR6, RZ, P2, !PT ;  /* 0x00000006abab7c10 */ /* 0x000fc600097fe4ff */
[----:B------:R-:W-:Y:S01]  /*703e0*/  STL [R1+0xff4], R181 ;  /* 0x000ff4b501007387 */ /* 0x000fe20000100800 */
[----:B------:R-:W-:Y:S02]  /*703f0*/  STL [R1+0x1000], R178 ;  /* 0x001000b201007387 */ /* 0x000fe40000100800 */
[----:B------:R-:W-:Y:S02]  /*70400*/  STL [R1+0xffc], R179 ;  /* 0x000ffcb301007387 */ /* 0x000fe40000100800 */
[----:B-1----:R-:W-:Y:S02]  /*70410*/  IMAD.MOV.U32 R164, RZ, RZ, R172 ;  /* 0x000000ffffa47224 */ /* 0x002fe400078e00ac */
[----:B------:R-:W-:Y:S01]  /*70420*/  IMAD.MOV.U32 R165, RZ, RZ, R173 ;  /* 0x000000ffffa57224 */ /* 0x000fe200078e00ad */
[----:B------:R-:W-:Y:S04]  /*70430*/  STL [R1+0x1008], R176 ;  /* 0x001008b001007387 */ /* 0x000fe80000100800 */
[----:B------:R1:W-:Y:S01]  /*70440*/  LDGSTS.E [R0+0x3cc00], [R164.64], P0 ;  /* 0x3cc00000a4007fae */ /* 0x0003e20008121848 */
[----:B------:R-:W-:Y:S02]  /*70450*/  STL [R1+0x1004], R177 ;  /* 0x001004b101007387 */ /* 0x000fe40000100800 */
[----:B------:R-:W-:Y:S02]  /*70460*/  STL [R1+0x1010], R174 ;  /* 0x001010ae01007387 */ /* 0x000fe40000100800 */
[----:B------:R-:W-:Y:S01]  /*70470*/  STL [R1+0x100c], R175 ;  /* 0x00100caf01007387 */ /* 0x000fe20000100800 */
[----:B------:R-:W-:Y:S01]  /*70480*/  IADD3 R167, P1, R167, UR10, RZ ;  /* 0x0000000aa7a77c10 */ /* 0x000fe2000ff3e0ff */
[----:B-1----:R-:W-:-:S02]  /*70490*/  IMAD.MOV.U32 R164, RZ, RZ, R170 ;  /* 0x000000ffffa47224 */ /* 0x002fc400078e00aa */
[----:B------:R-:W-:Y:S01]  /*704a0*/  IMAD.MOV.U32 R165, RZ, RZ, R171 ;  /* 0x000000ffffa57224 */ /* 0x000fe200078e00ab */
[----:B------:R-:W-:Y:S01]  /*704b0*/  IADD3.X R169, R169, UR6, RZ, P1, !PT ;  /* 0x00000006a9a97c10 */ /* 0x000fe20008ffe4ff */
[----:B------:R-:W-:Y:S04]  /*704c0*/  STL [R1+0x1018], R172 ;  /* 0x001018ac01007387 */ /* 0x000fe80000100800 */
[----:B------:R1:W-:Y:S01]  /*704d0*/  LDGSTS.E [R0+0x3dc00], [R164.64], P0 ;  /* 0x3dc00000a4007fae */ /* 0x0003e20008121848 */
[----:B------:R-:W-:Y:S02]  /*704e0*/  STL [R1+0x1014], R173 ;  /* 0x001014ad01007387 */ /* 0x000fe40000100800 */
[----:B------:R-:W-:Y:S02]  /*704f0*/  STL [R1+0x1020], R170 ;  /* 0x001020aa01007387 */ /* 0x000fe40000100800 */
[----:B------:R-:W-:Y:S01]  /*70500*/  STL [R1+0x101c], R171 ;  /* 0x00101cab01007387 */ /* 0x000fe20000100800 */
[----:B------:R-:W-:Y:S01]  /*70510*/  STL [R1+0x1028], R167 ;  /* 0x001028a701007387 */ /* 0x000fe20000100800 */
[----:B------:R-:W-:Y:S02]  /*70520*/  STL [R1+0x1024], R169 ;  /* 0x001024a901007387 */ /* 0x000fe40000100800 */
[----:B-1----:R-:W-:-:S02]  /*70530*/  IMAD.MOV.U32 R164, RZ, RZ, R167 ;  /* 0x000000ffffa47224 */ /* 0x002fc400078e00a7 */
[----:B------:R-:W-:Y:S01]  /*70540*/  IMAD.MOV.U32 R165, RZ, RZ, R169 ;  /* 0x000000ffffa57224 */ /* 0x000fe200078e00a9 */
[----:B------:R-:W-:-:S04]  /*70550*/  IADD3 R2, P2, R2, UR10, RZ ;  /* 0x0000000a02027c10 */ /* 0x000fc8000ff5e0ff */
[----:B------:R1:W-:Y:S04]  /*70560*/  LDGSTS.E [R0+0x3ec00], [R164.64], P0 ;  /* 0x3ec00000a4007fae */ /* 0x0003e80008121848 */
[----:B------:R2:W-:Y:S01]  /*70570*/  STL [R1+0x1034], R2 ;  /* 0x0010340201007387 */ /* 0x0005e20000100800 */
[----:B------:R-:W-:Y:S01]  /*70580*/  IADD3.X R166, R166, UR6, RZ, P2, !PT ;  /* 0x00000006a6a67c10 */ /* 0x000fe200097fe4ff */
[----:B-1----:R-:W-:Y:S01]  /*70590*/  IMAD.MOV.U32 R164, RZ, RZ, R2 ;  /* 0x000000ffffa47224 */ /* 0x002fe200078e0002 */
[----:B--2---:R-:W-:-:S03]  /*705a0*/  SHF.R.S32.HI R2, RZ, 0x1f, R252 ;  /* 0x0000001fff027819 */ /* 0x004fc600000114fc */
[----:B------:R1:W-:Y:S01]  /*705b0*/  STL [R1+0x1030], R166 ;  /* 0x001030a601007387 */ /* 0x0003e20000100800 */
[----:B------:R-:W-:Y:S01]  /*705c0*/  IMAD.MOV.U32 R165, RZ, RZ, R166 ;  /* 0x000000ffffa57224 */ /* 0x000fe200078e00a6 */
[----:B------:R-:W-:Y:S02]  /*705d0*/  LEA.HI R2, R2, R252, RZ, 0x7 ;  /* 0x000000fc02027211 */ /* 0x000fe400078f38ff */
[----:B------:R1:W-:Y:S04]  /*705e0*/  STL [R1+0xa2c], R168 ;  /* 0x000a2ca801007387 */ /* 0x0003e80000100800 */
[----:B------:R1:W-:Y:S01]  /*705f0*/  LDGSTS.E [R0+0x3fc00], [R164.64], P0 ;  /* 0x3fc00000a4007fae */ /* 0x0003e20008121848 */
[----:B------:R-:W0:Y:S01]  /*70600*/  LDGDEPBAR ;  /* 0x00000000000079af */ /* 0x000e220000000000 */
[----:B------:R-:W-:-:S04]  /*70610*/  SHF.R.S32.HI R2, RZ, 0x7, R2 ;  /* 0x00000007ff027819 */ /* 0x000fc80000011402 */
[----:B------:R-:W-:Y:S11]  /*70620*/  ISETP.NE.U32.AND P0, PT, R168, R2, PT ;  /* 0x00000002a800720c */ /* 0x000ff60003f05070 */
[----:B------:R-:W-:Y:S02]  /*70630*/  @!UPT UIADD3 URZ, URZ, URZ, URZ ;  /* 0x0000003f3f3ff290 */ /* 0x000fe4000fffe03f */
[----:B-1----:R-:W-:Y:S01]  /*70640*/  @!P0 CALL.REL.NOINC `(.L_x_1) ;  /* 0x0000001000008944 */ /* 0x002fe20003c00000 */
[----:B------:R-:W-:Y:S05]  /*70650*/  BRA `(.L_x_2) ;  /* 0xfffb719000007947 */ /* 0x000fea000383ffff */
.L_x_1:
[----:B------:R-:W3:Y:S01]  /*70660*/  LDL.LU R164, [R1+0x1660] ;  /* 0x0016600001a47983 */ /* 0x000ee20000300800 */
[----:B------:R-:W-:-:S04]  /*70670*/  DEPBAR.LE SB0, 0x0 ;  /* 0x000080000000791a */ /* 0x000fc80000000000 */
[----:B------:R-:W4:Y:S02]  /*70680*/  S2R R172, SR_TID.X ;  /* 0x0000000000ac7919 */ /* 0x000f240000002100 */
[C---:B-1--4-:R-:W-:Y:S02]  /*70690*/  IMAD.SHL.U32 R0, R172.reuse, 0x20, RZ ;  /* 0x00000020ac007824 */ /* 0x052fe400078e00ff */
[C---:B--2---:R-:W-:Y:S02]  /*706a0*/  IMAD.SHL.U32 R2, R172.reuse, 0x4, RZ ;  /* 0x00000004ac027824 */ /* 0x044fe400078e00ff */
[----:B------:R-:W-:Y:S01]  /*706b0*/  IMAD.SHL.U32 R3, R172, 0x800, RZ ;  /* 0x00000800ac037824 */ /* 0x000fe200078e00ff */
[----:B------:R-:W-:-:S04]  /*706c0*/  LOP3.LUT R0, R0, 0x60, RZ, 0xc0, !PT ;  /* 0x0000006000007812 */ /* 0x000fc800078ec0ff */
[----:B------:R-:W-:Y:S01]  /*706d0*/  LOP3.LUT R0, R0, 0x70, R2, 0x78, !PT ;  /* 0x0000007000007812 */ /* 0x000fe200078e7802 */
[----:B------:R-:W-:Y:S01]  /*706e0*/  IMAD.U32 R2, RZ, RZ, UR7 ;  /* 0x00000007ff027e24 */ /* 0x000fe2000f8e00ff */
[----:B------:R-:W-:-:S05]  /*706f0*/  LOP3.LUT R3, R3, 0xc000, RZ, 0xc0, !PT ;  /* 0x0000c00003037812 */ /* 0x000fca00078ec0ff */
[----:B------:R-:W-:Y:S01]  /*70700*/  IMAD R2, R2, 0x2, R3 ;  /* 0x0000000202027824 */ /* 0x000fe200078e0203 */
[----:B------:R-:W-:Y:S04]  /*70710*/  BAR.SYNC.DEFER_BLOCKING 0x0 ;  /* 0x0000000000007b1d */ /* 0x000fe80000010000 */
[----:B---3--:R-:W-:Y:S02]  /*70720*/  IADD3 R0, R0, R2, R164 ;  /* 0x0000000200007210 */ /* 0x008fe40007ffe0a4 */
[----:B------:R-:W2:Y:S04]  /*70730*/  LDL.LU R164, [R1+0x2b0] ;  /* 0x0002b00001a47983 */ /* 0x000ea80000300800 */
[----:B------:R-:W2:Y:S04]  /*70740*/  LDL.LU R165, [R1+0x2b4] ;  /* 0x0002b40001a57983 */ /* 0x000ea80000300800 */
[----:B------:R-:W2:Y:S04]  /*70750*/  LDL.LU R166, [R1+0x3a0] ;  /* 0x0003a00001a67983 */ /* 0x000ea80000300800 */
[----:B------:R-:W2:Y:S04]  /*70760*/  LDL.LU R167, [R1+0x3a4] ;  /* 0x0003a40001a77983 */ /* 0x000ea80000300800 */
[----:B--2---:R1:W-:Y:S04]  /*70770*/  STS.128 [R0], R164 ;  /* 0x000000a400007388 */ /* 0x0043e80000000c00 */
[----:B-1----:R-:W2:Y:S04]  /*70780*/  LDL.LU R164, [R1+0x2b8] ;  /* 0x0002b80001a47983 */ /* 0x002ea80000300800 */
[----:B------:R-:W2:Y:S04]  /*70790*/  LDL.LU R165, [R1+0x2bc] ;  /* 0x0002bc0001a57983 */ /* 0x000ea80000300800 */
[----:B------:R-:W2:Y:S04]  /*707a0*/  LDL.LU R166, [R1+0x3a8] ;  /* 0x0003a80001a67983 */ /* 0x000ea80000300800 */
[----:B------:R-:W2:Y:S04]  /*707b0*/  LDL.LU R167, [R1+0x3ac] ;  /* 0x0003ac0001a77983 */ /* 0x000ea80000300800 */
[----:B------:R-:W3:Y:S04]  /*707c0*/  LDL.LU R168, [R1+0x160] ;  /* 0x0001600001a87983 */ /* 0x000ee80000300800 */
[----:B------:R-:W3:Y:S04]  /*707d0*/  LDL.LU R169, [R1+0x164] ;  /* 0x0001640001a97983 */ /* 0x000ee80000300800 */
[----:B------:R-:W3:Y:S04]  /*707e0*/  LDL.LU R170, [R1+0x150] ;  /* 0x0001500001aa7983 */ /* 0x000ee80000300800 */
[----:B------:R-:W3:Y:S04]  /*707f0*/  LDL.LU R171, [R1+0x154] ;  /* 0x0001540001ab7983 */ /* 0x000ee80000300800 */
[----:B--2---:R1:W-:Y:S04]  /*70800*/  STS.128 [R0+0x80], R164 ;  /* 0x000080a400007388 */ /* 0x0043e80000000c00 */
[----:B-1----:R-:W2:Y:S04]  /*70810*/  LDL.LU R164, [R1+0x168] ;  /* 0x0001680001a47983 */ /* 0x002ea80000300800 */
[----:B------:R-:W2:Y:S04]  /*70820*/  LDL.LU R165, [R1+0x16c] ;  /* 0x00016c0001a57983 */ /* 0x000ea80000300800 */
[----:B------:R-:W2:Y:S04]  /*70830*/  LDL.LU R166, [R1+0x158] ;  /* 0x0001580001a67983 */ /* 0x000ea80000300800 */
[----:B------:R-:W2:Y:S04]  /*70840*/  LDL.LU R167, [R1+0x15c] ;  /* 0x00015c0001a77983 */ /* 0x000ea80000300800 */
[----:B--2---:R1:W-:Y:S04]  /*70850*/  STS.128 [R0+0x280], R164 ;  /* 0x000280a400007388 */ /* 0x0043e80000000c00 */
[----:B-1----:R-:W2:Y:S04]  /*70860*/  LDL.LU R164, [R1+0x60] ;  /* 0x0000600001a47983 */ /* 0x002ea80000300800 */
[----:B------:R-:W2:Y:S01]  /*70870*/  LDL.LU R165, [R1+0x64] ;  /* 0x0000640001a57983 */ /* 0x000ea20000300800 */
[----:B-----5:R-:W-:-:S02]  /*70880*/  IMAD.MOV.U32 R166, RZ, RZ, R248 ;  /* 0x000000ffffa67224 */ /* 0x020fc400078e00f8 */
[----:B------:R-:W-:Y:S01]  /*70890*/  IMAD.MOV.U32 R167, RZ, RZ, R249 ;  /* 0x000000ffffa77224 */ /* 0x000fe200078e00f9 */
[----:B------:R-:W4:Y:S04]  /*708a0*/  LDL.LU R248, [R1+0x68] ;  /* 0x0000680001f87983 */ /* 0x000f280000300800 */
[----:B------:R-:W4:Y:S04]  /*708b0*/  LDL.LU R249, [R1+0x6c] ;  /* 0x00006c0001f97983 */ /* 0x000f280000300800 */
[----:B---3--:R-:W-:Y:S01]  /*708c0*/  STS.128 [R0+0x200], R168 ;  /* 0x000200a800007388 */ /* 0x008fe20000000c00 */
[C---:B------:R-:W-:Y:S01]  /*708d0*/  IMAD.SHL.U32 R2, R172.reuse, 0x2000, RZ ;  /* 0x00002000ac027824 */ /* 0x040fe200078e00ff */
[----:B------:R-:W-:-:S04]  /*708e0*/  LOP3.LUT R3, R172, 0xff, RZ, 0xc0, !PT ;  /* 0x000000ffac037812 */ /* 0x000fc800078ec0ff */
[----:B------:R-:W-:-:S05]  /*708f0*/  LOP3.LUT R2, R2, 0xc000, RZ, 0xc0, !PT ;  /* 0x0000c00002027812 */ /* 0x000fca00078ec0ff */
[----:B------:R-:W-:-:S05]  /*70900*/  IMAD R2, R3, 0x10, R2 ;  /* 0x0000001003027824 */ /* 0x000fca00078e0202 */
[----:B------:R-:W-:Y:S01]  /*70910*/  LOP3.LUT R3, R2, 0x60, RZ, 0x3c, !PT ;  /* 0x0000006002037812 */ /* 0x000fe200078e3cff */
[----:B--2---:R1:W-:Y:S02]  /*70920*/  STS.128 [R0+0x400], R164 ;  /* 0x000400a400007388 */ /* 0x0043e40000000c00 */
[----:B-1----:R-:W-:Y:S02]  /*70930*/  IMAD.MOV.U32 R166, RZ, RZ, R16 ;  /* 0x000000ffffa67224 */ /* 0x002fe400078e0010 */
[----:B------:R-:W-:Y:S02]  /*70940*/  IMAD.MOV.U32 R167, RZ, RZ, R17 ;  /* 0x000000ffffa77224 */ /* 0x000fe400078e0011 */
[----:B------:R-:W-:Y:S02]  /*70950*/  IMAD.MOV.U32 R16, RZ, RZ, R22 ;  /* 0x000000ffff107224 */ /* 0x000fe400078e0016 */
[----:B------:R-:W-:-:S05]  /*70960*/  IMAD.MOV.U32 R17, RZ, RZ, R23 ;  /* 0x000000ffff117224 */ /* 0x000fca00078e0017 */
[----:B------:R1:W-:Y:S02]  /*70970*/  STS.128 [R0+0x680], R16 ;  /* 0x0006801000007388 */ /* 0x0003e40000000c00 */
        /* <DEDUP_REMOVED lines=9> */
[----:B------:R1:W-:Y:S01]  /*70a10*/  STS.128 [R0+0xe80], R4 ;  /* 0x000e800400007388 */ /* 0x0003e20000000c00 */
[----:B------:R-:W-:Y:S02]  /*70a20*/  IMAD.MOV.U32 R164, RZ, RZ, R20 ;  /* 0x000000ffffa47224 */ /* 0x000fe400078e0014 */
[----:B------:R-:W-:Y:S02]  /*70a30*/  IMAD.MOV.U32 R165, RZ, RZ, R21 ;  /* 0x000000ffffa57224 */ /* 0x000fe400078e0015 */
[----:B------:R-:W-:Y:S01]  /*70a40*/  IMAD.MOV.U32 R20, RZ, RZ, R72 ;  /* 0x000000ffff147224 */ /* 0x000fe200078e0048 */
[----:B-1----:R-:W2:Y:S04]  /*70a50*/  LDL.LU R4, [R1+0x500] ;  /* 0x0005000001047983 */ /* 0x002ea80000300800 */
[----:B------:R-:W2:Y:S04]  /*70a60*/  LDL.LU R5, [R1+0x504] ;  /* 0x0005040001057983 */ /* 0x000ea80000300800 */
[----:B------:R-:W2:Y:S04]  /*70a70*/  LDL.LU R6, [R1+0x520] ;  /* 0x0005200001067983 */ /* 0x000ea80000300800 */
[----:B------:R-:W2:Y:S01]  /*70a80*/  LDL.LU R7, [R1+0x524] ;  /* 0x0005240001077983 */ /* 0x000ea20000300800 */
[----:B------:R-:W-:-:S02]  /*70a90*/  IMAD.MOV.U32 R21, RZ, RZ, R73 ;  /* 0x000000ffff157224 */ /* 0x000fc400078e0049 */
[----:B------:R-:W-:Y:S02]  /*70aa0*/  IMAD.MOV.U32 R22, RZ, RZ, R24 ;  /* 0x000000ffff167224 */ /* 0x000fe400078e0018 */
[----:B------:R-:W-:Y:S02]  /*70ab0*/  IMAD.MOV.U32 R23, RZ, RZ, R25 ;  /* 0x000000ffff177224 */ /* 0x000fe400078e0019 */
[----:B------:R-:W-:-:S03]  /*70ac0*/  IMAD.MOV.U32 R24, RZ, RZ, R74 ;  /* 0x000000ffff187224 */ /* 0x000fc600078e004a */
[----:B------:R1:W-:Y:S01]  /*70ad0*/  STS.128 [R0+0x800], R20 ;  /* 0x0008001400007388 */ /* 0x0003e20000000c00 */
[----:B------:R-:W-:Y:S02]  /*70ae0*/  IMAD.MOV.U32 R25, RZ, RZ, R75 ;  /* 0x000000ffff197224 */ /* 0x000fe400078e004b */
[----:B------:R-:W-:Y:S02]  /*70af0*/  IMAD.MOV.U32 R80, RZ, RZ, R110 ;  /* 0x000000ffff507224 */ /* 0x000fe400078e006e */
[----:B------:R-:W-:Y:S02]  /*70b00*/  IMAD.MOV.U32 R81, RZ, RZ, R111 ;  /* 0x000000ffff517224 */ /* 0x000fe400078e006f */
[----:B------:R-:W-:Y:S02]  /*70b10*/  IMAD.MOV.U32 R16, RZ, RZ, R8 ;  /* 0x000000ffff107224 */ /* 0x000fe400078e0008 */
[----:B------:R-:W-:Y:S01]  /*70b20*/  IMAD.MOV.U32 R17, RZ, RZ, R9 ;  /* 0x000000ffff117224 */ /* 0x000fe200078e0009 */
[----:B----4-:R-:W-:Y:S01]  /*70b30*/  STS.128 [R0+0x480], R248 ;  /* 0x000480f800007388 */ /* 0x010fe20000000c00 */
[----:B-1----:R-:W-:-:S02]  /*70b40*/  IMAD.MOV.U32 R22, RZ, RZ, R160 ;  /* 0x000000ffff167224 */ /* 0x002fc400078e00a0 */
[----:B------:R-:W-:Y:S02]  /*70b50*/  IMAD.MOV.U32 R23, RZ, RZ, R161 ;  /* 0x000000ffff177224 */ /* 0x000fe400078e00a1 */
[----:B------:R-:W-:Y:S02]  /*70b60*/  IMAD.MOV.U32 R20, RZ, RZ, R104 ;  /* 0x000000ffff147224 */ /* 0x000fe400078e0068 */
[----:B------:R-:W-:Y:S02]  /*70b70*/  IMAD.MOV.U32 R21, RZ, RZ, R105 ;  /* 0x000000ffff157224 */ /* 0x000fe400078e0069 */
[----:B------:R-:W-:Y:S02]  /*70b80*/  IMAD.MOV.U32 R160, RZ, RZ, R106 ;  /* 0x000000ffffa07224 */ /* 0x000fe400078e006a */
[----:B------:R-:W-:Y:S01]  /*70b90*/  IMAD.MOV.U32 R161, RZ, RZ, R107 ;  /* 0x000000ffffa17224 */ /* 0x000fe200078e006b */
[----:B------:R-:W-:Y:S04]  /*70ba0*/  STS.128 [R0+0x600], R164 ;  /* 0x000600a400007388 */ /* 0x000fe80000000c00 */
[----:B------:R-:W-:Y:S04]  /*70bb0*/  STS.128 [R0+0x880], R24 ;  /* 0x0008801800007388 */ /* 0x000fe80000000c00 */
[----:B------:R-:W-:Y:S04]  /*70bc0*/  STS.128 [R0+0xa80], R80 ;  /* 0x000a805000007388 */ /* 0x000fe80000000c00 */
[----:B------:R-:W-:Y:S04]  /*70bd0*/  STS.128 [R0+0xc00], R20 ;  /* 0x000c001400007388 */ /* 0x000fe80000000c00 */
[----:B------:R-:W-:Y:S04]  /*70be0*/  STS.128 [R0+0xc80], R160 ;  /* 0x000c80a000007388 */ /* 0x000fe80000000c00 */
[----:B------:R-:W-:Y:S04]  /*70bf0*/  STS.128 [R0+0xe00], R16 ;  /* 0x000e001000007388 */ /* 0x000fe80000000c00 */
[----:B------:R-:W-:Y:S06]  /*70c00*/  BAR.SYNC.DEFER_BLOCKING 0x0 ;  /* 0x0000000000007b1d */ /* 0x000fec0000010000 */
[----:B------:R-:W1:Y:S04]  /*70c10*/  LDS.128 R8, [R2] ;  /* 0x0000000002087984 */ /* 0x000e680000000c00 */
[----:B------:R-:W3:Y:S04]  /*70c20*/  LDS.128 R20, [R2+0x1000] ;  /* 0x0010000002147984 */ /* 0x000ee80000000c00 */
[----:B------:R-:W4:Y:S04]  /*70c30*/  LDS.128 R16, [R2+0x2000] ;  /* 0x0020000002107984 */ /* 0x000f280000000c00 */
[----:B-1----:R-:W-:Y:S04]  /*70c40*/  STL.64 [R1+0xb0], R8 ;  /* 0x0000b00801007387 */ /* 0x002fe80000100a00 */
[----:B------:R-:W-:Y:S04]  /*70c50*/  STL.64 [R1+0xb8], R10 ;  /* 0x0000b80a01007387 */ /* 0x000fe80000100a00 */
[----:B------:R-:W1:Y:S01]  /*70c60*/  LDS.128 R8, [R2+0x3000] ;  /* 0x0030000002087984 */ /* 0x000e620000000c00 */
[----:B------:R-:W-:-:S03]  /*70c70*/  LOP3.LUT R73, R2, 0x20, RZ, 0x3c, !PT ;  /* 0x0000002002497812 */ /* 0x000fc600078e3cff */
[----:B---3--:R-:W-:Y:S04]  /*70c80*/  STL.64 [R1+0xf0], R20 ;  /* 0x0000f01401007387 */ /* 0x008fe80000100a00 */
[----:B------:R-:W-:Y:S04]  /*70c90*/  STL.64 [R1+0xf8], R22 ;  /* 0x0000f81601007387 */ /* 0x000fe80000100a00 */
[----:B------:R-:W3:Y:S04]  /*70ca0*/  LDS.128 R20, [R73] ;  /* 0x0000000049147984 */ /* 0x000ee80000000c00 */
[----:B----4-:R-:W-:Y:S04]  /*70cb0*/  STL.64 [R1+0x130], R16 ;  /* 0x0001301001007387 */ /* 0x010fe80000100a00 */
[----:B------:R-:W-:Y:S04]  /*70cc0*/  STL.64 [R1+0x138], R18 ;  /* 0x0001381201007387 */ /* 0x000fe80000100a00 */
[----:B------:R-:W4:Y:S04]  /*70cd0*/  LDS.128 R16, [R73+0x1000] ;  /* 0x0010000049107984 */ /* 0x000f280000000c00 */
[----:B-1----:R-:W-:Y:S04]  /*70ce0*/  STL.64 [R1+0x190], R8 ;  /* 0x0001900801007387 */ /* 0x002fe80000100a00 */
[----:B------:R-:W-:Y:S04]  /*70cf0*/  STL.64 [R1+0x198], R10 ;  /* 0x0001980a01007387 */ /* 0x000fe80000100a00 */
[----:B------:R-:W1:Y:S01]  /*70d00*/  LDS.128 R8, [R73+0x2000] ;  /* 0x0020000049087984 */ /* 0x000e620000000c00 */
[----:B------:R-:W-:-:S03]  /*70d10*/  LOP3.LUT R72, R2, 0x40, RZ, 0x3c, !PT ;  /* 0x0000004002487812 */ /* 0x000fc600078e3cff */
[----:B---3--:R-:W-:Y:S04]  /*70d20*/  STL.64 [R1+0xc0], R20 ;  /* 0x0000c01401007387 */ /* 0x008fe80000100a00 */
[----:B------:R-:W-:Y:S04]  /*70d30*/  STL.64 [R1+0xc8], R22 ;  /* 0x0000c81601007387 */ /* 0x000fe80000100a00 */
[----:B------:R-:W3:Y:S04]  /*70d40*/  LDS.128 R20, [R73+0x3000] ;  /* 0x0030000049147984 */ /* 0x000ee80000000c00 */
[----:B----4-:R-:W-:Y:S04]  /*70d50*/  STL.64 [R1+0x100], R16 ;  /* 0x0001001001007387 */ /* 0x010fe80000100a00 */
[----:B------:R-:W-:Y:S04]  /*70d60*/  STL.64 [R1+0x108], R18 ;  /* 0x0001081201007387 */ /* 0x000fe80000100a00 */
[----:B------:R-:W4:Y:S04]  /*70d70*/  LDS.128 R16, [R72] ;  /* 0x0000000048107984 */ /* 0x000f280000000c00 */
[----:B-1----:R-:W-:Y:S04]  /*70d80*/  STL.64 [R1+0x150], R8 ;  /* 0x0001500801007387 */ /* 0x002fe80000100a00 */
[----:B------:R-:W-:Y:S04]  /*70d90*/  STL.64 [R1+0x158], R10 ;  /* 0x0001580a01007387 */ /* 0x000fe80000100a00 */
[----:B------:R-:W1:Y:S04]  /*70da0*/  LDS.128 R8, [R72+0x1000] ;  /* 0x0010000048087984 */ /* 0x000e680000000c00 */
[----:B---3--:R-:W-:Y:S04]  /*70db0*/  STL.64 [R1+0x1a0], R20 ;  /* 0x0001a01401007387 */ /* 0x008fe80000100a00 */
[----:B------:R-:W-:Y:S04]  /*70dc0*/  STL.64 [R1+0x1a8], R22 ;  /* 0x0001a81601007387 */ /* 0x000fe80000100a00 */
[----:B------:R-:W3:Y:S04]  /*70dd0*/  LDS.128 R20, [R72+0x2000] ;  /* 0x0020000048147984 */ /* 0x000ee80000000c00 */
[----:B----4-:R-:W-:Y:S04]  /*70de0*/  STL.64 [R1+0xd0], R16 ;  /* 0x0000d01001007387 */ /* 0x010fe80000100a00 */
[----:B------:R-:W-:Y:S04]  /*70df0*/  STL.64 [R1+0xd8], R18 ;  /* 0x0000d81201007387 */ /* 0x000fe80000100a00 */
[----:B------:R-:W4:Y:S04]  /*70e00*/  LDS.128 R16, [R72+0x3000] ;  /* 0x0030000048107984 */ /* 0x000f280000000c00 */
[----:B-1----:R-:W-:Y:S04]  /*70e10*/  STL.64 [R1+0x110], R8 ;  /* 0x0001100801007387 */ /* 0x002fe80000100a00 */
[----:B------:R-:W-:Y:S04]  /*70e20*/  STL.64 [R1+0x118], R10 ;  /* 0x0001180a01007387 */ /* 0x000fe80000100a00 */
[----:B------:R-:W1:Y:S04]  /*70e30*/  LDS.128 R8, [R3] ;  /* 0x0000000003087984 */ /* 0x000e680000000c00 */
        /* <DEDUP_REMOVED lines=8> */
[----:B------:R-:W1:Y:S04]  /*70ec0*/  LDS.128 R8, [R3+0x3000] ;  /* 0x0030000003087984 */ /* 0x000e680000000c00 */
[----:B------:R-:W-:Y:S06]  /*70ed0*/  BAR.SYNC.DEFER_BLOCKING 0x0 ;  /* 0x0000000000007b1d */ /* 0x000fec0000010000 */
[----:B---3--:R-:W-:Y:S04]  /*70ee0*/  STL.64 [R1+0x120], R20 ;  /* 0x0001201401007387 */ /* 0x008fe80000100a00 */
[----:B------:R-:W-:Y:S04]  /*70ef0*/  STL.64 [R1+0x128], R22 ;  /* 0x0001281601007387 */ /* 0x000fe80000100a00 */
[----:B----4-:R-:W-:Y:S04]  /*70f00*/  STL.64 [R1+0x170], R16 ;  /* 0x0001701001007387 */ /* 0x010fe80000100a00 */
[----:B------:R-:W-:Y:S04]  /*70f10*/  STL.64 [R1+0x178], R18 ;  /* 0x0001781201007387 */ /* 0x000fe80000100a00 */
[----:B--2---:R-:W-:Y:S04]  /*70f20*/  STS.128 [R0], R4 ;  /* 0x0000000400007388 */ /* 0x004fe80000000c00 */
[----:B-1----:R1:W-:Y:S04]  /*70f30*/  STL.64 [R1+0x1e0], R8 ;  /* 0x0001e00801007387 */ /* 0x0023e80000100a00 */
[----:B------:R2:W-:Y:S04]  /*70f40*/  STL.64 [R1+0x1e8], R10 ;  /* 0x0001e80a01007387 */ /* 0x0005e80000100a00 */
        /* <DEDUP_REMOVED lines=8> */
[----:B--2---:R1:W-:Y:S04]  /*70fd0*/  STS.128 [R0+0x200], R4 ;  /* 0x0002000400007388 */ /* 0x0043e80000000c00 */
[----:B-1----:R-:W2:Y:S04]  /*70fe0*/  LDL.LU R4, [R1+0x238] ;  /* 0x0002380001047983 */ /* 0x002ea80000300800 */
[----:B------:R-:W2:Y:S04]  /*70ff0*/  LDL.LU R5, [R1+0x23c] ;  /* 0x00023c0001057983 */ /* 0x000ea80000300800 */
[----:B------:R-:W2:Y:S04]  /*71000*/  LDL.LU R6, [R1+0x2a8] ;  /* 0x0002a80001067983 */ /* 0x000ea80000300800 */
[----:B------:R-:W2:Y:S04]  /*71010*/  LDL.LU R7, [R1+0x2ac] ;  /* 0x0002ac0001077983 */ /* 0x000ea80000300800 */
[----:B---3--:R1:W-:Y:S04]  /*71020*/  STS.128 [R0+0x80], R8 ;  /* 0x0000800800007388 */ /* 0x0083e80000000c00 */
[----:B-1----:R-:W3:Y:S04]  /*71030*/  LDL.LU R8, [R1+0xa0] ;  /* 0x0000a00001087983 */ /* 0x002ee80000300800 */
        /* <DEDUP_REMOVED lines=8> */
[----:B---3--:R1:W-:Y:S02]  /*710c0*/  STS.128 [R0+0x400], R8 ;  /* 0x0004000800007388 */ /* 0x0083e40000000c00 */
[----:B-1----:R-:W-:-:S02]  /*710d0*/  IMAD.MOV.U32 R8, RZ, RZ, R60 ;  /* 0x000000ffff087224 */ /* 0x002fc400078e003c */
[----:B------:R-:W-:Y:S02]  /*710e0*/  IMAD.MOV.U32 R9, RZ, RZ, R61 ;  /* 0x000000ffff097224 */ /* 0x000fe400078e003d */
[----:B------:R-:W-:Y:S02]  /*710f0*/  IMAD.MOV.U32 R10, RZ, RZ, R56 ;  /* 0x000000ffff0a7224 */ /* 0x000fe400078e0038 */
[----:B------:R-:W-:Y:S02]  /*71100*/  IMAD.MOV.U32 R11, RZ, RZ, R57 ;  /* 0x000000ffff0b7224 */ /* 0x000fe400078e0039 */
[----:B------:R-:W-:-:S03]  /*71110*/  IMAD.MOV.U32 R56, RZ, RZ, R62 ;  /* 0x000000ffff387224 */ /* 0x000fc600078e003e */
[----:B------:R1:W-:Y:S01]  /*71120*/  STS.128 [R0+0x800], R8 ;  /* 0x0008000800007388 */ /* 0x0003e20000000c00 */
[----:B------:R-:W-:-:S05]  /*71130*/  IMAD.MOV.U32 R57, RZ, RZ, R63 ;  /* 0x000000ffff397224 */ /* 0x000fca00078e003f */
[----:B------:R-:W-:Y:S01]  /*71140*/  STS.128 [R0+0x880], R56 ;  /* 0x0008803800007388 */ /* 0x000fe20000000c00 */
[----:B-1----:R-:W-:Y:S02]  /*71150*/  IMAD.MOV.U32 R10, RZ, RZ, R144 ;  /* 0x000000ffff0a7224 */ /* 0x002fe400078e0090 */
[----:B------:R-:W-:Y:S02]  /*71160*/  IMAD.MOV.U32 R11, RZ, RZ, R145 ;  /* 0x000000ffff0b7224 */ /* 0x000fe400078e0091 */
[----:B------:R-:W-:Y:S02]  /*71170*/  IMAD.MOV.U32 R8, RZ, RZ, R128 ;  /* 0x000000ffff087224 */ /* 0x000fe400078e0080 */
[----:B------:R-:W-:Y:S02]  /*71180*/  IMAD.MOV.U32 R9, RZ, RZ, R129 ;  /* 0x000000ffff097224 */ /* 0x000fe400078e0081 */
[----:B------:R-:W-:Y:S02]  /*71190*/  IMAD.MOV.U32 R144, RZ, RZ, R130 ;  /* 0x000000ffff907224 */ /* 0x000fe400078e0082 */
[----:B------:R-:W-:Y:S01]  /*711a0*/  IMAD.MOV.U32 R145, RZ, RZ, R131 ;  /* 0x000000ffff917224 */ /* 0x000fe200078e0083 */
[----:B------:R-:W-:Y:S04]  /*711b0*/  STS.128 [R0+0xc00], R8 ;  /* 0x000c000800007388 */ /* 0x000fe80000000c00 */
[----:B------:R-:W-:Y:S04]  /*711c0*/  STS.128 [R0+0xc80], R144 ;  /* 0x000c809000007388 */ /* 0x000fe80000000c00 */
[----:B--2---:R1:W-:Y:S02]  /*711d0*/  STS.128 [R0+0x480], R4 ;  /* 0x0004800400007388 */ /* 0x0043e40000000c00 */
[----:B-1----:R-:W-:-:S02]  /*711e0*/  IMAD.MOV.U32 R4, RZ, RZ, R212 ;  /* 0x000000ffff047224 */ /* 0x002fc400078e00d4 */
        /* <DEDUP_REMOVED lines=13> */
[----:B------:R1:W-:Y:S04]  /*712c0*/  STS.128 [R0+0xe00], R4 ;  /* 0x000e000400007388 */ /* 0x0003e80000000c00 */
[----:B-1----:R-:W2:Y:S04]  /*712d0*/  LDL.LU R4, [R1+0x590] ;  /* 0x0005900001047983 */ /* 0x002ea80000300800 */
[----:B------:R-:W2:Y:S04]  /*712e0*/  LDL.LU R5, [R1+0x594] ;  /* 0x0005940001057983 */ /* 0x000ea80000300800 */
[----:B------:R-:W2:Y:S04]  /*712f0*/  LDL.LU R6, [R1+0x690] ;  /* 0x0006900001067983 */ /* 0x000ea80000300800 */
[----:B------:R-:W2:Y:S01]  /*71300*/  LDL.LU R7, [R1+0x694] ;  /* 0x0006940001077983 */ /* 0x000ea20000300800 */
[----:B------:R-:W-:-:S02]  /*71310*/  IMAD.MOV.U32 R208, RZ, RZ, R214 ;  /* 0x000000ffffd07224 */ /* 0x000fc400078e00d6 */
        /* <DEDUP_REMOVED lines=14> */
[----:B------:R-:W1:Y:S04]  /*71400*/  LDS.128 R8, [R2+0x3000] ;  /* 0x0030000002087984 */ /* 0x000e680000000c00 */
        /* <DEDUP_REMOVED lines=116> */
[----:B------:R-:W-:Y:S04]  /*71b50*/  LDS.128 R12, [R2+0x2000] ;  /* 0x00200000020c7984 */ /* 0x000fe80000000c00 */
[----:B------:R-:W-:Y:S04]  /*71b60*/  LDS.128 R248, [R73+0x1000] ;  /* 0x0010000049f87984 */ /* 0x000fe80000000c00 */
[----:B------:R-:W-:Y:S04]  /*71b70*/  LDS.128 R212, [R73+0x2000] ;  /* 0x0020000049d47984 */ /* 0x000fe80000000c00 */
[----:B------:R-:W-:Y:S04]  /*71b80*/  LDS.128 R208, [R73+0x3000] ;  /* 0x0030000049d07984 */ /* 0x000fe80000000c00 */
[----:B------:R-:W-:Y:S04]  /*71b90*/  LDS.128 R204, [R72] ;  /* 0x0000000048cc7984 */ /* 0x000fe80000000c00 */
[----:B------:R-:W-:Y:S04]  /*71ba0*/  LDS.128 R200, [R72+0x1000] ;  /* 0x0010000048c87984 */ /* 0x000fe80000000c00 */
[----:B------:R-:W-:Y:S04]  /*71bb0*/  LDS.128 R196, [R72+0x2000] ;  /* 0x0020000048c47984 */ /* 0x000fe80000000c00 */
[----:B------:R-:W-:Y:S04]  /*71bc0*/  LDS.128 R192, [R72+0x3000] ;  /* 0x0030000048c07984 */ /* 0x000fe80000000c00 */
[----:B-1----:R-:W-:Y:S04]  /*71bd0*/  STL.64 [R1+0x40], R8 ;  /* 0x0000400801007387 */ /* 0x002fe80000100a00 */
[----:B------:R-:W-:Y:S04]  /*71be0*/  STL.64 [R1+0x48], R10 ;  /* 0x0000480a01007387 */ /* 0x000fe80000100a00 */
[----:B------:R-:W1:Y:S04]  /*71bf0*/  LDS.128 R8, [R2+0x3000] ;  /* 0x0030000002087984 */ /* 0x000e680000000c00 */
[----:B---3--:R-:W-:Y:S04]  /*71c00*/  STL.64 [R1+0x30], R16 ;  /* 0x0000301001007387 */ /* 0x008fe80000100a00 */
[----:B------:R-:W-:Y:S04]  /*71c10*/  STL.64 [R1+0x38], R18 ;  /* 0x0000381201007387 */ /* 0x000fe80000100a00 */
[----:B------:R-:W-:Y:S04]  /*71c20*/  LDS.128 R188, [R3] ;  /* 0x0000000003bc7984 */ /* 0x000fe80000000c00 */
[----:B------:R-:W-:Y:S04]  /*71c30*/  LDS.128 R184, [R3+0x1000] ;  /* 0x0010000003b87984 */ /* 0x000fe80000000c00 */
[----:B------:R-:W-:Y:S04]  /*71c40*/  LDS.128 R180, [R3+0x2000] ;  /* 0x0020000003b47984 */ /* 0x000fe80000000c00 */
[----:B------:R-:W-:Y:S04]  /*71c50*/  LDS.128 R176, [R3+0x3000] ;  /* 0x0030000003b07984 */ /* 0x000fe80000000c00 */
[----:B-1----:R-:W-:Y:S01]  /*71c60*/  STL.64 [R1+0x10], R8 ;  /* 0x0000100801007387 */ /* 0x002fe20000100a00 */
[----:B------:R-:W-:-:S03]  /*71c70*/  IMAD.MOV.U32 R252, RZ, RZ, R11 ;  /* 0x000000fffffc7224 */ /* 0x000fc600078e000b */
[----:B------:R-:W-:Y:S04]  /*71c80*/  STL.64 [R1+0x20], R12 ;  /* 0x0000200c01007387 */ /* 0x000fe80000100a00 */
[----:B------:R-:W-:Y:S04]  /*71c90*/  STL.64 [R1+0x28], R14 ;  /* 0x0000280e01007387 */ /* 0x000fe80000100a00 */
[----:B------:R-:W-:Y:S04]  /*71ca0*/  STL [R1+0x18], R10 ;  /* 0x0000180a01007387 */ /* 0x000fe80000100800 */
[----:B------:R-:W1:Y:S04]  /*71cb0*/  LDS.128 R8, [R73] ;  /* 0x0000000049087984 */ /* 0x000e680000000c00 */
[----:B------:R-:W-:Y:S06]  /*71cc0*/  BAR.SYNC.DEFER_BLOCKING 0x0 ;  /* 0x0000000000007b1d */ /* 0x000fec0000010000 */
[----:B-1----:R-:W-:Y:S04]  /*71cd0*/  STL.64 [R1], R8 ;  /* 0x0000000801007387 */ /* 0x002fe80000100a00 */
[----:B------:R-:W-:Y:S04]  /*71ce0*/  STL.64 [R1+0x8], R10 ;  /* 0x0000080a01007387 */ /* 0x000fe80000100a00 */
        /* <DEDUP_REMOVED lines=26> */
[----:B------:R-:W2:Y:S01]  /*71e90*/  LDL.LU R7, [R1+0x54] ;  /* 0x0000540001077983 */ /* 0x000ea20000300800 */
[----:B------:R-:W-:-:S02]  /*71ea0*/  IMAD.MOV.U32 R4, RZ, RZ, R244 ;  /* 0x000000ffff047224 */ /* 0x000fc400078e00f4 */
[----:B------:R-:W-:-:S05]  /*71eb0*/  IMAD.MOV.U32 R5, RZ, RZ, R245 ;  /* 0x000000ffff057224 */ /* 0x000fca00078e00f5 */
[----:B--2---:R1:W-:Y:S04]  /*71ec0*/  STS.128 [R0+0x600], R4 ;  /* 0x0006000400007388 */ /* 0x0043e80000000c00 */
[----:B-1----:R-:W2:Y:S04]  /*71ed0*/  LDL.LU R6, [R1+0x58] ;  /* 0x0000580001067983 */ /* 0x002ea80000300800 */
[----:B------:R-:W2:Y:S01]  /*71ee0*/  LDL.LU R7, [R1+0x5c] ;  /* 0x00005c0001077983 */ /* 0x000ea20000300800 */
[----:B------:R-:W-:Y:S02]  /*71ef0*/  IMAD.MOV.U32 R4, RZ, RZ, R246 ;  /* 0x000000ffff047224 */ /* 0x000fe400078e00f6 */
[----:B------:R-:W-:Y:S01]  /*71f00*/  IMAD.MOV.U32 R5, RZ, RZ, R247 ;  /* 0x000000ffff057224 */ /* 0x000fe200078e00f7 */
[----:B---3--:R1:W-:Y:S02]  /*71f10*/  STS.128 [R0+0x480], R8 ;  /* 0x0004800800007388 */ /* 0x0083e40000000c00 */
[----:B-1----:R-:W-:-:S02]  /*71f20*/  IMAD.MOV.U32 R8, RZ, RZ, R84 ;  /* 0x000000ffff087224 */ /* 0x002fc400078e0054 */
[----:B------:R-:W-:Y:S02]  /*71f30*/  IMAD.MOV.U32 R9, RZ, RZ, R85 ;  /* 0x000000ffff097224 */ /* 0x000fe400078e0055 */
[----:B------:R-:W-:Y:S02]  /*71f40*/  IMAD.MOV.U32 R10, RZ, RZ, R116 ;  /* 0x000000ffff0a7224 */ /* 0x000fe400078e0074 */
[----:B------:R-:W-:Y:S02]  /*71f50*/  IMAD.MOV.U32 R11, RZ, RZ, R117 ;  /* 0x000000ffff0b7224 */ /* 0x000fe400078e0075 */
[----:B------:R-:W-:-:S03]  /*71f60*/  IMAD.MOV.U32 R116, RZ, RZ, R86 ;  /* 0x000000ffff747224 */ /* 0x000fc600078e0056 */
[----:B------:R-:W-:Y:S01]  /*71f70*/  STS.128 [R0+0x800], R8 ;  /* 0x0008000800007388 */ /* 0x000fe20000000c00 */
[----:B------:R-:W-:-:S03]  /*71f80*/  IMAD.MOV.U32 R117, RZ, RZ, R87 ;  /* 0x000000ffff757224 */ /* 0x000fc600078e0057 */
        /* <DEDUP_REMOVED lines=30> */
[----:B------:R-:W-:Y:S06]  /*72170*/  BAR.SYNC.DEFER_BLOCKING 0x0 ;  /* 0x0000000000007b1d */ /* 0x000fec0000010000 */
[----:B------:R-:W-:Y:S04]  /*72180*/  LDS.128 R172, [R2] ;  /* 0x0000000002ac7984 */ /* 0x000fe80000000c00 */
[----:B------:R-:W-:Y:S04]  /*72190*/  LDS.128 R168, [R2+0x1000] ;  /* 0x0010000002a87984 */ /* 0x000fe80000000c00 */
[----:B------:R-:W-:Y:S04]  /*721a0*/  LDS.128 R164, [R2+0x2000] ;  /* 0x0020000002a47984 */ /* 0x000fe80000000c00 */
[----:B------:R-:W-:Y:S04]  /*721b0*/  LDS.128 R160, [R2+0x3000] ;  /* 0x0030000002a07984 */ /* 0x000fe80000000c00 */
        /* <DEDUP_REMOVED lines=12> */
[----:B------:R-:W-:Y:S06]  /*72280*/  BAR.SYNC.DEFER_BLOCKING 0x0 ;  /* 0x0000000000007b1d */ /* 0x000fec0000010000 */
        /* <DEDUP_REMOVED lines=29> */
[----:B------:R-:W4:Y:S04]  /*72460*/  LDL.LU R12, [R1+0x278] ;  /* 0x00027800010c7983 */ /* 0x000f280000300800 */
[----:B------:R-:W4:Y:S04]  /*72470*/  LDL.LU R13, [R1+0x27c] ;  /* 0x00027c00010d7983 */ /* 0x000f280000300800 */
[----:B------:R-:W4:Y:S04]  /*72480*/  LDL.LU R14, [R1+0x578] ;  /* 0x00057800010e7983 */ /* 0x000f280000300800 */
[----:B------:R-:W4:Y:S04]  /*72490*/  LDL.LU R15, [R1+0x57c] ;  /* 0x00057c00010f7983 */ /* 0x000f280000300800 */
[----:B---3--:R1:W-:Y:S02]  /*724a0*/  STS.128 [R0+0x480], R8 ;  /* 0x0004800800007388 */ /* 0x0083e40000000c00 */
[----:B-1----:R-:W-:-:S02]  /*724b0*/  IMAD.MOV.U32 R10, RZ, RZ, R220 ;  /* 0x000000ffff0a7224 */ /* 0x002fc400078e00dc */
[----:B------:R-:W-:Y:S01]  /*724c0*/  IMAD.MOV.U32 R11, RZ, RZ, R221 ;  /* 0x000000ffff0b7224 */ /* 0x000fe200078e00dd */
        /* <DEDUP_REMOVED lines=15> */
[----:B------:R-:W-:-:S03]  /*725c0*/  IMAD.MOV.U32 R224, RZ, RZ, R126 ;  /* 0x000000ffffe07224 */ /* 0x000fc600078e007e */
[----:B----4-:R1:W-:Y:S01]  /*725d0*/  STS.128 [R0+0x680], R12 ;  /* 0x0006800c00007388 */ /* 0x0103e20000000c00 */
[----:B------:R-:W-:Y:S02]  /*725e0*/  IMAD.MOV.U32 R225, RZ, RZ, R127 ;  /* 0x000000ffffe17224 */ /* 0x000fe400078e007f */
[----:B------:R-:W-:Y:S02]  /*725f0*/  IMAD.MOV.U32 R8, RZ, RZ, R120 ;  /* 0x000000ffff087224 */ /* 0x000fe400078e0078 */
[----:B------:R-:W-:Y:S02]  /*72600*/  IMAD.MOV.U32 R9, RZ, RZ, R121 ;  /* 0x000000ffff097224 */ /* 0x000fe400078e0079 */
[----:B------:R-:W-:Y:S02]  /*72610*/  IMAD.MOV.U32 R220, RZ, RZ, R122 ;  /* 0x000000ffffdc7224 */ /* 0x000fe400078e007a */
[----:B------:R-:W-:Y:S02]  /*72620*/  IMAD.MOV.U32 R221, RZ, RZ, R123 ;  /* 0x000000ffffdd7224 */ /* 0x000fe400078e007b */
[----:B------:R-:W-:-:S02]  /*72630*/  IMAD.MOV.U32 R28, RZ, RZ, R34 ;  /* 0x000000ffff1c7224 */ /* 0x000fc400078e0022 */
[----:B------:R-:W-:Y:S02]  /*72640*/  IMAD.MOV.U32 R29, RZ, RZ, R35 ;  /* 0x000000ffff1d7224 */ /* 0x000fe400078e0023 */
[----:B-1----:R-:W-:Y:S02]  /*72650*/  IMAD.MOV.U32 R14, RZ, RZ, R216 ;  /* 0x000000ffff0e7224 */ /* 0x002fe400078e00d8 */
[----:B------:R-:W-:Y:S02]  /*72660*/  IMAD.MOV.U32 R15, RZ, RZ, R217 ;  /* 0x000000ffff0f7224 */ /* 0x000fe400078e00d9 */
[----:B------:R-:W-:Y:S02]  /*72670*/  IMAD.MOV.U32 R12, RZ, RZ, R156 ;  /* 0x000000ffff0c7224 */ /* 0x000fe400078e009c */
[----:B------:R-:W-:Y:S02]  /*72680*/  IMAD.MOV.U32 R13, RZ, RZ, R157 ;  /* 0x000000ffff0d7224 */ /* 0x000fe400078e009d */
[----:B------:R-:W-:-:S02]  /*72690*/  IMAD.MOV.U32 R216, RZ, RZ, R158 ;  /* 0x000000ffffd87224 */ /* 0x000fc400078e009e */
[----:B------:R-:W-:Y:S01]  /*726a0*/  IMAD.MOV.U32 R217, RZ, RZ, R159 ;  /* 0x000000ffffd97224 */ /* 0x000fe200078e009f */
[----:B------:R-:W-:Y:S04]  /*726b0*/  STS.128 [R0+0x880], R224 ;  /* 0x000880e000007388 */ /* 0x000fe80000000c00 */
[----:B------:R-:W-:Y:S04]  /*726c0*/  STS.128 [R0+0xa00], R8 ;  /* 0x000a000800007388 */ /* 0x000fe80000000c00 */
[----:B------:R-:W-:Y:S04]  /*726d0*/  STS.128 [R0+0xa80], R220 ;  /* 0x000a80dc00007388 */ /* 0x000fe80000000c00 */
[----:B------:R-:W-:Y:S04]  /*726e0*/  STS.128 [R0+0xc00], R12 ;  /* 0x000c000c00007388 */ /* 0x000fe80000000c00 */
[----:B------:R1:W-:Y:S04]  /*726f0*/  STS.128 [R0+0xc80], R216 ;  /* 0x000c80d800007388 */ /* 0x0003e80000000c00 */
[----:B------:R-:W-:Y:S04]  /*72700*/  STS.128 [R0+0xe80], R28 ;  /* 0x000e801c00007388 */ /* 0x000fe80000000c00 */
[----:B------:R-:W-:Y:S01]  /*72710*/  BAR.SYNC.DEFER_BLOCKING 0x0 ;  /* 0x0000000000007b1d */ /* 0x000fe20000010000 */
[----:B-1----:R-:W-:-:S02]  /*72720*/  LOP3.LUT R216, R2, 0x20, RZ, 0x3c, !PT ;  /* 0x0000002002d87812 */ /* 0x002fc400078e3cff */
[----:B------:R-:W-:-:S03]  /*72730*/  LOP3.LUT R217, R2, 0x40, RZ, 0x3c, !PT ;  /* 0x0000004002d97812 */ /* 0x000fc600078e3cff */
        /* <DEDUP_REMOVED lines=50> */
[----:B---3--:R-:W-:Y:S04]  /*72a60*/  STS.128 [R0+0x480], R60 ;  /* 0x0004803c00007388 */ /* 0x008fe80000000c00 */
[----:B--2---:R1:W-:Y:S04]  /*72a70*/  STS.128 [R0+0x600], R4 ;  /* 0x0006000400007388 */ /* 0x0043e80000000c00 */
        /* <DEDUP_REMOVED lines=8> */
[----:B----4-:R1:W-:Y:S04]  /*72b00*/  STS.128 [R0+0x680], R84 ;  /* 0x0006805400007388 */ /* 0x0103e80000000c00 */
[----:B-1----:R-:W4:Y:S04]  /*72b10*/  LDL.LU R86, [R1+0x5e0] ;  /* 0x0005e00001567983 */ /* 0x002f280000300800 */
        /* <DEDUP_REMOVED lines=9> */
[----:B--2---:R1:W-:Y:S04]  /*72bb0*/  STS.128 [R0+0x800], R4 ;  /* 0x0008000400007388 */ /* 0x0043e80000000c00 */
[----:B-1----:R-:W2:Y:S04]  /*72bc0*/  LDL.LU R4, [R1+0x448] ;  /* 0x0004480001047983 */ /* 0x002ea80000300800 */
[----:B------:R-:W2:Y:S04]  /*72bd0*/  LDL.LU R5, [R1+0x44c] ;  /* 0x00044c0001057983 */ /* 0x000ea80000300800 */
[----:B------:R-:W2:Y:S04]  /*72be0*/  LDL.LU R6, [R1+0x2f8] ;  /* 0x0002f80001067983 */ /* 0x000ea80000300800 */
[----:B------:R-:W2:Y:S04]  /*72bf0*/  LDL.LU R7, [R1+0x2fc] ;  /* 0x0002fc0001077983 */ /* 0x000ea80000300800 */
[----:B---3--:R1:W-:Y:S04]  /*72c00*/  STS.128 [R0+0x880], R60 ;  /* 0x0008803c00007388 */ /* 0x0083e80000000c00 */
[----:B----4-:R3:W-:Y:S04]  /*72c10*/  STS.128 [R0+0xa00], R84 ;  /* 0x000a005400007388 */ /* 0x0107e80000000c00 */
[----:B-1----:R-:W4:Y:S04]  /*72c20*/  LDL.LU R60, [R1+0x210] ;  /* 0x00021000013c7983 */ /* 0x002f280000300800 */
[----:B------:R-:W4:Y:S04]  /*72c30*/  LDL.LU R61, [R1+0x214] ;  /* 0x00021400013d7983 */ /* 0x000f280000300800 */
[----:B------:R-:W4:Y:S04]  /*72c40*/  LDL.LU R62, [R1+0x200] ;  /* 0x00020000013e7983 */ /* 0x000f280000300800 */
[----:B------:R-:W4:Y:S04]  /*72c50*/  LDL.LU R63, [R1+0x204] ;  /* 0x00020400013f7983 */ /* 0x000f280000300800 */
[----:B---3--:R-:W3:Y:S04]  /*72c60*/  LDL.LU R84, [R1+0x218] ;  /* 0x0002180001547983 */ /* 0x008ee80000300800 */
[----:B------:R-:W3:Y:S04]  /*72c70*/  LDL.LU R85, [R1+0x21c] ;  /* 0x00021c0001557983 */ /* 0x000ee80000300800 */
[----:B------:R-:W3:Y:S04]  /*72c80*/  LDL.LU R86, [R1+0x208] ;  /* 0x0002080001567983 */ /* 0x000ee80000300800 */
[----:B------:R-:W3:Y:S01]  /*72c90*/  LDL.LU R87, [R1+0x20c] ;  /* 0x00020c0001577983 */ /* 0x000ee20000300800 */
[----:B------:R-:W-:-:S02]  /*72ca0*/  IMAD.MOV.U32 R96, RZ, RZ, R238 ;  /* 0x000000ffff607224 */ /* 0x000fc400078e00ee */
[----:B------:R-:W-:Y:S01]  /*72cb0*/  IMAD.MOV.U32 R97, RZ, RZ, R239 ;  /* 0x000000ffff617224 */ /* 0x000fe200078e00ef */
[----:B------:R-:W-:Y:S04]  /*72cc0*/  STS.128 [R0+0xc00], R92 ;  /* 0x000c005c00007388 */ /* 0x000fe80000000c00 */
[----:B------:R-:W-:Y:S04]  /*72cd0*/  STS.128 [R0+0xa80], R96 ;  /* 0x000a806000007388 */ /* 0x000fe80000000c00 */
[----:B--2---:R1:W-:Y:S04]  /*72ce0*/  STS.128 [R0+0xc80], R4 ;  /* 0x000c800400007388 */ /* 0x0043e80000000c00 */
[----:B-1----:R-:W2:Y:S04]  /*72cf0*/  LDL.LU R4, [R1+0x8c0] ;  /* 0x0008c00001047983 */ /* 0x002ea80000300800 */
[----:B------:R-:W2:Y:S04]  /*72d00*/  LDL.LU R5, [R1+0x8c4] ;  /* 0x0008c40001057983 */ /* 0x000ea80000300800 */
[----:B------:R-:W2:Y:S04]  /*72d10*/  LDL.LU R6, [R1+0x8b0] ;  /* 0x0008b00001067983 */ /* 0x000ea80000300800 */
[----:B------:R-:W2:Y:S04]  /*72d20*/  LDL.LU R7, [R1+0x8b4] ;  /* 0x0008b40001077983 */ /* 0x000ea80000300800 */
[----:B----4-:R-:W-:Y:S04]  /*72d30*/  STS.128 [R0+0xe00], R60 ;  /* 0x000e003c00007388 */ /* 0x010fe80000000c00 */
[----:B---3--:R-:W-:Y:S04]  /*72d40*/  STS.128 [R0+0xe80], R84 ;  /* 0x000e805400007388 */ /* 0x008fe80000000c00 */
[----:B------:R-:W-:Y:S06]  /*72d50*/  BAR.SYNC.DEFER_BLOCKING 0x0 ;  /* 0x0000000000007b1d */ /* 0x000fec0000010000 */
[----:B------:R-:W1:Y:S04]  /*72d60*/  LDS.128 R92, [R2+0x2000] ;  /* 0x00200000025c7984 */ /* 0x000e680000000c00 */
[----:B------:R-:W3:Y:S04]  /*72d70*/  LDS.128 R100, [R216+0x2000] ;  /* 0x00200000d8647984 */ /* 0x000ee80000000c00 */
[----:B------:R-:W-:Y:S04]  /*72d80*/  LDS.128 R108, [R217+0x2000] ;  /* 0x00200000d96c7984 */ /* 0x000fe80000000c00 */
[----:B------:R-:W-:Y:S04]  /*72d90*/  LDS.128 R120, [R3+0x1000] ;  /* 0x0010000003787984 */ /* 0x000fe80000000c00 */
[----:B------:R-:W-:Y:S04]  /*72da0*/  LDS.128 R60, [R2] ;  /* 0x00000000023c7984 */ /* 0x000fe80000000c00 */
[----:B------:R-:W-:Y:S04]  /*72db0*/  LDS.128 R84, [R2+0x1000] ;  /* 0x0010000002547984 */ /* 0x000fe80000000c00 */
[----:B------:R-:W-:Y:S04]  /*72dc0*/  LDS.128 R96, [R216+0x1000] ;  /* 0x00100000d8607984 */ /* 0x000fe80000000c00 */
[----:B------:R-:W-:Y:S01]  /*72dd0*/  LDS.128 R104, [R217+0x1000] ;  /* 0x00100000d9687984 */ /* 0x000fe20000000c00 */
[----:B-1----:R-:W-:-:S03]  /*72de0*/  IMAD.MOV.U32 R245, RZ, RZ, R92 ;  /* 0x000000fffff57224 */ /* 0x002fc600078e005c */
[----:B------:R-:W-:Y:S01]  /*72df0*/  STL.64 [R1+0x368], R94 ;  /* 0x0003685e01007387 */ /* 0x000fe20000100a00 */
[----:B------:R-:W-:-:S03]  /*72e00*/  IMAD.MOV.U32 R244, RZ, RZ, R93 ;  /* 0x000000fffff47224 */ /* 0x000fc600078e005d */
[----:B------:R-:W1:Y:S01]  /*72e10*/  LDS.128 R92, [R2+0x3000] ;  /* 0x00300000025c7984 */ /* 0x000e620000000c00 */
[----:B---3--:R-:W-:Y:S02]  /*72e20*/  IMAD.MOV.U32 R239, RZ, RZ, R100 ;  /* 0x000000ffffef7224 */ /* 0x008fe400078e0064 */
[----:B------:R-:W-:Y:S01]  /*72e30*/  IMAD.MOV.U32 R238, RZ, RZ, R101 ;  /* 0x000000ffffee7224 */ /* 0x000fe200078e0065 */
[----:B-1----:R-:W-:Y:S04]  /*72e40*/  STL.64 [R1+0x3e8], R94 ;  /* 0x0003e85e01007387 */ /* 0x002fe80000100a00 */
[----:B------:R-:W-:Y:S04]  /*72e50*/  STL.64 [R1+0x388], R102 ;  /* 0x0003886601007387 */ /* 0x000fe80000100a00 */
[----:B------:R-:W1:Y:S01]  /*72e60*/  LDS.128 R100, [R216+0x3000] ;  /* 0x00300000d8647984 */ /* 0x000e620000000c00 */
[----:B------:R-:W-:-:S02]  /*72e70*/  IMAD.MOV.U32 R237, RZ, RZ, R108 ;  /* 0x000000ffffed7224 */ /* 0x000fc400078e006c */
        /* <DEDUP_REMOVED lines=10> */
[----:B------:R-:W-:Y:S02]  /*72f20*/  IMAD.MOV.U32 R224, RZ, RZ, R93 ;  /* 0x000000ffffe07224 */ /* 0x000fe400078e005d */
[----:B------:R-:W-:Y:S01]  /*72f30*/  IMAD.MOV.U32 R223, RZ, RZ, R100 ;  /* 0x000000ffffdf7224 */ /* 0x000fe200078e0064 */
[----:B------:R-:W-:Y:S01]  /*72f40*/  LDS.128 R92, [R216] ;  /* 0x00000000d85c7984 */ /* 0x000fe20000000c00 */
[----:B------:R-:W-:Y:S02]  /*72f50*/  IMAD.MOV.U32 R222, RZ, RZ, R101 ;  /* 0x000000ffffde7224 */ /* 0x000fe400078e0065 */
[----:B------:R-:W-:Y:S01]  /*72f60*/  IMAD.MOV.U32 R221, RZ, RZ, R108 ;  /* 0x000000ffffdd7224 */ /* 0x000fe200078e006c */
[----:B------:R-:W-:Y:S01]  /*72f70*/  LDS.128 R100, [R217] ;  /* 0x00000000d9647984 */ /* 0x000fe20000000c00 */
[----:B------:R-:W-:-:S03]  /*72f80*/  IMAD.MOV.U32 R220, RZ, RZ, R109 ;  /* 0x000000ffffdc7224 */ /* 0x000fc600078e006d */
[----:B------:R-:W-:Y:S01]  /*72f90*/  LDS.128 R108, [R3] ;  /* 0x00000000036c7984 */ /* 0x000fe20000000c00 */
[----:B-1----:R-:W-:-:S03]  /*72fa0*/  IMAD.MOV.U32 R227, RZ, RZ, R120 ;  /* 0x000000ffffe37224 */ /* 0x002fc600078e0078 */
[----:B------:R-:W-:Y:S01]  /*72fb0*/  STL.64 [R1+0x3c8], R122 ;  /* 0x0003c87a01007387 */ /* 0x000fe20000100a00 */
[----:B------:R-:W-:-:S03]  /*72fc0*/  IMAD.MOV.U32 R226, RZ, RZ, R121 ;  /* 0x000000ffffe27224 */ /* 0x000fc600078e0079 */
[----:B------:R-:W1:Y:S04]  /*72fd0*/  LDS.128 R120, [R3+0x3000] ;  /* 0x0030000003787984 */ /* 0x000e680000000c00 */
[----:B------:R-:W-:Y:S06]  /*72fe0*/  BAR.SYNC.DEFER_BLOCKING 0x0 ;  /* 0x0000000000007b1d */ /* 0x000fec0000010000 */
[----:B--2---:R2:W-:Y:S04]  /*72ff0*/  STS.128 [R0], R4 ;  /* 0x0000000400007388 */ /* 0x0045e80000000c00 */
[----:B-1----:R1:W-:Y:S04]  /*73000*/  STL.64 [R1+0x448], R122 ;  /* 0x0004487a01007387 */ /* 0x0023e80000100a00 */
[----:B--2---:R-:W2:Y:S04]  /*73010*/  LDL.LU R4, [R1+0x8c8] ;  /* 0x0008c80001047983 */ /* 0x004ea80000300800 */
[----:B------:R-:W2:Y:S04]  /*73020*/  LDL.LU R5, [R1+0x8cc] ;  /* 0x0008cc0001057983 */ /* 0x000ea80000300800 */
[----:B------:R-:W2:Y:S04]  /*73030*/  LDL.LU R6, [R1+0x8b8] ;  /* 0x0008b80001067983 */ /* 0x000ea80000300800 */
[----:B------:R-:W2:Y:S01]  /*73040*/  LDL.LU R7, [R1+0x8bc] ;  /* 0x0008bc0001077983 */ /* 0x000ea20000300800 */
[----:B------:R-:W-:-:S02]  /*73050*/  IMAD.MOV.U32 R219, RZ, RZ, R120 ;  /* 0x000000ffffdb7224 */ /* 0x000fc400078e0078 */
[----:B------:R-:W-:Y:S01]  /*73060*/  IMAD.MOV.U32 R218, RZ, RZ, R121 ;  /* 0x000000ffffda7224 */ /* 0x000fe200078e0079 */
[----:B------:R-:W3:Y:S04]  /*73070*/  LDL.LU R120, [R1+0x860] ;  /* 0x0008600001787983 */ /* 0x000ee80000300800 */
[----:B------:R-:W3:Y:S04]  /*73080*/  LDL.LU R121, [R1+0x864] ;  /* 0x0008640001797983 */ /* 0x000ee80000300800 */
[----:B-1----:R-:W3:Y:S04]  /*73090*/  LDL.LU R122, [R1+0x850] ;  /* 0x00085000017a7983 */ /* 0x002ee80000300800 */
        /* <DEDUP_REMOVED lines=37> */
[----:B------:R-:W4:Y:S01]  /*732f0*/  LDL.LU R125, [R1+0x4f4] ;  /* 0x0004f400017d7983 */ /* 0x000f220000300800 */
[----:B------:R-:W-:-:S02]  /*73300*/  IMAD.MOV.U32 R126, RZ, RZ, R228 ;  /* 0x000000ffff7e7224 */ /* 0x000fc400078e00e4 */
[----:B------:R-:W-:Y:S01]  /*73310*/  IMAD.MOV.U32 R127, RZ, RZ, R229 ;  /* 0x000000ffff7f7224 */ /* 0x000fe200078e00e5 */
[----:B------:R-:W4:Y:S04]  /*73320*/  LDL.LU R228, [R1+0x4f8] ;  /* 0x0004f80001e47983 */ /* 0x000f280000300800 */
[----:B------:R-:W4:Y:S04]  /*73330*/  LDL.LU R229, [R1+0x4fc] ;  /* 0x0004fc0001e57983 */ /* 0x000f280000300800 */
        /* <DEDUP_REMOVED lines=27> */
[----:B------:R-:W-:Y:S04]  /*734f0*/  STS.128 [R0+0xe80], R156 ;  /* 0x000e809c00007388 */ /* 0x000fe80000000c00 */
[----:B------:R-:W-:Y:S06]  /*73500*/  BAR.SYNC.DEFER_BLOCKING 0x0 ;  /* 0x0000000000007b1d */ /* 0x000fec0000010000 */
[----:B------:R-:W1:Y:S04]  /*73510*/  LDS.128 R124, [R2] ;  /* 0x00000000027c7984 */ /* 0x000e680000000c00 */
[----:B------:R-:W3:Y:S04]  /*73520*/  LDS.128 R156, [R2+0x1000] ;  /* 0x00100000029c7984 */ /* 0x000ee80000000c00 */
[----:B------:R-:W4:Y:S04]  /*73530*/  LDS.128 R120, [R2+0x2000] ;  /* 0x0020000002787984 */ /* 0x000f280000000c00 */
[----:B-1----:R-:W-:Y:S04]  /*73540*/  STL.64 [R1+0x370], R124 ;  /* 0x0003707c01007387 */ /* 0x002fe80000100a00 */
[----:B------:R-:W-:Y:S04]  /*73550*/  STL.64 [R1+0x378], R126 ;  /* 0x0003787e01007387 */ /* 0x000fe80000100a00 */
[----:B---3--:R-:W-:Y:S04]  /*73560*/  STL.64 [R1+0x350], R156 ;  /* 0x0003509c01007387 */ /* 0x008fe80000100a00 */
[----:B------:R-:W-:Y:S04]  /*73570*/  STL.64 [R1+0x358], R158 ;  /* 0x0003589e01007387 */ /* 0x000fe80000100a00 */
[----:B------:R-:W-:Y:S04]  /*73580*/  STL [R1+0x1670], R2 ;  /* 0x0016700201007387 */ /* 0x000fe80000100800 */
[----:B------:R-:W1:Y:S04]  /*73590*/  LDS.128 R124, [R2+0x3000] ;  /* 0x00300000027c7984 */ /* 0x000e680000000c00 */
[----:B----4-:R-:W-:Y:S04]  /*735a0*/  STL.64 [R1+0x340], R120 ;  /* 0x0003407801007387 */ /* 0x010fe80000100a00 */
[----:B------:R-:W-:Y:S04]  /*735b0*/  STL.64 [R1+0x348], R122 ;  /* 0x0003487a01007387 */ /* 0x000fe80000100a00 */
[----:B------:R-:W3:Y:S04]  /*735c0*/  LDS.128 R120, [R216] ;  /* 0x00000000d8787984 */ /* 0x000ee80000000c00 */
        /* <DEDUP_REMOVED lines=12> */
[----:B------:R-:W-:Y:S04]  /*73690*/  LDS.128 R124, [R217+0x1000] ;  /* 0x00100000d97c7984 */ /* 0x000fe80000000c00 */
[----:B---3--:R-:W-:Y:S04]  /*736a0*/  STL.64 [R1+0x3b0], R120 ;  /* 0x0003b07801007387 */ /* 0x008fe80000100a00 */
[----:B------:R-:W-:Y:S04]  /*736b0*/  STL.64 [R1+0x3b8], R122 ;  /* 0x0003b87a01007387 */ /* 0x000fe80000100a00 */
[----:B------:R-:W1:Y:S04]  /*736c0*/  LDS.128 R120, [R217+0x2000] ;  /* 0x00200000d9787984 */ /* 0x000e680000000c00 */
[----:B----4-:R-:W-:Y:S04]  /*736d0*/  STL.64 [R1+0x270], R156 ;  /* 0x0002709c01007387 */ /* 0x010fe80000100a00 */
[----:B------:R-:W-:Y:S04]  /*736e0*/  STL.64 [R1+0x278], R158 ;  /* 0x0002789e01007387 */ /* 0x000fe80000100a00 */
[----:B------:R-:W3:Y:S04]  /*736f0*/  LDS.128 R156, [R217+0x3000] ;  /* 0x00300000d99c7984 */ /* 0x000ee80000000c00 */
[----:B-1----:R-:W-:Y:S01]  /*73700*/  STL.64 [R1+0x210], R120 ;  /* 0x0002107801007387 */ /* 0x002fe20000100a00 */
[----:B------:R-:W-:-:S03]  /*73710*/  IMAD.MOV.U32 R2, RZ, RZ, R123 ;  /* 0x000000ffff027224 */ /* 0x000fc600078e007b */
[----:B------:R-:W-:Y:S04]  /*73720*/  STL.64 [R1+0x220], R124 ;  /* 0x0002207c01007387 */ /* 0x000fe80000100a00 */
[----:B------:R-:W-:Y:S04]  /*73730*/  STL.64 [R1+0x228], R126 ;  /* 0x0002287e01007387 */ /* 0x000fe80000100a00 */
[----:B------:R-:W-:Y:S04]  /*73740*/  STL [R1+0x218], R122 ;  /* 0x0002187a01007387 */ /* 0x000fe80000100800 */
[----:B------:R-:W1:Y:S04]  /*73750*/  LDS.128 R120, [R3+0x1000] ;  /* 0x0010000003787984 */ /* 0x000e680000000c00 */
[----:B------:R-:W4:Y:S04]  /*73760*/  LDS.128 R124, [R3] ;  /* 0x00000000037c7984 */ /* 0x000f280000000c00 */
[----:B------:R1:W-:Y:S04]  /*73770*/  STL [R1+0x1674], R2 ;  /* 0x0016740201007387 */ /* 0x0003e80000100800 */
[----:B---3--:R-:W-:Y:S04]  /*73780*/  STL.64 [R1+0x3d0], R156 ;  /* 0x0003d09c01007387 */ /* 0x008fe80000100a00 */
[----:B------:R-:W-:Y:S04]  /*73790*/  STL.64 [R1+0x3d8], R158 ;  /* 0x0003d89e01007387 */ /* 0x000fe80000100a00 */
[----:B-1----:R-:W-:Y:S01]  /*737a0*/  STL.64 [R1+0x1f0], R120 ;  /* 0x0001f07801007387 */ /* 0x002fe20000100a00 */
[----:B------:R-:W-:-:S03]  /*737b0*/  IMAD.MOV.U32 R2, RZ, RZ, R123 ;  /* 0x000000ffff027224 */ /* 0x000fc600078e007b */
[----:B----4-:R-:W-:Y:S04]  /*737c0*/  STL.64 [R1+0x200], R124 ;  /* 0x0002007c01007387 */ /* 0x010fe80000100a00 */
[----:B------:R-:W-:Y:S04]  /*737d0*/  STL.64 [R1+0x208], R126 ;  /* 0x0002087e01007387 */ /* 0x000fe80000100a00 */
[----:B------:R-:W-:Y:S04]  /*737e0*/  STL [R1+0x1f8], R122 ;  /* 0x0001f87a01007387 */ /* 0x000fe80000100800 */
[----:B------:R-:W1:Y:S04]  /*737f0*/  LDS.128 R120, [R3+0x3000] ;  /* 0x0030000003787984 */ /* 0x000e680000000c00 */
[----:B------:R-:W3:Y:S04]  /*73800*/  LDS.128 R124, [R3+0x2000] ;  /* 0x00200000037c7984 */ /* 0x000ee80000000c00 */
[----:B------:R-:W-:Y:S06]  /*73810*/  BAR.SYNC.DEFER_BLOCKING 0x0 ;  /* 0x0000000000007b1d */ /* 0x000fec0000010000 */
[----:B------:R-:W-:Y:S04]  /*73820*/  STL [R1+0x1678], R2 ;  /* 0x0016780201007387 */ /* 0x000fe80000100800 */
[----:B--2---:R2:W-:Y:S04]  /*73830*/  STS.128 [R0], R4 ;  /* 0x0000000400007388 */ /* 0x0045e80000000c00 */
[----:B-1----:R1:W-:Y:S04]  /*73840*/  STL [R1+0x3f0], R120 ;  /* 0x0003f07801007387 */ /* 0x0023e80000100800 */
[----:B---3--:R-:W-:Y:S04]  /*73850*/  STL.64 [R1+0x1d0], R124 ;  /* 0x0001d07c01007387 */ /* 0x008fe80000100a00 */
[----:B------:R-:W-:Y:S04]  /*73860*/  STL.64 [R1+0x1d8], R126 ;  /* 0x0001d87e01007387 */ /* 0x000fe80000100a00 */
[----:B------:R3:W-:Y:S04]  /*73870*/  STL.64 [R1+0x3f8], R122 ;  /* 0x0003f87a01007387 */ /* 0x0007e80000100a00 */
[----:B--2---:R-:W2:Y:S04]  /*73880*/  LDL.LU R4, [R1+0x8a8] ;  /* 0x0008a80001047983 */ /* 0x004ea80000300800 */
[----:B------:R-:W2:Y:S04]  /*73890*/  LDL.LU R5, [R1+0x8ac] ;  /* 0x0008ac0001057983 */ /* 0x000ea80000300800 */
[----:B------:R-:W2:Y:S04]  /*738a0*/  LDL.LU R6, [R1+0x898] ;  /* 0x0008980001067983 */ /* 0x000ea80000300800 */
[----:B------:R-:W2:Y:S01]  /*738b0*/  LDL.LU R7, [R1+0x89c] ;  /* 0x00089c0001077983 */ /* 0x000ea20000300800 */
[----:B------:R-:W-:-:S03]  /*738c0*/  IMAD.MOV.U32 R2, RZ, RZ, R121 ;  /* 0x000000ffff027224 */ /* 0x000fc600078e0079 */
[----:B-1----:R-:W4:Y:S04]  /*738d0*/  LDL.LU R120, [R1+0x840] ;  /* 0x0008400001787983 */ /* 0x002f280000300800 */
[----:B------:R-:W4:Y:S04]  /*738e0*/  LDL.LU R121, [R1+0x844] ;  /* 0x0008440001797983 */ /* 0x000f280000300800 */
[----:B---3--:R-:W4:Y:S04]  /*738f0*/  LDL.LU R122, [R1+0x830] ;  /* 0x00083000017a7983 */ /* 0x008f280000300800 */
[----:B------:R-:W4:Y:S04]  /*73900*/  LDL.LU R123, [R1+0x834] ;  /* 0x00083400017b7983 */ /* 0x000f280000300800 */
[----:B--2---:R1:W-:Y:S04]  /*73910*/  STS.128 [R0+0x80], R4 ;  /* 0x0000800400007388 */ /* 0x0043e80000000c00 */
[----:B-1----:R-:W2:Y:S04]  /*73920*/  LDL.LU R4, [R1+0x848] ;  /* 0x0008480001047983 */ /* 0x002ea80000300800 */
[----:B------:R-:W2:Y:S04]  /*73930*/  LDL.LU R5, [R1+0x84c] ;  /* 0x00084c0001057983 */ /* 0x000ea80000300800 */
[----:B------:R-:W2:Y:S04]  /*73940*/  LDL.LU R6, [R1+0x838] ;  /* 0x0008380001067983 */ /* 0x000ea80000300800 */
[----:B------:R-:W2:Y:S04]  /*73950*/  LDL.LU R7, [R1+0x83c] ;  /* 0x00083c0001077983 */ /* 0x000ea80000300800 */
[----:B------:R-:W3:Y:S04]  /*73960*/  LDL.LU R216, [R1+0x1664] ;  /* 0x0016640001d87983 */ /* 0x000ee80000300800 */
[----:B------:R-:W3:Y:S04]  /*73970*/  LDL R217, [R1+0xa24] ;  /* 0x000a240001d97983 */ /* 0x000ee80000100800 */
[----:B--2---:R1:W-:Y:S04]  /*73980*/  STS.128 [R0+0x280], R4 ;  /* 0x0002800400007388 */ /* 0x0043e80000000c00 */
[----:B-1----:R-:W2:Y:S04]  /*73990*/  LDL.LU R4, [R1+0x7c0] ;  /* 0x0007c00001047983 */ /* 0x002ea80000300800 */
[----:B------:R-:W2:Y:S04]  /*739a0*/  LDL.LU R5, [R1+0x7c4] ;  /* 0x0007c40001057983 */ /* 0x000ea80000300800 */
[----:B------:R-:W2:Y:S04]  /*739b0*/  LDL.LU R6, [R1+0x7b0] ;  /* 0x0007b00001067983 */ /* 0x000ea80000300800 */
[----:B------:R-:W2:Y:S04]  /*739c0*/  LDL.LU R7, [R1+0x7b4] ;  /* 0x0007b40001077983 */ /* 0x000ea80000300800 */
[----:B----4-:R1:W-:Y:S04]  /*739d0*/  STS.128 [R0+0x200], R120 ;  /* 0x0002007800007388 */ /* 0x0103e80000000c00 */
[----:B-1----:R-:W4:Y:S04]  /*739e0*/  LDL.LU R120, [R1+0x7c8] ;  /* 0x0007c80001787983 */ /* 0x002f280000300800 */
[----:B------:R-:W4:Y:S04]  /*739f0*/  LDL.LU R121, [R1+0x7cc] ;  /* 0x0007cc0001797983 */ /* 0x000f280000300800 */
[----:B------:R-:W4:Y:S04]  /*73a00*/  LDL.LU R122, [R1+0x7b8] ;  /* 0x0007b800017a7983 */ /* 0x000f280000300800 */
[----:B------:R-:W4:Y:S04]  /*73a10*/  LDL.LU R123, [R1+0x7bc] ;  /* 0x0007bc00017b7983 */ /* 0x000f280000300800 */
        /* <DEDUP_REMOVED lines=9> */
[----:B------:R-:W2:Y:S01]  /*73ab0*/  LDL.LU R7, [R1+0x72c] ;  /* 0x00072c0001077983 */ /* 0x000ea20000300800 */
[----:B---3--:R-:W-:-:S03]  /*73ac0*/  ISETP.GE.AND P0, PT, R216, c[0x0][0x178], PT ;  /* 0x00005e00d8007a0c */ /* 0x008fc60003f06270 */
[----:B--2---:R1:W-:Y:S02]  /*73ad0*/  STS.128 [R0+0x680], R4 ;  /* 0x0006800400007388 */ /* 0x0043e40000000c00 */
[----:B-1----:R-:W-:-:S04]  /*73ae0*/  IADD3 R4, R217, 0x2, RZ ;  /* 0x00000002d9047810 */ /* 0x002fc80007ffe0ff */
[----:B------:R-:W-:Y:S02]  /*73af0*/  ISETP.LT.AND P1, PT, R4, c[0x0][0x17c], !P0 ;  /* 0x00005f0004007a0c */ /* 0x000fe40004721270 */
[----:B------:R-:W-:-:S04]  /*73b00*/  IADD3 R4, R217, 0x4, RZ ;  /* 0x00000004d9047810 */ /* 0x000fc80007ffe0ff */
[----:B------:R-:W-:Y:S02]  /*73b10*/  ISETP.LT.AND P2, PT, R4, c[0x0][0x17c], !P0 ;  /* 0x00005f0004007a0c */ /* 0x000fe40004741270 */
        /* <DEDUP_REMOVED lines=12> */
[----:B----4-:R1:W-:Y:S02]  /*73be0*/  STS.128 [R0+0x480], R120 ;  /* 0x0004807800007388 */ /* 0x0103e40000000c00 */
[----:B-1----:R-:W-:-:S02]  /*73bf0*/  IMAD.MOV.U32 R120, RZ, RZ, R232 ;  /* 0x000000ffff787224 */ /* 0x002fc400078e00e8 */
[----:B------:R-:W-:Y:S02]  /*73c00*/  IMAD.MOV.U32 R121, RZ, RZ, R233 ;  /* 0x000000ffff797224 */ /* 0x000fe400078e00e9 */
[----:B------:R-:W-:Y:S02]  /*73c10*/  IMAD.MOV.U32 R122, RZ, RZ, R240 ;  /* 0x000000ffff7a7224 */ /* 0x000fe400078e00f0 */
[----:B------:R-:W-:-:S05]  /*73c20*/  IMAD.MOV.U32 R123, RZ, RZ, R241 ;  /* 0x000000ffff7b7224 */ /* 0x000fca00078e00f1 */
[----:B------:R1:W-:Y:S04]  /*73c30*/  STS.128 [R0+0xa00], R120 ;  /* 0x000a007800007388 */ /* 0x0003e80000000c00 */
[----:B-1----:R-:W4:Y:S04]  /*73c40*/  LDL.LU R120, [R1+0x428] ;  /* 0x0004280001787983 */ /* 0x002f280000300800 */
[----:B------:R-:W4:Y:S04]  /*73c50*/  LDL.LU R121, [R1+0x42c] ;  /* 0x00042c0001797983 */ /* 0x000f280000300800 */
[----:B------:R-:W4:Y:S04]  /*73c60*/  LDL.LU R233, [R1+0xb0] ;  /* 0x0000b00001e97983 */ /* 0x000f280000300800 */
[----:B------:R-:W4:Y:S04]  /*73c70*/  LDL.LU R232, [R1+0xb4] ;  /* 0x0000b40001e87983 */ /* 0x000f280000300800 */
[----:B------:R-:W4:Y:S04]  /*73c80*/  LDL.LU R122, [R1+0x298] ;  /* 0x00029800017a7983 */ /* 0x000f280000300800 */
[----:B------:R-:W4:Y:S04]  /*73c90*/  LDL.LU R123, [R1+0x29c] ;  /* 0x00029c00017b7983 */ /* 0x000f280000300800 */
[----:B---3--:R1:W-:Y:S04]  /*73ca0*/  STS.128 [R0+0x880], R124 ;  /* 0x0008807c00007388 */ /* 0x0083e80000000c00 */
[----:B-1----:R-:W3:Y:S04]  /*73cb0*/  LDL.LU R124, [R1+0x1c0] ;  /* 0x0001c000017c7983 */ /* 0x002ee80000300800 */
[----:B------:R-:W3:Y:S04]  /*73cc0*/  LDL.LU R125, [R1+0x1c4] ;  /* 0x0001c400017d7983 */ /* 0x000ee80000300800 */
[----:B------:R-:W3:Y:S04]  /*73cd0*/  LDL.LU R126, [R1+0x180] ;  /* 0x00018000017e7983 */ /* 0x000ee80000300800 */
[----:B--2---:R1:W-:Y:S04]  /*73ce0*/  STS.128 [R0+0xc00], R156 ;  /* 0x000c009c00007388 */ /* 0x0043e80000000c00 */
[----:B------:R-:W3:Y:S04]  /*73cf0*/  LDL.LU R127, [R1+0x184] ;  /* 0x00018400017f7983 */ /* 0x000ee80000300800 */
[----:B-1----:R-:W2:Y:S04]  /*73d00*/  LDL.LU R156, [R1+0x1c8] ;  /* 0x0001c800019c7983 */ /* 0x002ea80000300800 */
        /* <DEDUP_REMOVED lines=9> */
[----:B------:R-:W-:Y:S01]  /*73da0*/  IADD3 R3, R217, 0x1, RZ ;  /* 0x00000001d9037810 */ /* 0x000fe20007ffe0ff */
[----:B------:R1:W-:Y:S03]  /*73db0*/  STS.128 [R0+0x800], R4 ;  /* 0x0008000400007388 */ /* 0x0003e60000000c00 */
[----:B------:R-:W-:Y:S01]  /*73dc0*/  ISETP.LT.AND P3, PT, R3, c[0x0][0x17c], !P0 ;  /* 0x00005f0003007a0c */ /* 0x000fe20004761270 */
[----:B------:R-:W-:Y:S01]  /*73dd0*/  STS.128 [R0+0xa80], R240 ;  /* 0x000a80f000007388 */ /* 0x000fe20000000c00 */
[----:B------:R-:W-:-:S03]  /*73de0*/  IADD3 R3, R217, 0x3, RZ ;  /* 0x00000003d9037810 */ /* 0x000fc60007ffe0ff */
[----:B----4-:R4:W-:Y:S01]  /*73df0*/  STS.128 [R0+0xc80], R120 ;  /* 0x000c807800007388 */ /* 0x0109e20000000c00 */
[----:B------:R-:W-:Y:S01]  /*73e00*/  ISETP.LT.AND P4, PT, R3, c[0x0][0x17c], !P0 ;  /* 0x00005f0003007a0c */ /* 0x000fe20004781270 */
[----:B-1----:R-:W-:Y:S02]  /*73e10*/  IMAD R4, R216, c[0x0][0x194], RZ ;  /* 0x00006500d8047a24 */ /* 0x002fe400078e02ff */
[----:B------:R-:W-:-:S03]  /*73e20*/  IMAD R5, R217, c[0x0][0x198], RZ ;  /* 0x00006600d9057a24 */ /* 0x000fc600078e02ff */
[C---:B------:R-:W-:Y:S02]  /*73e30*/  LEA R3, P6, R4.reuse, c[0x0][0x170], 0x2 ;  /* 0x00005c0004037a11 */ /* 0x040fe400078c10ff */
[----:B------:R-:W-:Y:S02]  /*73e40*/  ISETP.LT.AND P5, PT, R217, c[0x0][0x17c], !P0 ;  /* 0x00005f00d9007a0c */ /* 0x000fe400047a1270 */
[----:B------:R-:W-:Y:S02]  /*73e50*/  LEA.HI.X.SX32 R4, R4, c[0x0][0x174], 0x2, P6 ;  /* 0x00005d0004047a11 */ /* 0x000fe400030f16ff */
[C---:B------:R-:W-:Y:S02]  /*73e60*/  LEA R6, P6, R5.reuse, R3, 0x2 ;  /* 0x0000000305067211 */ /* 0x040fe400078c10ff */
[C---:B------:R-:W-:Y:S02]  /*73e70*/  IADD3 R216, R5.reuse, c[0x0][0x198], RZ ;  /* 0x0000660005d87a10 */ /* 0x040fe40007ffe0ff */
[----:B------:R-:W-:-:S02]  /*73e80*/  LEA.HI.X.SX32 R7, R5, R4, 0x2, P6 ;  /* 0x0000000405077211 */ /* 0x000fc400030f16ff */
[C---:B----4-:R-:W-:Y:S02]  /*73e90*/  LEA R120, P6, R216.reuse, R3, 0x2 ;  /* 0x00000003d8787211 */ /* 0x050fe400078c10ff */
[C---:B------:R-:W-:Y:S02]  /*73ea0*/  IADD3 R5, R216.reuse, c[0x0][0x198], RZ ;  /* 0x00006600d8057a10 */ /* 0x040fe40007ffe0ff */
[----:B------:R-:W-:Y:S01]  /*73eb0*/  LEA.HI.X.SX32 R121, R216, R4, 0x2, P6 ;  /* 0x00000004d8797211 */ /* 0x000fe200030f16ff */
[----:B---3--:R-:W-:Y:S04]  /*73ec0*/  STS.128 [R0+0xe00], R124 ;  /* 0x000e007c00007388 */ /* 0x008fe80000000c00 */
[----:B--2---:R1:W-:Y:S04]  /*73ed0*/  STS.128 [R0+0xe80], R156 ;  /* 0x000e809c00007388 */ /* 0x0043e80000000c00 */
[----:B------:R-:W-:Y:S01]  /*73ee0*/  BAR.SYNC.DEFER_BLOCKING 0x0 ;  /* 0x0000000000007b1d */ /* 0x000fe20000010000 */
[----:B-1----:R-:W-:-:S05]  /*73ef0*/  IADD3 R0, R5, c[0x0][0x198], RZ ;  /* 0x0000660005007a10 */ /* 0x002fca0007ffe0ff */
[----:B------:R1:W-:Y:S04]  /*73f00*/  @P5 STG.E [R6.64], R233 ;  /* 0x000000e906005986 */ /* 0x0003e8000c101908 */
[----:B------:R2:W-:Y:S04]  /*73f10*/  @P3 STG.E [R120.64], R232 ;  /* 0x000000e878003986 */ /* 0x0005e8000c101908 */
[----:B-1----:R-:W3:Y:S01]  /*73f20*/  LDL.LU R233, [R1+0xe0] ;  /* 0x0000e00001e97983 */ /* 0x002ee20000300800 */
[----:B------:R-:W-:Y:S02]  /*73f30*/  IADD3 R7, R217, 0x5, RZ ;  /* 0x00000005d9077810 */ /* 0x000fe40007ffe0ff */
[-C--:B------:R-:W-:Y:S01]  /*73f40*/  LEA R6, P6, R0, R3.reuse, 0x2 ;  /* 0x0000000300067211 */ /* 0x080fe200078c10ff */
[----:B--2---:R-:W2:Y:S01]  /*73f50*/  LDL.LU R232, [R1+0xe4] ;  /* 0x0000e40001e87983 */ /* 0x004ea20000300800 */
[----:B------:R-:W-:-:S02]  /*73f60*/  LEA R120, P3, R5, R3, 0x2 ;  /* 0x0000000305787211 */ /* 0x000fc400078610ff */
[----:B------:R-:W-:Y:S02]  /*73f70*/  ISETP.LT.AND P5, PT, R7, c[0x0][0x17c], !P0 ;  /* 0x00005f0007007a0c */ /* 0x000fe400047a1270 */
[CC--:B------:R-:W-:Y:S02]  /*73f80*/  LEA.HI.X.SX32 R7, R0.reuse, R4.reuse, 0x2, P6 ;  /* 0x0000000400077211 */ /* 0x0c0fe400030f16ff */
[----:B------:R-:W-:Y:S02]  /*73f90*/  LEA.HI.X.SX32 R121, R5, R4, 0x2, P3 ;  /* 0x0000000405797211 */ /* 0x000fe400018f16ff */
[----:B------:R-:W-:-:S03]  /*73fa0*/  IADD3 R0, R0, c[0x0][0x198], RZ ;  /* 0x0000660000007a10 */ /* 0x000fc60007ffe0ff */
[----:B------:R1:W-:Y:S01]  /*73fb0*/  @P1 STG.E [R120.64], R228 ;  /* 0x000000e478001986 */ /* 0x0003e2000c101908 */
[----:B------:R-:W-:-:S03]  /*73fc0*/  IADD3 R5, R0, c[0x0][0x198], RZ ;  /* 0x0000660000057a10 */ /* 0x000fc60007ffe0ff */
[----:B------:R4:W-:Y:S04]  /*73fd0*/  @P4 STG.E [R6.64], R229 ;  /* 0x000000e506004986 */ /* 0x0009e8000c101908 */
[----:B-1----:R-:W2:Y:S01]  /*73fe0*/  LDL.LU R228, [R1+0xf0] ;  /* 0x0000f00001e47983 */ /* 0x002ea20000300800 */
[----:B------:R-:W-:Y:S02]  /*73ff0*/  IADD3 R121, R217, 0x7, RZ ;  /* 0x00000007d9797810 */ /* 0x000fe40007ffe0ff */
[-C--:B------:R-:W-:Y:S01]  /*74000*/  LEA R120, P6, R5, R3.reuse, 0x2 ;  /* 0x0000000305787211 */ /* 0x080fe200078c10ff */
[----:B----4-:R-:W4:Y:S01]  /*74010*/  LDL.LU R229, [R1+0xf4] ;  /* 0x0000f40001e57983 */ /* 0x010f220000300800 */
[----:B------:R-:W-:Y:S02]  /*74020*/  LEA R6, P1, R0, R3, 0x2 ;  /* 0x0000000300067211 */ /* 0x000fe400078210ff */
[----:B------:R-:W-:-:S02]  /*74030*/  ISETP.LT.AND P4, PT, R121, c[0x0][0x17c], !P0 ;  /* 0x00005f0079007a0c */ /* 0x000fc40004781270 */
[-C--:B------:R-:W-:Y:S02]  /*74040*/  LEA.HI.X.SX32 R7, R0, R4.reuse, 0x2, P1 ;  /* 0x0000000400077211 */ /* 0x080fe400008f16ff */
[----:B------:R-:W-:-:S03]  /*74050*/  LEA.HI.X.SX32 R121, R5, R4, 0x2, P6 ;  /* 0x0000000405797211 */ /* 0x000fc600030f16ff */
[----:B------:R1:W-:Y:S04]  /*74060*/  @P2 STG.E [R6.64], R230 ;  /* 0x000000e606002986 */ /* 0x0003e8000c101908 */
[----:B------:R1:W-:Y:S04]  /*74070*/  @P5 STG.E [R120.64], R231 ;  /* 0x000000e778005986 */ /* 0x0003e8000c101908 */
[----:B-1----:R-:W4:Y:S04]  /*74080*/  LDL.LU R230, [R1+0x100] ;  /* 0x0001000001e67983 */ /* 0x002f280000300800 */
[----:B------:R-:W4:Y:S01]  /*74090*/  LDL.LU R231, [R1+0x104] ;  /* 0x0001040001e77983 */ /* 0x000f220000300800 */
[----:B------:R-:W-:-:S02]  /*740a0*/  IADD3 R122, R217, 0x6, RZ ;  /* 0x00000006d97a7810 */ /* 0x000fc40007ffe0ff */
[----:B------:R-:W-:Y:S02]  /*740b0*/  IADD3 R0, R5, c[0x0][0x198], RZ ;  /* 0x0000660005007a10 */ /* 0x000fe40007ffe0ff */
[----:B------:R-:W-:Y:S02]  /*740c0*/  ISETP.LT.AND P3, PT, R122, c[0x0][0x17c], !P0 ;  /* 0x00005f007a007a0c */ /* 0x000fe40004761270 */
[C---:B------:R-:W-:Y:S02]  /*740d0*/  IADD3 R5, R0.reuse, c[0x0][0x198], RZ ;  /* 0x0000660000057a10 */ /* 0x040fe40007ffe0ff */
[-C--:B------:R-:W-:Y:S02]  /*740e0*/  LEA R6, P2, R0, R3.reuse, 0x2 ;  /* 0x0000000300067211 */ /* 0x080fe400078410ff */
[----:B------:R-:W-:Y:S02]  /*740f0*/  IADD3 R121, R217, 0x9, RZ ;  /* 0x00000009d9797810 */ /* 0x000fe40007ffe0ff */
[----:B------:R-:W-:-:S02]  /*74100*/  LEA R120, P6, R5, R3, 0x2 ;  /* 0x0000000305787211 */ /* 0x000fc400078c10ff */
[----:B------:R-:W-:Y:S02]  /*74110*/  IADD3 R122, R217, 0x8, RZ ;  /* 0x00000008d97a7810 */ /* 0x000fe40007ffe0ff */
[-C--:B------:R-:W-:Y:S02]  /*74120*/  LEA.HI.X.SX32 R7, R0, R4.reuse, 0x2, P2 ;  /* 0x0000000400077211 */ /* 0x080fe400010f16ff */
[----:B------:R-:W-:Y:S02]  /*74130*/  ISETP.LT.AND P5, PT, R121, c[0x0][0x17c], !P0 ;  /* 0x00005f0079007a0c */ /* 0x000fe400047a1270 */
[C---:B------:R-:W-:Y:S02]  /*74140*/  LEA.HI.X.SX32 R121, R5.reuse, R4, 0x2, P6 ;  /* 0x0000000405797211 */ /* 0x040fe400030f16ff */
[----:B------:R-:W-:Y:S02]  /*74150*/  IADD3 R0, R5, c[0x0][0x198], RZ ;  /* 0x0000660005007a10 */ /* 0x000fe40007ffe0ff */
[----:B------:R-:W-:-:S02]  /*74160*/  ISETP.LT.AND P1, PT, R122, c[0x0][0x17c], !P0 ;  /* 0x00005f007a007a0c */ /* 0x000fc40004721270 */
[----:B------:R-:W-:Y:S02]  /*74170*/  IADD3 R5, R0, c[0x0][0x198], RZ ;  /* 0x0000660000057a10 */ /* 0x000fe40007ffe0ff */
[----:B------:R-:W-:-:S04]  /*74180*/  IADD3 R122, R217, 0xa, RZ ;  /* 0x0000000ad97a7810 */ /* 0x000fc80007ffe0ff */
[----:B------:R-:W-:Y:S01]  /*74190*/  ISETP.LT.AND P2, PT, R122, c[0x0][0x17c], !P0 ;  /* 0x00005f007a007a0c */ /* 0x000fe20004741270 */
[----:B---3--:R1:W-:Y:S04]  /*741a0*/  @P3 STG.E [R6.64], R233 ;  /* 0x000000e906003986 */ /* 0x0083e8000c101908 */
[----:B--2---:R2:W-:Y:S04]  /*741b0*/  @P4 STG.E [R120.64], R232 ;  /* 0x000000e878004986 */ /* 0x0045e8000c101908 */
[----:B-1----:R-:W3:Y:S01]  /*741c0*/  LDL.LU R233, [R1+0x110] ;  /* 0x0001100001e97983 */ /* 0x002ee20000300800 */
[----:B------:R-:W-:-:S03]  /*741d0*/  LEA R6, P3, R0, R3, 0x2 ;  /* 0x0000000300067211 */ /* 0x000fc600078610ff */
[----:B--2---:R-:W2:Y:S01]  /*741e0*/  LDL.LU R232, [R1+0x114] ;  /* 0x0001140001e87983 */ /* 0x004ea20000300800 */
[----:B------:R-:W-:Y:S02]  /*741f0*/  IADD3 R121, R217, 0xb, RZ ;  /* 0x0000000bd9797810 */ /* 0x000fe40007ffe0ff */
[----:B------:R-:W-:Y:S02]  /*74200*/  LEA R120, P6, R5, R3, 0x2 ;  /* 0x0000000305787211 */ /* 0x000fe400078c10ff */
[-C--:B------:R-:W-:Y:S02]  /*74210*/  LEA.HI.X.SX32 R7, R0, R4.reuse, 0x2, P3 ;  /* 0x0000000400077211 */ /* 0x080fe400018f16ff */
[----:B------:R-:W-:Y:S02]  /*74220*/  ISETP.LT.AND P4, PT, R121, c[0x0][0x17c], !P0 ;  /* 0x00005f0079007a0c */ /* 0x000fe40004781270 */
[C---:B------:R-:W-:Y:S02]  /*74230*/  IADD3 R0, R5.reuse, c[0x0][0x198], RZ ;  /* 0x0000660005007a10 */ /* 0x040fe40007ffe0ff */
[----:B------:R-:W-:Y:S01]  /*74240*/  LEA.HI.X.SX32 R121, R5, R4, 0x2, P6 ;  /* 0x0000000405797211 */ /* 0x000fe200030f16ff */
[----:B------:R1:W-:Y:S01]  /*74250*/  @P1 STG.E [R6.64], R228 ;  /* 0x000000e406001986 */ /* 0x0003e2000c101908 */
[----:B------:R-:W-:-:S03]  /*74260*/  IADD3 R5, R0, c[0x0][0x198], RZ ;  /* 0x0000660000057a10 */ /* 0x000fc60007ffe0ff */
[----:B----4-:R4:W-:Y:S04]  /*74270*/  @P5 STG.E [R120.64], R229 ;  /* 0x000000e578005986 */ /* 0x0109e8000c101908 */
[----:B-1----:R-:W2:Y:S01]  /*74280*/  LDL.LU R228, [R1+0x120] ;  /* 0x0001200001e47983 */ /* 0x002ea20000300800 */
[----:B------:R-:W-:-:S03]  /*74290*/  LEA R6, P1, R0, R3, 0x2 ;  /* 0x0000000300067211 */ /* 0x000fc600078210ff */
[----:B----4-:R-:W4:Y:S01]  /*742a0*/  LDL.LU R229, [R1+0x124] ;  /* 0x0001240001e57983 */ /* 0x010f220000300800 */
[----:B------:R-:W-:Y:S02]  /*742b0*/  IADD3 R121, R217, 0xd, RZ ;  /* 0x0000000dd9797810 */ /* 0x000fe40007ffe0ff */
[----:B------:R-:W-:Y:S02]  /*742c0*/  LEA R120, P6, R5, R3, 0x2 ;  /* 0x0000000305787211 */ /* 0x000fe400078c10ff */
[-C--:B------:R-:W-:Y:S02]  /*742d0*/  LEA.HI.X.SX32 R7, R0, R4.reuse, 0x2, P1 ;  /* 0x0000000400077211 */ /* 0x080fe400008f16ff */
[----:B------:R-:W-:Y:S02]  /*742e0*/  ISETP.LT.AND P5, PT, R121, c[0x0][0x17c], !P0 ;  /* 0x00005f0079007a0c */ /* 0x000fe400047a1270 */
[----:B------:R-:W-:Y:S01]  /*742f0*/  LEA.HI.X.SX32 R121, R5, R4, 0x2, P6 ;  /* 0x0000000405797211 */ /* 0x000fe200030f16ff */
        /* <DEDUP_REMOVED lines=14> */
[C---:B------:R-:W-:Y:S02]  /*743e0*/  IADD3 R0, R5.reuse, c[0x0][0x198], RZ ;  /* 0x0000660005007a10 */ /* 0x040fe40007ffe0ff */
[----:B------:R-:W-:Y:S02]  /*743f0*/  LEA.HI.X.SX32 R121, R5, R4, 0x2, P6 ;  /* 0x0000000405797211 */ /* 0x000fe400030f16ff */
        /* <DEDUP_REMOVED lines=469> */
[----:B------:R-:W-:-:S03]  /*76150*/  IADD3 R7, R217, 0x53, RZ ;  /* 0x00000053d9077810 */ /* 0x000fc60007ffe0ff */
[----:B--2---:R-:W2:Y:S01]  /*76160*/  LDL.LU R232, [R1+0x234] ;  /* 0x0002340001e87983 */ /* 0x004ea20000300800 */
[CC--:B------:R-:W-:Y:S02]  /*76170*/  LEA R120, P3, R0.reuse, R3.reuse, 0x2 ;  /* 0x0000000300787211 */ /* 0x0c0fe400078610ff */
        /* <DEDUP_REMOVED lines=312> */
[----:B-1----:R-:W4:Y:S04]  /*77500*/  LDL.LU R230, [R1] ;  /* 0x0000000001e67983 */ /* 0x002f280000300800 */
        /* <DEDUP_REMOVED lines=18> */
[----:B--2---:R2:W-:Y:S01]  /*77630*/  @P4 STG.E [R120.64], R232 ;  /* 0x000000e878004986 */ /* 0x0045e2000c101908 */
[----:B-1----:R-:W-:Y:S02]  /*77640*/  IADD3 R7, R217, 0x83, RZ ;  /* 0x00000083d9077810 */ /* 0x002fe40007ffe0ff */
[-C--:B------:R-:W-:Y:S02]  /*77650*/  LEA R6, P6, R5, R3.reuse, 0x2 ;  /* 0x0000000305067211 */ /* 0x080fe400078c10ff */
[----:B--2---:R-:W-:-:S02]  /*77660*/  LEA R120, P3, R0, R3, 0x2 ;  /* 0x0000000300787211 */ /* 0x004fc400078610ff */
[----:B------:R-:W-:Y:S02]  /*77670*/  ISETP.LT.AND P4, PT, R7, c[0x0][0x17c], !P0 ;  /* 0x00005f0007007a0c */ /* 0x000fe40004781270 */
[-C--:B------:R-:W-:Y:S02]  /*77680*/  LEA.HI.X.SX32 R121, R0, R4.reuse, 0x2, P3 ;  /* 0x0000000400797211 */ /* 0x080fe400018f16ff */
[C---:B------:R-:W-:Y:S02]  /*77690*/  IADD3 R0, R5.reuse, c[0x0][0x198], RZ ;  /* 0x0000660005007a10 */ /* 0x040fe40007ffe0ff */
[----:B------:R-:W-:Y:S02]  /*776a0*/  LEA.HI.X.SX32 R7, R5, R4, 0x2, P6 ;  /* 0x0000000405077211 */ /* 0x000fe400030f16ff */
[----:B------:R-:W-:Y:S01]  /*776b0*/  IADD3 R5, R0, c[0x0][0x198], RZ ;  /* 0x0000660000057a10 */ /* 0x000fe20007ffe0ff */
[----:B------:R1:W-:Y:S04]  /*776c0*/  @P1 STG.E [R120.64], R228 ;  /* 0x000000e478001986 */ /* 0x0003e8000c101908 */
[----:B----4-:R2:W-:Y:S01]  /*776d0*/  @P5 STG.E [R6.64], R229 ;  /* 0x000000e506005986 */ /* 0x0105e2000c101908 */
[----:B-1----:R-:W-:-:S02]  /*776e0*/  IADD3 R121, R217, 0x85, RZ ;  /* 0x00000085d9797810 */ /* 0x002fc40007ffe0ff */
[-C--:B------:R-:W-:Y:S02]  /*776f0*/  LEA R120, P6, R5, R3.reuse, 0x2 ;  /* 0x0000000305787211 */ /* 0x080fe400078c10ff */
[C---:B--2---:R-:W-:Y:S02]  /*77700*/  LEA R6, P1, R0.reuse, R3, 0x2 ;  /* 0x0000000300067211 */ /* 0x044fe400078210ff */
[----:B------:R-:W-:Y:S02]  /*77710*/  ISETP.LT.AND P5, PT, R121, c[0x0][0x17c], !P0 ;  /* 0x00005f0079007a0c */ /* 0x000fe400047a1270 */
[-C--:B------:R-:W-:Y:S02]  /*77720*/  LEA.HI.X.SX32 R7, R0, R4.reuse, 0x2, P1 ;  /* 0x0000000400077211 */ /* 0x080fe400008f16ff */
[----:B------:R-:W-:-:S03]  /*77730*/  LEA.HI.X.SX32 R121, R5, R4, 0x2, P6 ;  /* 0x0000000405797211 */ /* 0x000fc600030f16ff */
[----:B------:R1:W-:Y:S04]  /*77740*/  @P2 STG.E [R6.64], R230 ;  /* 0x000000e606002986 */ /* 0x0003e8000c101908 */
[----:B------:R2:W-:Y:S04]  /*77750*/  @P4 STG.E [R120.64], R231 ;  /* 0x000000e778004986 */ /* 0x0005e8000c101908 */
[----:B-1----:R-:W3:Y:S04]  /*77760*/  LDL.LU R230, [R1+0x30] ;  /* 0x0000300001e67983 */ /* 0x002ee80000300800 */
[----:B--2---:R-:W2:Y:S01]  /*77770*/  LDL.LU R231, [R1+0x34] ;  /* 0x0000340001e77983 */ /* 0x004ea20000300800 */
        /* <DEDUP_REMOVED lines=11> */
[----:B------:R-:W-:Y:S01]  /*77830*/  LEA.HI.X.SX32 R7, R5, R4, 0x2, P6 ;  /* 0x0000000405077211 */ /* 0x000fe200030f16ff */
[----:B------:R1:W-:Y:S01]  /*77840*/  @P3 STG.E [R120.64], R204 ;  /* 0x000000cc78003986 */ /* 0x0003e2000c101908 */
[----:B------:R-:W-:-:S02]  /*77850*/  ISETP.LT.AND P1, PT, R122, c[0x0][0x17c], !P0 ;  /* 0x00005f007a007a0c */ /* 0x000fc40004721270 */
[C---:B------:R-:W-:Y:S01]  /*77860*/  IADD3 R5, R0.reuse, c[0x0][0x198], RZ ;  /* 0x0000660000057a10 */ /* 0x040fe20007ffe0ff */
[----:B------:R4:W-:Y:S01]  /*77870*/  @P5 STG.E [R6.64], R205 ;  /* 0x000000cd06005986 */ /* 0x0009e2000c101908 */
[C---:B------:R-:W-:Y:S02]  /*77880*/  IADD3 R122, R217.reuse, 0x88, RZ ;  /* 0x00000088d97a7810 */ /* 0x040fe40007ffe0ff */
[----:B-1----:R-:W-:Y:S02]  /*77890*/  IADD3 R121, R217, 0x89, RZ ;  /* 0x00000089d9797810 */ /* 0x002fe40007ffe0ff */
[-C--:B------:R-:W-:Y:S02]  /*778a0*/  LEA R120, P6, R5, R3.reuse, 0x2 ;  /* 0x0000000305787211 */ /* 0x080fe400078c10ff */
[----:B----4-:R-:W-:Y:S02]  /*778b0*/  LEA R6, P3, R0, R3, 0x2 ;  /* 0x0000000300067211 */ /* 0x010fe400078610ff */
[----:B------:R-:W-:-:S02]  /*778c0*/  ISETP.LT.AND P5, PT, R121, c[0x0][0x17c], !P0 ;  /* 0x00005f0079007a0c */ /* 0x000fc400047a1270 */
[-C--:B------:R-:W-:Y:S02]  /*778d0*/  LEA.HI.X.SX32 R7, R0, R4.reuse, 0x2, P3 ;  /* 0x0000000400077211 */ /* 0x080fe400018f16ff */
[C---:B------:R-:W-:Y:S02]  /*778e0*/  IADD3 R0, R5.reuse, c[0x0][0x198], RZ ;  /* 0x0000660005007a10 */ /* 0x040fe40007ffe0ff */
[----:B------:R-:W-:Y:S02]  /*778f0*/  LEA.HI.X.SX32 R121, R5, R4, 0x2, P6 ;  /* 0x0000000405797211 */ /* 0x000fe400030f16ff */
[----:B------:R-:W-:Y:S01]  /*77900*/  ISETP.LT.AND P2, PT, R122, c[0x0][0x17c], !P0 ;  /* 0x00005f007a007a0c */ /* 0x000fe20004741270 */
[----:B------:R1:W-:Y:S01]  /*77910*/  @P1 STG.E [R6.64], R188 ;  /* 0x000000bc06001986 */ /* 0x0003e2000c101908 */
[----:B------:R-:W-:-:S03]  /*77920*/  IADD3 R5, R0, c[0x0][0x198], RZ ;  /* 0x0000660000057a10 */ /* 0x000fc60007ffe0ff */
[----:B------:R4:W-:Y:S01]  /*77930*/  @P4 STG.E [R120.64], R189 ;  /* 0x000000bd78004986 */ /* 0x0009e2000c101908 */
[----:B-1----:R-:W-:Y:S02]  /*77940*/  IADD3 R7, R217, 0x8b, RZ ;  /* 0x0000008bd9077810 */ /* 0x002fe40007ffe0ff */
[-C--:B------:R-:W-:Y:S02]  /*77950*/  LEA R6, P6, R5, R3.reuse, 0x2 ;  /* 0x0000000305067211 */ /* 0x080fe400078c10ff */
[C---:B----4-:R-:W-:Y:S02]  /*77960*/  LEA R120, P1, R0.reuse, R3, 0x2 ;  /* 0x0000000300787211 */ /* 0x050fe400078210ff */
[----:B------:R-:W-:Y:S02]  /*77970*/  ISETP.LT.AND P4, PT, R7, c[0x0][0x17c], !P0 ;  /* 0x00005f0007007a0c */ /* 0x000fe40004781270 */
[-C--:B------:R-:W-:Y:S02]  /*77980*/  LEA.HI.X.SX32 R121, R0, R4.reuse, 0x2, P1 ;  /* 0x0000000400797211 */ /* 0x080fe400008f16ff */
[----:B------:R-:W-:-:S03]  /*77990*/  LEA.HI.X.SX32 R7, R5, R4, 0x2, P6 ;  /* 0x0000000405077211 */ /* 0x000fc600030f16ff */
[----:B---3--:R1:W-:Y:S04]  /*779a0*/  @P2 STG.E [R120.64], R230 ;  /* 0x000000e678002986 */ /* 0x0083e8000c101908 */
[----:B--2---:R2:W-:Y:S04]  /*779b0*/  @P5 STG.E [R6.64], R231 ;  /* 0x000000e706005986 */ /* 0x0045e8000c101908 */
        /* <DEDUP_REMOVED lines=14> */
[----:B------:R-:W-:Y:S01]  /*77aa0*/  ISETP.LT.AND P1, PT, R122, c[0x0][0x17c], !P0 ;  /* 0x00005f007a007a0c */ /* 0x000fe20004721270 */
[----:B------:R1:W-:Y:S01]  /*77ab0*/  @P3 STG.E [R6.64], R248 ;  /* 0x000000f806003986 */ /* 0x0003e2000c101908 */
[----:B------:R-:W-:-:S03]  /*77ac0*/  IADD3 R5, R0, c[0x0][0x198], RZ ;  /* 0x0000660000057a10 */ /* 0x000fc60007ffe0ff */
[----:B------:R4:W-:Y:S01]  /*77ad0*/  @P4 STG.E [R120.64], R249 ;  /* 0x000000f978004986 */ /* 0x0009e2000c101908 */
[C---:B------:R-:W-:Y:S02]  /*77ae0*/  IADD3 R122, R217.reuse, 0x8e, RZ ;  /* 0x0000008ed97a7810 */ /* 0x040fe40007ffe0ff */
[----:B-1----:R-:W-:Y:S02]  /*77af0*/  IADD3 R7, R217, 0x8f, RZ ;  /* 0x0000008fd9077810 */ /* 0x002fe40007ffe0ff */
[-C--:B------:R-:W-:Y:S02]  /*77b00*/  LEA R6, P6, R5, R3.reuse, 0x2 ;  /* 0x0000000305067211 */ /* 0x080fe400078c10ff */
[C---:B----4-:R-:W-:Y:S02]  /*77b10*/  LEA R120, P3, R0.reuse, R3, 0x2 ;  /* 0x0000000300787211 */ /* 0x050fe400078610ff */
[----:B------:R-:W-:Y:S02]  /*77b20*/  ISETP.LT.AND P4, PT, R7, c[0x0][0x17c], !P0 ;  /* 0x00005f0007007a0c */ /* 0x000fe40004781270 */
[----:B------:R-:W-:-:S02]  /*77b30*/  LEA.HI.X.SX32 R121, R0, R4, 0x2, P3 ;  /* 0x0000000400797211 */ /* 0x000fc400018f16ff */
[C---:B------:R-:W-:Y:S02]  /*77b40*/  IADD3 R0, R5.reuse, c[0x0][0x198], RZ ;  /* 0x0000660005007a10 */ /* 0x040fe40007ffe0ff */
[----:B------:R-:W-:Y:S01]  /*77b50*/  LEA.HI.X.SX32 R7, R5, R4, 0x2, P6 ;  /* 0x0000000405077211 */ /* 0x000fe200030f16ff */
[----:B------:R1:W-:Y:S01]  /*77b60*/  @P1 STG.E [R120.64], R200 ;  /* 0x000000c878001986 */ /* 0x0003e2000c101908 */
[----:B------:R-:W-:Y:S02]  /*77b70*/  ISETP.LT.AND P2, PT, R122, c[0x0][0x17c], !P0 ;  /* 0x00005f007a007a0c */ /* 0x000fe40004741270 */
[----:B------:R-:W-:Y:S01]  /*77b80*/  IADD3 R5, R0, c[0x0][0x198], RZ ;  /* 0x0000660000057a10 */ /* 0x000fe20007ffe0ff */
[----:B------:R4:W-:Y:S01]  /*77b90*/  @P5 STG.E [R6.64], R201 ;  /* 0x000000c906005986 */ /* 0x0009e2000c101908 */
[C---:B------:R-:W-:Y:S02]  /*77ba0*/  IADD3 R122, R217.reuse, 0x90, RZ ;  /* 0x00000090d97a7810 */ /* 0x040fe40007ffe0ff */
[----:B-1----:R-:W-:-:S02]  /*77bb0*/  IADD3 R121, R217, 0x91, RZ ;  /* 0x00000091d9797810 */ /* 0x002fc40007ffe0ff */
[-C--:B------:R-:W-:Y:S02]  /*77bc0*/  LEA R120, P6, R5, R3.reuse, 0x2 ;  /* 0x0000000305787211 */ /* 0x080fe400078c10ff */
[C---:B----4-:R-:W-:Y:S02]  /*77bd0*/  LEA R6, P1, R0.reuse, R3, 0x2 ;  /* 0x0000000300067211 */ /* 0x050fe400078210ff */
[----:B------:R-:W-:Y:S02]  /*77be0*/  ISETP.LT.AND P5, PT, R121, c[0x0][0x17c], !P0 ;  /* 0x00005f0079007a0c */ /* 0x000fe400047a1270 */
[-C--:B------:R-:W-:Y:S02]  /*77bf0*/  LEA.HI.X.SX32 R7, R0, R4.reuse, 0x2, P1 ;  /* 0x0000000400077211 */ /* 0x080fe400008f16ff */
[C---:B------:R-:W-:Y:S02]  /*77c00*/  IADD3 R0, R5.reuse, c[0x0][0x198], RZ ;  /* 0x0000660005007a10 */ /* 0x040fe40007ffe0ff */
[----:B------:R-:W-:-:S02]  /*77c10*/  LEA.HI.X.SX32 R121, R5, R4, 0x2, P6 ;  /* 0x0000000405797211 */ /* 0x000fc400030f16ff */
        /* <DEDUP_REMOVED lines=15> */
[----:B------:R-:W-:Y:S01]  /*77d10*/  IADD3 R0, R5, c[0x0][0x198], RZ ;  /* 0x0000660005007a10 */ /* 0x000fe20007ffe0ff */
[----:B------:R-:W4:Y:S01]  /*77d20*/  LDL.LU R228, [R1+0x48] ;  /* 0x0000480001e47983 */ /* 0x000f220000300800 */
[----:B------:R-:W-:Y:S02]  /*77d30*/  ISETP.LT.AND P1, PT, R122, c[0x0][0x17c], !P0 ;  /* 0x00005f007a007a0c */ /* 0x000fe40004721270 */
[C---:B------:R-:W-:Y:S01]  /*77d40*/  IADD3 R5, R0.reuse, c[0x0][0x198], RZ ;  /* 0x0000660000057a10 */ /* 0x040fe20007ffe0ff */
[----:B------:R-:W4:Y:S01]  /*77d50*/  LDL.LU R229, [R1+0x4c] ;  /* 0x00004c0001e57983 */ /* 0x000f220000300800 */
        /* <DEDUP_REMOVED lines=15> */
[C---:B------:R-:W-:Y:S02]  /*77e50*/  LEA R120, P1, R0.reuse, R3, 0x2 ;  /* 0x0000000300787211 */ /* 0x040fe400078210ff */
        /* <DEDUP_REMOVED lines=11> */
[C---:B------:R-:W-:Y:S02]  /*77f10*/  LEA R6, P2, R0.reuse, R3, 0x2 ;  /* 0x0000000300067211 */ /* 0x040fe400078410ff */
[----:B------:R-:W-:Y:S02]  /*77f20*/  ISETP.LT.AND P5, PT, R121, c[0x0][0x17c], !P0 ;  /* 0x00005f0079007a0c */ /* 0x000fe400047a1270 */
[-C--:B------:R-:W-:Y:S02]  /*77f30*/  LEA.HI.X.SX32 R7, R0, R4.reuse, 0x2, P2 ;  /* 0x0000000400077211 */ /* 0x080fe400010f16ff */
[C---:B------:R-:W-:Y:S02]  /*77f40*/  IADD3 R0, R5.reuse, c[0x0][0x198], RZ ;  /* 0x0000660005007a10 */ /* 0x040fe40007ffe0ff */
[----:B------:R-:W-:-:S02]  /*77f50*/  LEA.HI.X.SX32 R121, R5, R4, 0x2, P6 ;  /* 0x0000000405797211 */ /* 0x000fc400030f16ff */
[----:B------:R-:W-:Y:S01]  /*77f60*/  ISETP.LT.AND P1, PT, R122, c[0x0][0x17c], !P0 ;  /* 0x00005f007a007a0c */ /* 0x000fe20004721270 */
[----:B------:R1:W-:Y:S01]  /*77f70*/  @P3 STG.E [R6.64], R180 ;  /* 0x000000b406003986 */ /* 0x0003e2000c101908 */
[----:B------:R-:W-:-:S03]  /*77f80*/  IADD3 R5, R0, c[0x0][0x198], RZ ;  /* 0x0000660000057a10 */ /* 0x000fc60007ffe0ff */
[----:B------:R1:W-:Y:S02]  /*77f90*/  @P4 STG.E [R120.64], R181 ;  /* 0x000000b578004986 */ /* 0x0003e4000c101908 */
[----:B-1----:R-:W-:Y:S02]  /*77fa0*/  IADD3 R7, R217, 0x9b, RZ ;  /* 0x0000009bd9077810 */ /* 0x002fe40007ffe0ff */
[-C--:B------:R-:W-:Y:S02]  /*77fb0*/  LEA R6, P6, R5, R3.reuse, 0x2 ;  /* 0x0000000305067211 */ /* 0x080fe400078c10ff */
[C---:B------:R-:W-:Y:S02]  /*77fc0*/  LEA R120, P3, R0.reuse, R3, 0x2 ;  /* 0x0000000300787211 */ /* 0x040fe400078610ff */
[----:B------:R-:W-:Y:S02]  /*77fd0*/  ISETP.LT.AND P4, PT, R7, c[0x0][0x17c], !P0 ;  /* 0x00005f0007007a0c */ /* 0x000fe40004781270 */
[----:B------:R-:W-:-:S02]  /*77fe0*/  LEA.HI.X.SX32 R121, R0, R4, 0x2, P3 ;  /* 0x0000000400797211 */ /* 0x000fc400018f16ff */
        /* <DEDUP_REMOVED lines=16> */
[----:B------:R-:W-:Y:S01]  /*780f0*/  IADD3 R0, R5, c[0x0][0x198], RZ ;  /* 0x0000660005007a10 */ /* 0x000fe20007ffe0ff */
        /* <DEDUP_REMOVED lines=22> */
[C---:B------:R-:W-:Y:S02]  /*78260*/  LEA.HI.X.SX32 R121, R5.reuse, R4, 0x2, P6 ;  /* 0x0000000405797211 */ /* 0x040fe400030f16ff */
[----:B------:R-:W-:Y:S01]  /*78270*/  IADD3 R0, R5, c[0x0][0x198], RZ ;  /* 0x0000660005007a10 */ /* 0x000fe20007ffe0ff */
        /* <DEDUP_REMOVED lines=110> */
[----:B---3--:R-:W-:Y:S04]  /*78960*/  @P1 STG.E [R120.64], R230 ;  /* 0x000000e678001986 */ /* 0x008fe8000c101908 */
[----:B--2---:R1:W-:Y:S04]  /*78970*/  @P5 STG.E [R6.64], R231 ;  /* 0x000000e706005986 */ /* 0x0043e8000c101908 */
[----:B-1----:R-:W2:Y:S01]  /*78980*/  LDL.LU R231, [R1+0x18] ;  /* 0x0000180001e77983 */ /* 0x002ea20000300800 */
[----:B------:R-:W-:Y:S02]  /*78990*/  IADD3 R122, R217, 0xb2, RZ ;  /* 0x000000b2d97a7810 */ /* 0x000fe40007ffe0ff */
[----:B------:R-:W-:-:S02]  /*789a0*/  IADD3 R0, R5, c[0x0][0x198], RZ ;  /* 0x0000660005007a10 */ /* 0x000fc40007ffe0ff */
[----:B------:R-:W-:Y:S02]  /*789b0*/  ISETP.LT.AND P2, PT, R122, c[0x0][0x17c], !P0 ;  /* 0x00005f007a007a0c */ /* 0x000fe40004741270 */
[C---:B------:R-:W-:Y:S02]  /*789c0*/  IADD3 R5, R0.reuse, c[0x0][0x198], RZ ;  /* 0x0000660000057a10 */ /* 0x040fe40007ffe0ff */
[-C--:B------:R-:W-:Y:S02]  /*789d0*/  LEA R6, P1, R0, R3.reuse, 0x2 ;  /* 0x0000000300067211 */ /* 0x080fe400078210ff */
[----:B------:R-:W-:Y:S02]  /*789e0*/  IADD3 R121, R217, 0xb5, RZ ;  /* 0x000000b5d9797810 */ /* 0x000fe40007ffe0ff */
[----:B------:R-:W-:Y:S02]  /*789f0*/  LEA R120, P6, R5, R3, 0x2 ;  /* 0x0000000305787211 */ /* 0x000fe400078c10ff */
[----:B------:R-:W-:-:S02]  /*78a00*/  IADD3 R122, R217, 0xb4, RZ ;  /* 0x000000b4d97a7810 */ /* 0x000fc40007ffe0ff */
        /* <DEDUP_REMOVED lines=11> */
[C---:B---3--:R-:W-:Y:S02]  /*78ac0*/  LEA R120, P2, R0.reuse, R3, 0x2 ;  /* 0x0000000300787211 */ /* 0x048fe400078410ff */
        /* <DEDUP_REMOVED lines=11> */
[C---:B---3--:R-:W-:Y:S02]  /*78b80*/  LEA R6, P3, R0.reuse, R3, 0x2 ;  /* 0x0000000300067211 */ /* 0x048fe400078610ff */
        /* <DEDUP_REMOVED lines=15> */
[----:B------:R-:W-:Y:S02]  /*78c80*/  LEA.HI.X.SX32 R7, R5, R4, 0x2, P6 ;  /* 0x0000000405077211 */ /* 0x000fe400030f16ff */
[----:B------:R-:W-:Y:S02]  /*78c90*/  ISETP.LT.AND P3, PT, R122, c[0x0][0x17c], !P0 ;  /* 0x00005f007a007a0c */ /* 0x000fe40004761270 */
[----:B------:R-:W-:Y:S02]  /*78ca0*/  IADD3 R5, R0, c[0x0][0x198], RZ ;  /* 0x0000660000057a10 */ /* 0x000fe40007ffe0ff */
[----:B------:R-:W-:-:S04]  /*78cb0*/  IADD3 R122, R217, 0xbc, RZ ;  /* 0x000000bcd97a7810 */ /* 0x000fc80007ffe0ff */
[----:B------:R-:W-:Y:S02]  /*78cc0*/  ISETP.LT.AND P1, PT, R122, c[0x0][0x17c], !P0 ;  /* 0x00005f007a007a0c */ /* 0x000fe40004721270 */
[C---:B------:R-:W-:Y:S01]  /*78cd0*/  IADD3 R122, R217.reuse, 0xbe, RZ ;  /* 0x000000bed97a7810 */ /* 0x040fe20007ffe0ff */
[----:B--2---:R1:W-:Y:S04]  /*78ce0*/  @P2 STG.E [R120.64], R231 ;  /* 0x000000e778002986 */ /* 0x0043e8000c101908 */
[----:B------:R2:W-:Y:S01]  /*78cf0*/  @P5 STG.E [R6.64], R252 ;  /* 0x000000fc06005986 */ /* 0x0005e2000c101908 */
[----:B-1----:R-:W-:Y:S02]  /*78d00*/  IADD3 R121, R217, 0xbd, RZ ;  /* 0x000000bdd9797810 */ /* 0x002fe40007ffe0ff */
[----:B------:R-:W-:-:S02]  /*78d10*/  LEA R120, P6, R5, R3, 0x2 ;  /* 0x0000000305787211 */ /* 0x000fc400078c10ff */
[C---:B--2---:R-:W-:Y:S02]  /*78d20*/  LEA R6, P2, R0.reuse, R3, 0x2 ;  /* 0x0000000300067211 */ /* 0x044fe400078410ff */
[----:B------:R-:W-:Y:S02]  /*78d30*/  ISETP.LT.AND P5, PT, R121, c[0x0][0x17c], !P0 ;  /* 0x00005f0079007a0c */ /* 0x000fe400047a1270 */
[-C--:B------:R-:W-:Y:S02]  /*78d40*/  LEA.HI.X.SX32 R7, R0, R4.reuse, 0x2, P2 ;  /* 0x0000000400077211 */ /* 0x080fe400010f16ff */
[C---:B------:R-:W-:Y:S02]  /*78d50*/  IADD3 R0, R5.reuse, c[0x0][0x198], RZ ;  /* 0x0000660005007a10 */ /* 0x040fe40007ffe0ff */
[----:B------:R-:W-:Y:S01]  /*78d60*/  LEA.HI.X.SX32 R121, R5, R4, 0x2, P6 ;  /* 0x0000000405797211 */ /* 0x000fe200030f16ff */
[----:B------:R1:W-:Y:S01]  /*78d70*/  @P3 STG.E [R6.64], R210 ;  /* 0x000000d206003986 */ /* 0x0003e2000c101908 */
[----:B------:R-:W-:-:S03]  /*78d80*/  IADD3 R5, R0, c[0x0][0x198], RZ ;  /* 0x0000660000057a10 */ /* 0x000fc60007ffe0ff */
[----:B------:R2:W-:Y:S01]  /*78d90*/  @P4 STG.E [R120.64], R211 ;  /* 0x000000d378004986 */ /* 0x0005e2000c101908 */
[----:B-1----:R-:W-:Y:S02]  /*78da0*/  IADD3 R7, R217, 0xbf, RZ ;  /* 0x000000bfd9077810 */ /* 0x002fe40007ffe0ff */
[-C--:B------:R-:W-:Y:S02]  /*78db0*/  LEA R6, P6, R5, R3.reuse, 0x2 ;  /* 0x0000000305067211 */ /* 0x080fe400078c10ff */
[C---:B--2---:R-:W-:Y:S02]  /*78dc0*/  LEA R120, P3, R0.reuse, R3, 0x2 ;  /* 0x0000000300787211 */ /* 0x044fe400078610ff */
[----:B------:R-:W-:Y:S02]  /*78dd0*/  ISETP.LT.AND P4, PT, R7, c[0x0][0x17c], !P0 ;  /* 0x00005f0007007a0c */ /* 0x000fe40004781270 */
[----:B------:R-:W-:Y:S02]  /*78de0*/  LEA.HI.X.SX32 R121, R0, R4, 0x2, P3 ;  /* 0x0000000400797211 */ /* 0x000fe400018f16ff */
[----:B------:R-:W-:-:S02]  /*78df0*/  IADD3 R0, R5, c[0x0][0x198], RZ ;  /* 0x0000660005007a10 */ /* 0x000fc40007ffe0ff */
[----:B------:R-:W-:Y:S01]  /*78e00*/  LEA.HI.X.SX32 R7, R5, R4, 0x2, P6 ;  /* 0x0000000405077211 */ /* 0x000fe200030f16ff */
[----:B------:R1:W-:Y:S01]  /*78e10*/  @P1 STG.E [R120.64], R194 ;  /* 0x000000c278001986 */ /* 0x0003e2000c101908 */
[----:B------:R-:W-:Y:S02]  /*78e20*/  ISETP.LT.AND P2, PT, R122, c[0x0][0x17c], !P0 ;  /* 0x00005f007a007a0c */ /* 0x000fe40004741270 */
[----:B------:R-:W-:Y:S01]  /*78e30*/  IADD3 R5, R0, c[0x0][0x198], RZ ;  /* 0x0000660000057a10 */ /* 0x000fe20007ffe0ff */
[----:B------:R2:W-:Y:S01]  /*78e40*/  @P5 STG.E [R6.64], R195 ;  /* 0x000000c306005986 */ /* 0x0005e2000c101908 */
[C---:B------:R-:W-:Y:S02]  /*78e50*/  IADD3 R122, R217.reuse, 0xc0, RZ ;  /* 0x000000c0d97a7810 */ /* 0x040fe40007ffe0ff */
[----:B-1----:R-:W-:Y:S02]  /*78e60*/  IADD3 R121, R217, 0xc1, RZ ;  /* 0x000000c1d9797810 */ /* 0x002fe40007ffe0ff */
[----:B------:R-:W-:-:S02]  /*78e70*/  LEA R120, P6, R5, R3, 0x2 ;  /* 0x0000000305787211 */ /* 0x000fc400078c10ff */
[C---:B--2---:R-:W-:Y:S02]  /*78e80*/  LEA R6, P1, R0.reuse, R3, 0x2 ;  /* 0x0000000300067211 */ /* 0x044fe400078210ff */
[----:B------:R-:W-:Y:S02]  /*78e90*/  ISETP.LT.AND P5, PT, R121, c[0x0][0x17c], !P0 ;  /* 0x00005f0079007a0c */ /* 0x000fe400047a1270 */
        /* <DEDUP_REMOVED lines=10> */
[C---:B--2---:R-:W-:Y:S02]  /*78f40*/  LEA R120, P2, R0.reuse, R3, 0x2 ;  /* 0x0000000300787211 */ /* 0x044fe400078410ff */
        /* <DEDUP_REMOVED lines=11> */
[C---:B--2---:R-:W-:Y:S02]  /*79000*/  LEA R6, P3, R0.reuse, R3, 0x2 ;  /* 0x0000000300067211 */ /* 0x044fe400078610ff */
        /* <DEDUP_REMOVED lines=22> */
[CC--:B--2---:R-:W-:Y:S02]  /*79170*/  LEA R6, P2, R0.reuse, R3.reuse, 0x2 ;  /* 0x0000000300067211 */ /* 0x0c4fe400078410ff */
[C---:B------:R-:W-:Y:S02]  /*79180*/  LEA R120, P6, R5.reuse, R3, 0x2 ;  /* 0x0000000305787211 */ /* 0x040fe400078c10ff */
[----:B------:R-:W-:Y:S02]  /*79190*/  LEA.HI.X.SX32 R7, R0, R4, 0x2, P2 ;  /* 0x0000000400077211 */ /* 0x000fe400010f16ff */
[----:B------:R-:W-:Y:S02]  /*791a0*/  IADD3 R0, R5, c[0x0][0x198], RZ ;  /* 0x0000660005007a10 */ /* 0x000fe40007ffe0ff */
[----:B------:R-:W-:Y:S02]  /*791b0*/  ISETP.LT.AND P5, PT, R121, c[0x0][0x17c], !P0 ;  /* 0x00005f0079007a0c */ /* 0x000fe400047a1270 */
[----:B------:R-:W-:-:S02]  /*791c0*/  ISETP.LT.AND P1, PT, R122, c[0x0][0x17c], !P0 ;  /* 0x00005f007a007a0c */ /* 0x000fc40004721270 */
[----:B------:R-:W-:Y:S02]  /*791d0*/  LEA.HI.X.SX32 R121, R5, R4, 0x2, P6 ;  /* 0x0000000405797211 */ /* 0x000fe400030f16ff */
[----:B------:R-:W-:Y:S01]  /*791e0*/  IADD3 R5, R0, c[0x0][0x198], RZ ;  /* 0x0000660000057a10 */ /* 0x000fe20007ffe0ff */
[----:B------:R1:W-:Y:S01]  /*791f0*/  @P3 STG.E [R6.64], R112 ;  /* 0x0000007006003986 */ /* 0x0003e2000c101908 */
[----:B------:R-:W-:-:S03]  /*79200*/  IADD3 R122, R217, 0xca, RZ ;  /* 0x000000cad97a7810 */ /* 0x000fc60007ffe0ff */
[----:B------:R2:W-:Y:S01]  /*79210*/  @P4 STG.E [R120.64], R113 ;  /* 0x0000007178004986 */ /* 0x0005e2000c101908 */
[CC--:B-1----:R-:W-:Y:S02]  /*79220*/  LEA R112, P3, R0.reuse, R3.reuse, 0x2 ;  /* 0x0000000300707211 */ /* 0x0c2fe400078610ff */
[----:B------:R-:W-:Y:S02]  /*79230*/  IADD3 R7, R217, 0xcb, RZ ;  /* 0x000000cbd9077810 */ /* 0x000fe40007ffe0ff */
[----:B------:R-:W-:Y:S02]  /*79240*/  LEA R6, P6, R5, R3, 0x2 ;  /* 0x0000000305067211 */ /* 0x000fe400078c10ff */
[----:B--2---:R-:W-:Y:S02]  /*79250*/  LEA.HI.X.SX32 R113, R0, R4, 0x2, P3 ;  /* 0x0000000400717211 */ /* 0x004fe400018f16ff */
[----:B------:R-:W-:Y:S02]  /*79260*/  ISETP.LT.AND P4, PT, R7, c[0x0][0x17c], !P0 ;  /* 0x00005f0007007a0c */ /* 0x000fe40004781270 */
        /* <DEDUP_REMOVED lines=38> */
[----:B------:R-:W-:Y:S01]  /*794d0*/  LEA.HI.X.SX32 R113, R5, R4, 0x2, P6 ;  /* 0x0000000405717211 */ /* 0x000fe200030f16ff */
[----:B------:R1:W-:Y:S01]  /*794e0*/  @P1 STG.E [R6.64], R88 ;  /* 0x0000005806001986 */ /* 0x0003e2000c101908 */
[C---:B------:R-:W-:Y:S02]  /*794f0*/  IADD3 R5, R0.reuse, c[0x0][0x198], RZ ;  /* 0x0000660000057a10 */ /* 0x040fe40007ffe0ff */
[C---:B------:R-:W-:Y:S01]  /*79500*/  IADD3 R120, R217.reuse, 0xd2, RZ ;  /* 0x000000d2d9787810 */ /* 0x040fe20007ffe0ff */
[----:B------:R2:W-:Y:S01]  /*79510*/  @P4 STG.E [R112.64], R89 ;  /* 0x0000005970004986 */ /* 0x0005e2000c101908 */
[-C--:B-1----:R-:W-:Y:S02]  /*79520*/  LEA R88, P1, R0, R3.reuse, 0x2 ;  /* 0x0000000300587211 */ /* 0x082fe400078210ff */
[----:B------:R-:W-:Y:S02]  /*79530*/  IADD3 R7, R217, 0xd3, RZ ;  /* 0x000000d3d9077810 */ /* 0x000fe40007ffe0ff */
[----:B------:R-:W-:-:S02]  /*79540*/  LEA R6, P6, R5, R3, 0x2 ;  /* 0x0000000305067211 */ /* 0x000fc400078c10ff */
[-C--:B--2---:R-:W-:Y:S02]  /*79550*/  LEA.HI.X.SX32 R89, R0, R4.reuse, 0x2, P1 ;  /* 0x0000000400597211 */ /* 0x084fe400008f16ff */
        /* <DEDUP_REMOVED lines=14> */
[----:B------:R-:W-:Y:S02]  /*79640*/  ISETP.LT.AND P1, PT, R112, c[0x0][0x17c], !P0 ;  /* 0x00005f0070007a0c */ /* 0x000fe40004721270 */
[----:B------:R-:W-:Y:S01]  /*79650*/  IADD3 R5, R5, c[0x0][0x198], RZ ;  /* 0x0000660005057a10 */ /* 0x000fe20007ffe0ff */
[----:B------:R1:W-:Y:S01]  /*79660*/  @P3 STG.E [R6.64], R144 ;  /* 0x0000009006003986 */ /* 0x0003e2000c101908 */
[C---:B------:R-:W-:Y:S02]  /*79670*/  IADD3 R0, R217.reuse, 0xd7, RZ ;  /* 0x000000d7d9007810 */ /* 0x040fe40007ffe0ff */
[----:B------:R-:W-:Y:S02]  /*79680*/  IADD3 R112, R217, 0xd6, RZ ;  /* 0x000000d6d9707810 */ /* 0x000fe40007ffe0ff */
[----:B------:R-:W-:Y:S01]  /*79690*/  IADD3 R113, R5, c[0x0][0x198], RZ ;  /* 0x0000660005717a10 */ /* 0x000fe20007ffe0ff */
[----:B------:R2:W-:Y:S01]  /*796a0*/  @P4 STG.E [R88.64], R145 ;  /* 0x0000009158004986 */ /* 0x0005e2000c101908 */
[----:B------:R-:W-:-:S02]  /*796b0*/  ISETP.LT.AND P4, PT, R0, c[0x0][0x17c], !P0 ;  /* 0x00005f0000007a0c */ /* 0x000fc40004781270 */
[CC--:B-1----:R-:W-:Y:S02]  /*796c0*/  LEA R6, P3, R5.reuse, R3.reuse, 0x2 ;  /* 0x0000000305067211 */ /* 0x0c2fe400078610ff */
[----:B------:R-:W-:Y:S02]  /*796d0*/  ISETP.LT.AND P2, PT, R112, c[0x0][0x17c], !P0 ;  /* 0x00005f0070007a0c */ /* 0x000fe40004741270 */
[----:B------:R-:W-:Y:S02]  /*796e0*/  LEA.HI.X.SX32 R7, R5, R4, 0x2, P3 ;  /* 0x0000000405077211 */ /* 0x000fe400018f16ff */
[C---:B------:R-:W-:Y:S02]  /*796f0*/  IADD3 R0, R113.reuse, c[0x0][0x198], RZ ;  /* 0x0000660071007a10 */ /* 0x040fe40007ffe0ff */
[----:B--2---:R-:W-:Y:S01]  /*79700*/  LEA R88, P6, R113, R3, 0x2 ;  /* 0x0000000371587211 */ /* 0x004fe200078c10ff */
[----:B------:R1:W-:Y:S01]  /*79710*/  @P1 STG.E [R6.64], R128 ;  /* 0x0000008006001986 */ /* 0x0003e2000c101908 */
[----:B------:R-:W-:-:S02]  /*79720*/  IADD3 R112, R217, 0xd8, RZ ;  /* 0x000000d8d9707810 */ /* 0x000fc40007ffe0ff */
[-C--:B------:R-:W-:Y:S02]  /*79730*/  LEA.HI.X.SX32 R89, R113, R4.reuse, 0x2, P6 ;  /* 0x0000000471597211 */ /* 0x080fe400030f16ff */
[----:B------:R-:W-:Y:S02]  /*79740*/  IADD3 R113, R0, c[0x0][0x198], RZ ;  /* 0x0000660000717a10 */ /* 0x000fe40007ffe0ff */
[----:B------:R-:W-:Y:S02]  /*79750*/  ISETP.LT.AND P3, PT, R112, c[0x0][0x17c], !P0 ;  /* 0x00005f0070007a0c */ /* 0x000fe40004761270 */
[C---:B-1----:R-:W-:Y:S02]  /*79760*/  LEA R6, P1, R0.reuse, R3, 0x2 ;  /* 0x0000000300067211 */ /* 0x042fe400078210ff */
[----:B------:R-:W-:Y:S02]  /*79770*/  IADD3 R112, R217, 0xd9, RZ ;  /* 0x000000d9d9707810 */ /* 0x000fe40007ffe0ff */
[----:B------:R-:W-:-:S02]  /*79780*/  LEA.HI.X.SX32 R7, R0, R4, 0x2, P1 ;  /* 0x0000000400077211 */ /* 0x000fc400008f16ff */
[----:B------:R-:W-:Y:S01]  /*79790*/  IADD3 R0, R113, c[0x0][0x198], RZ ;  /* 0x0000660071007a10 */ /* 0x000fe20007ffe0ff */
[----:B------:R1:W-:Y:S01]  /*797a0*/  @P5 STG.E [R88.64], R129 ;  /* 0x0000008158005986 */ /* 0x0003e2000c101908 */
[----:B------:R-:W-:-:S03]  /*797b0*/  ISETP.LT.AND P5, PT, R112, c[0x0][0x17c], !P0 ;  /* 0x00005f0070007a0c */ /* 0x000fc600047a1270 */
[----:B------:R2:W-:Y:S01]  /*797c0*/  @P2 STG.E [R6.64], R80 ;  /* 0x0000005006002986 */ /* 0x0005e2000c101908 */
[CC--:B------:R-:W-:Y:S02]  /*797d0*/  LEA R112, P2, R0.reuse, R3.reuse, 0x2 ;  /* 0x0000000300707211 */ /* 0x0c0fe400078410ff */
[----:B------:R-:W-:Y:S02]  /*797e0*/  IADD3 R5, R217, 0xda, RZ ;  /* 0x000000dad9057810 */ /* 0x000fe40007ffe0ff */
[----:B------:R-:W-:Y:S02]  /*797f0*/  IADD3 R122, R0, c[0x0][0x198], RZ ;  /* 0x00006600007a7a10 */ /* 0x000fe40007ffe0ff */
[----:B-1----:R-:W-:-:S04]  /*79800*/  LEA R88, P6, R113, R3, 0x2 ;  /* 0x0000000371587211 */ /* 0x002fc800078c10ff */
[-C--:B------:R-:W-:Y:S02]  /*79810*/  LEA.HI.X.SX32 R89, R113, R4.reuse, 0x2, P6 ;  /* 0x0000000471597211 */ /* 0x080fe400030f16ff */
[----:B------:R-:W-:Y:S02]  /*79820*/  LEA.HI.X.SX32 R113, R0, R4, 0x2, P2 ;  /* 0x0000000400717211 */ /* 0x000fe400010f16ff */
[----:B------:R-:W-:Y:S02]  /*79830*/  ISETP.LT.AND P1, PT, R5, c[0x0][0x17c], !P0 ;  /* 0x00005f0005007a0c */ /* 0x000fe40004721270 */
[C---:B------:R-:W-:Y:S01]  /*79840*/  IADD3 R0, R122.reuse, c[0x0][0x198], RZ ;  /* 0x000066007a007a10 */ /* 0x040fe20007ffe0ff */
[----:B------:R1:W-:Y:S01]  /*79850*/  @P4 STG.E [R88.64], R81 ;  /* 0x0000005158004986 */ /* 0x0003e2000c101908 */
[----:B------:R-:W-:Y:S02]  /*79860*/  IADD3 R121, R217, 0xdb, RZ ;  /* 0x000000dbd9797810 */ /* 0x000fe40007ffe0ff */
[-C--:B------:R-:W-:Y:S01]  /*79870*/  LEA R120, P6, R122, R3.reuse, 0x2 ;  /* 0x000000037a787211 */ /* 0x080fe200078c10ff */
[----:B------:R3:W-:Y:S01]  /*79880*/  @P3 STG.E [R112.64], R160 ;  /* 0x000000a070003986 */ /* 0x0007e2000c101908 */
[----:B--2---:R-:W-:-:S02]  /*79890*/  LEA R80, P3, R0, R3, 0x2 ;  /* 0x0000000300507211 */ /* 0x004fc400078610ff */
[----:B------:R-:W-:Y:S02]  /*798a0*/  ISETP.LT.AND P4, PT, R121, c[0x0][0x17c], !P0 ;  /* 0x00005f0079007a0c */ /* 0x000fe40004781270 */
[C---:B------:R-:W-:Y:S02]  /*798b0*/  IADD3 R5, R217.reuse, 0xdc, RZ ;  /* 0x000000dcd9057810 */ /* 0x040fe40007ffe0ff */
[-C--:B------:R-:W-:Y:S02]  /*798c0*/  LEA.HI.X.SX32 R121, R122, R4.reuse, 0x2, P6 ;  /* 0x000000047a797211 */ /* 0x080fe400030f16ff */
[C---:B-1----:R-:W-:Y:S02]  /*798d0*/  IADD3 R88, R0.reuse, c[0x0][0x198], RZ ;  /* 0x0000660000587a10 */ /* 0x042fe40007ffe0ff */
[----:B------:R-:W-:Y:S02]  /*798e0*/  IADD3 R7, R217, 0xdd, RZ ;  /* 0x000000ddd9077810 */ /* 0x000fe40007ffe0ff */
[----:B------:R-:W-:-:S02]  /*798f0*/  LEA.HI.X.SX32 R81, R0, R4, 0x2, P3 ;  /* 0x0000000400517211 */ /* 0x000fc400018f16ff */
[C---:B------:R-:W-:Y:S02]  /*79900*/  LEA R6, P6, R88.reuse, R3, 0x2 ;  /* 0x0000000358067211 */ /* 0x040fe400078c10ff */
[C---:B------:R-:W-:Y:S01]  /*79910*/  IADD3 R89, R88.reuse, c[0x0][0x198], RZ ;  /* 0x0000660058597a10 */ /* 0x040fe20007ffe0ff */
[----:B------:R1:W-:Y:S01]  /*79920*/  @P5 STG.E [R120.64], R161 ;  /* 0x000000a178005986 */ /* 0x0003e2000c101908 */
[----:B------:R-:W-:Y:S02]  /*79930*/  ISETP.LT.AND P2, PT, R5, c[0x0][0x17c], !P0 ;  /* 0x00005f0005007a0c */ /* 0x000fe40004741270 */
[----:B------:R-:W-:Y:S01]  /*79940*/  ISETP.LT.AND P5, PT, R7, c[0x0][0x17c], !P0 ;  /* 0x00005f0007007a0c */ /* 0x000fe200047a1270 */
[----:B------:R2:W-:Y:S01]  /*79950*/  @P1 STG.E [R80.64], R140 ;  /* 0x0000008c50001986 */ /* 0x0005e2000c101908 */
[----:B------:R-:W-:Y:S02]  /*79960*/  LEA.HI.X.SX32 R7, R88, R4, 0x2, P6 ;  /* 0x0000000458077211 */ /* 0x000fe400030f16ff */
[----:B---3--:R-:W-:-:S02]  /*79970*/  IADD3 R113, R89, c[0x0][0x198], RZ ;  /* 0x0000660059717a10 */ /* 0x008fc40007ffe0ff */
[-C--:B------:R-:W-:Y:S02]  /*79980*/  LEA R88, P1, R89, R3.reuse, 0x2 ;  /* 0x0000000359587211 */ /* 0x080fe400078210ff */
[----:B------:R-:W-:Y:S02]  /*79990*/  IADD3 R5, R217, 0xde, RZ ;  /* 0x000000ded9057810 */ /* 0x000fe40007ffe0ff */
[----:B-1----:R-:W-:Y:S02]  /*799a0*/  IADD3 R120, R113, c[0x0][0x198], RZ ;  /* 0x0000660071787a10 */ /* 0x002fe40007ffe0ff */
[----:B------:R-:W-:Y:S02]  /*799b0*/  LEA.HI.X.SX32 R89, R89, R4, 0x2, P1 ;  /* 0x0000000459597211 */ /* 0x000fe400008f16ff */
[----:B------:R-:W-:Y:S02]  /*799c0*/  ISETP.LT.AND P3, PT, R5, c[0x0][0x17c], !P0 ;  /* 0x00005f0005007a0c */ /* 0x000fe40004761270 */
[----:B------:R-:W-:Y:S01]  /*799d0*/  LEA R112, P6, R113, R3, 0x2 ;  /* 0x0000000371707211 */ /* 0x000fe200078c10ff */
[----:B------:R1:W-:Y:S01]  /*799e0*/  @P4 STG.E [R6.64], R141 ;  /* 0x0000008d06004986 */ /* 0x0003e2000c101908 */
[----:B------:R-:W-:-:S02]  /*799f0*/  IADD3 R121, R120, c[0x0][0x198], RZ ;  /* 0x0000660078797a10 */ /* 0x000fc40007ffe0ff */
[----:B------:R-:W-:Y:S01]  /*79a00*/  IADD3 R5, R217, 0xdf, RZ ;  /* 0x000000dfd9057810 */ /* 0x000fe20007ffe0ff */
[----:B------:R3:W-:Y:S01]  /*79a10*/  @P2 STG.E [R88.64], R116 ;  /* 0x0000007458002986 */ /* 0x0007e2000c101908 */
[----:B------:R-:W-:Y:S02]  /*79a20*/  LEA.HI.X.SX32 R113, R113, R4, 0x2, P6 ;  /* 0x0000000471717211 */ /* 0x000fe400030f16ff */
[-C--:B--2---:R-:W-:Y:S02]  /*79a30*/  LEA R80, P6, R121, R3.reuse, 0x2 ;  /* 0x0000000379507211 */ /* 0x084fe400078c10ff */
[----:B------:R-:W-:Y:S02]  /*79a40*/  IADD3 R0, R217, 0xe0, RZ ;  /* 0x000000e0d9007810 */ /* 0x000fe40007ffe0ff */
[----:B-1----:R-:W-:Y:S02]  /*79a50*/  LEA R6, P2, R120, R3, 0x2 ;  /* 0x0000000378067211 */ /* 0x002fe400078410ff */
[----:B------:R-:W-:-:S02]  /*79a60*/  ISETP.LT.AND P4, PT, R5, c[0x0][0x17c], !P0 ;  /* 0x00005f0005007a0c */ /* 0x000fc40004781270 */
[-C--:B------:R-:W-:Y:S02]  /*79a70*/  LEA.HI.X.SX32 R7, R120, R4.reuse, 0x2, P2 ;  /* 0x0000000478077211 */ /* 0x080fe400010f16ff */
[C---:B------:R-:W-:Y:S02]  /*79a80*/  LEA.HI.X.SX32 R81, R121.reuse, R4, 0x2, P6 ;  /* 0x0000000479517211 */ /* 0x040fe400030f16ff */
[----:B------:R-:W-:Y:S02]  /*79a90*/  ISETP.LT.AND P1, PT, R0, c[0x0][0x17c], !P0 ;  /* 0x00005f0000007a0c */ /* 0x000fe40004721270 */
[----:B------:R-:W-:Y:S01]  /*79aa0*/  IADD3 R121, R121, c[0x0][0x198], RZ ;  /* 0x0000660079797a10 */ /* 0x000fe20007ffe0ff */
[----:B------:R1:W-:Y:S01]  /*79ab0*/  @P5 STG.E [R112.64], R117 ;  /* 0x0000007570005986 */ /* 0x0003e2000c101908 */
[----:B------:R-:W-:Y:S02]  /*79ac0*/  IADD3 R5, R217, 0xe1, RZ ;  /* 0x000000e1d9057810 */ /* 0x000fe40007ffe0ff */
[----:B---3--:R-:W-:Y:S01]  /*79ad0*/  IADD3 R89, R121, c[0x0][0x198], RZ ;  /* 0x0000660079597a10 */ /* 0x008fe20007ffe0ff */
[----:B------:R2:W-:Y:S01]  /*79ae0*/  @P3 STG.E [R6.64], R76 ;  /* 0x0000004c06003986 */ /* 0x0005e2000c101908 */
[----:B------:R-:W-:-:S02]  /*79af0*/  IADD3 R0, R217, 0xe2, RZ ;  /* 0x000000e2d9007810 */ /* 0x000fc40007ffe0ff */
[----:B------:R-:W-:Y:S02]  /*79b00*/  ISETP.LT.AND P5, PT, R5, c[0x0][0x17c], !P0 ;  /* 0x00005f0005007a0c */ /* 0x000fe400047a1270 */
[-C--:B-1----:R-:W-:Y:S02]  /*79b10*/  LEA R112, P3, R121, R3.reuse, 0x2 ;  /* 0x0000000379707211 */ /* 0x082fe400078610ff */
[----:B------:R-:W-:Y:S02]  /*79b20*/  IADD3 R116, R89, c[0x0][0x198], RZ ;  /* 0x0000660059747a10 */ /* 0x000fe40007ffe0ff */
[----:B------:R-:W-:Y:S01]  /*79b30*/  LEA.HI.X.SX32 R113, R121, R4, 0x2, P3 ;  /* 0x0000000479717211 */ /* 0x000fe200018f16ff */
[----:B------:R1:W-:Y:S01]  /*79b40*/  @P4 STG.E [R80.64], R77 ;  /* 0x0000004d50004986 */ /* 0x0003e2000c101908 */
[----:B------:R-:W-:Y:S02]  /*79b50*/  ISETP.LT.AND P2, PT, R0, c[0x0][0x17c], !P0 ;  /* 0x00005f0000007a0c */ /* 0x000fe40004741270 */
[----:B------:R-:W-:Y:S01]  /*79b60*/  LEA R88, P6, R89, R3, 0x2 ;  /* 0x0000000359587211 */ /* 0x000fe200078c10ff */
[----:B------:R-:W-:Y:S01]  /*79b70*/  @P1 STG.E [R112.64], R174 ;  /* 0x000000ae70001986 */ /* 0x000fe2000c101908 */
[----:B------:R-:W-:-:S02]  /*79b80*/  IADD3 R5, R217, 0xe3, RZ ;  /* 0x000000e3d9057810 */ /* 0x000fc40007ffe0ff */
[----:B------:R-:W-:Y:S02]  /*79b90*/  LEA.HI.X.SX32 R89, R89, R4, 0x2, P6 ;  /* 0x0000000459597211 */ /* 0x000fe400030f16ff */
[C---:B--2---:R-:W-:Y:S02]  /*79ba0*/  LEA R6, P1, R116.reuse, R3, 0x2 ;  /* 0x0000000374067211 */ /* 0x044fe400078210ff */
[----:B-1----:R-:W-:Y:S02]  /*79bb0*/  IADD3 R80, R116, c[0x0][0x198], RZ ;  /* 0x0000660074507a10 */ /* 0x002fe40007ffe0ff */
[----:B------:R-:W-:Y:S02]  /*79bc0*/  IADD3 R0, R217, 0xe4, RZ ;  /* 0x000000e4d9007810 */ /* 0x000fe40007ffe0ff */
[----:B------:R-:W-:Y:S01]  /*79bd0*/  IADD3 R81, R80, c[0x0][0x198], RZ ;  /* 0x0000660050517a10 */ /* 0x000fe20007ffe0ff */
[----:B------:R1:W-:Y:S01]  /*79be0*/  @P5 STG.E [R88.64], R175 ;  /* 0x000000af58005986 */ /* 0x0003e2000c101908 */
[----:B------:R-:W-:-:S02]  /*79bf0*/  ISETP.LT.AND P4, PT, R5, c[0x0][0x17c], !P0 ;  /* 0x00005f0005007a0c */ /* 0x000fc40004781270 */
[-C--:B------:R-:W-:Y:S02]  /*79c00*/  LEA.HI.X.SX32 R7, R116, R4.reuse, 0x2, P1 ;  /* 0x0000000474077211 */ /* 0x080fe400008f16ff */
[----:B------:R-:W-:Y:S02]  /*79c10*/  LEA R76, P6, R80, R3, 0x2 ;  /* 0x00000003504c7211 */ /* 0x000fe400078c10ff */
[----:B------:R-:W-:Y:S01]  /*79c20*/  ISETP.LT.AND P3, PT, R0, c[0x0][0x17c], !P0 ;  /* 0x00005f0000007a0c */ /* 0x000fe20004761270 */
[----:B------:R2:W-:Y:S01]  /*79c30*/  @P2 STG.E [R6.64], R154 ;  /* 0x0000009a06002986 */ /* 0x0005e2000c101908 */
[----:B------:R-:W-:Y:S02]  /*79c40*/  IADD3 R5, R217, 0xe5, RZ ;  /* 0x000000e5d9057810 */ /* 0x000fe40007ffe0ff */
[----:B-1----:R-:W-:Y:S02]  /*79c50*/  IADD3 R89, R81, c[0x0][0x198], RZ ;  /* 0x0000660051597a10 */ /* 0x002fe40007ffe0ff */
[----:B------:R-:W-:-:S02]  /*79c60*/  LEA.HI.X.SX32 R77, R80, R4, 0x2, P6 ;  /* 0x00000004504d7211 */ /* 0x000fc400030f16ff */
[-C--:B------:R-:W-:Y:S02]  /*79c70*/  LEA R80, P2, R81, R3.reuse, 0x2 ;  /* 0x0000000351507211 */ /* 0x080fe400078410ff */
[----:B------:R-:W-:Y:S02]  /*79c80*/  IADD3 R112, R89, c[0x0][0x198], RZ ;  /* 0x0000660059707a10 */ /* 0x000fe40007ffe0ff */
[----:B------:R-:W-:Y:S02]  /*79c90*/  IADD3 R0, R217, 0xe6, RZ ;  /* 0x000000e6d9007810 */ /* 0x000fe40007ffe0ff */
[----:B------:R-:W-:Y:S02]  /*79ca0*/  ISETP.LT.AND P5, PT, R5, c[0x0][0x17c], !P0 ;  /* 0x00005f0005007a0c */ /* 0x000fe400047a1270 */
[----:B------:R-:W-:Y:S02]  /*79cb0*/  LEA R88, P6, R89, R3, 0x2 ;  /* 0x0000000359587211 */ /* 0x000fe400078c10ff */
[----:B------:R-:W-:-:S02]  /*79cc0*/  LEA.HI.X.SX32 R81, R81, R4, 0x2, P2 ;  /* 0x0000000451517211 */ /* 0x000fc400010f16ff */
[----:B------:R-:W-:Y:S01]  /*79cd0*/  IADD3 R113, R112, c[0x0][0x198], RZ ;  /* 0x0000660070717a10 */ /* 0x000fe20007ffe0ff */
[----:B------:R1:W-:Y:S01]  /*79ce0*/  @P4 STG.E [R76.64], R155 ;  /* 0x0000009b4c004986 */ /* 0x0003e2000c101908 */
[----:B------:R-:W-:Y:S02]  /*79cf0*/  ISETP.LT.AND P1, PT, R0, c[0x0][0x17c], !P0 ;  /* 0x00005f0000007a0c */ /* 0x000fe40004721270 */
[----:B------:R-:W-:Y:S01]  /*79d00*/  LEA.HI.X.SX32 R89, R89, R4, 0x2, P6 ;  /* 0x0000000459597211 */ /* 0x000fe200030f16ff */
[----:B------:R3:W-:Y:S01]  /*79d10*/  @P3 STG.E [R80.64], R138 ;  /* 0x0000008a50003986 */ /* 0x0007e2000c101908 */
[-C--:B--2---:R-:W-:Y:S02]  /*79d20*/  LEA R6, P3, R112, R3.reuse, 0x2 ;  /* 0x0000000370067211 */ /* 0x084fe400078610ff */
[----:B------:R-:W-:Y:S02]  /*79d30*/  IADD3 R5, R217, 0xe7, RZ ;  /* 0x000000e7d9057810 */ /* 0x000fe40007ffe0ff */
[----:B-1----:R-:W-:-:S02]  /*79d40*/  LEA R76, P6, R113, R3, 0x2 ;  /* 0x00000003714c7211 */ /* 0x002fc400078c10ff */
[----:B------:R-:W-:Y:S02]  /*79d50*/  IADD3 R0, R217, 0xe8, RZ ;  /* 0x000000e8d9007810 */ /* 0x000fe40007ffe0ff */
[CC--:B------:R-:W-:Y:S02]  /*79d60*/  LEA.HI.X.SX32 R77, R113.reuse, R4.reuse, 0x2, P6 ;  /* 0x00000004714d7211 */ /* 0x0c0fe400030f16ff */
[----:B------:R-:W-:Y:S02]  /*79d70*/  IADD3 R113, R113, c[0x0][0x198], RZ ;  /* 0x0000660071717a10 */ /* 0x000fe40007ffe0ff */
[----:B------:R-:W-:Y:S01]  /*79d80*/  LEA.HI.X.SX32 R7, R112, R4, 0x2, P3 ;  /* 0x0000000470077211 */ /* 0x000fe200018f16ff */
[----:B------:R1:W-:Y:S01]  /*79d90*/  @P5 STG.E [R88.64], R139 ;  /* 0x0000008b58005986 */ /* 0x0003e2000c101908 */
[----:B------:R-:W-:Y:S02]  /*79da0*/  ISETP.LT.AND P4, PT, R5, c[0x0][0x17c], !P0 ;  /* 0x00005f0005007a0c */ /* 0x000fe40004781270 */
[----:B------:R-:W-:Y:S01]  /*79db0*/  ISETP.LT.AND P2, PT, R0, c[0x0][0x17c], !P0 ;  /* 0x00005f0000007a0c */ /* 0x000fe20004741270 */
[----:B------:R2:W-:Y:S01]  /*79dc0*/  @P1 STG.E [R6.64], R114 ;  /* 0x0000007206001986 */ /* 0x0005e2000c101908 */
[----:B------:R-:W-:-:S02]  /*79dd0*/  IADD3 R5, R217, 0xe9, RZ ;  /* 0x000000e9d9057810 */ /* 0x000fc40007ffe0ff */
[CC--:B---3--:R-:W-:Y:S02]  /*79de0*/  LEA R80, P1, R113.reuse, R3.reuse, 0x2 ;  /* 0x0000000371507211 */ /* 0x0c8fe400078210ff */
[----:B-1----:R-:W-:Y:S02]  /*79df0*/  IADD3 R89, R113, c[0x0][0x198], RZ ;  /* 0x0000660071597a10 */ /* 0x002fe40007ffe0ff */
[----:B------:R-:W-:Y:S02]  /*79e00*/  IADD3 R0, R217, 0xea, RZ ;  /* 0x000000ead9007810 */ /* 0x000fe40007ffe0ff */
[----:B------:R-:W-:Y:S02]  /*79e10*/  IADD3 R112, R89, c[0x0][0x198], RZ ;  /* 0x0000660059707a10 */ /* 0x000fe40007ffe0ff */
[----:B------:R-:W-:Y:S02]  /*79e20*/  ISETP.LT.AND P5, PT, R5, c[0x0][0x17c], !P0 ;  /* 0x00005f0005007a0c */ /* 0x000fe400047a1270 */
[----:B------:R-:W-:-:S02]  /*79e30*/  LEA R88, P6, R89, R3, 0x2 ;  /* 0x0000000359587211 */ /* 0x000fc400078c10ff */
[-C--:B------:R-:W-:Y:S02]  /*79e40*/  LEA.HI.X.SX32 R81, R113, R4.reuse, 0x2, P1 ;  /* 0x0000000471517211 */ /* 0x080fe400008f16ff */
[----:B------:R-:W-:Y:S02]  /*79e50*/  IADD3 R113, R112, c[0x0][0x198], RZ ;  /* 0x0000660070717a10 */ /* 0x000fe40007ffe0ff */
[----:B------:R-:W-:Y:S01]  /*79e60*/  ISETP.LT.AND P3, PT, R0, c[0x0][0x17c], !P0 ;  /* 0x00005f0000007a0c */ /* 0x000fe20004761270 */
[----:B------:R1:W-:Y:S01]  /*79e70*/  @P4 STG.E [R76.64], R115 ;  /* 0x000000734c004986 */ /* 0x0003e2000c101908 */
[----:B------:R-:W-:-:S03]  /*79e80*/  LEA.HI.X.SX32 R89, R89, R4, 0x2, P6 ;  /* 0x0000000459597211 */ /* 0x000fc600030f16ff */
[----:B------:R3:W-:Y:S01]  /*79e90*/  @P2 STG.E [R80.64], R170 ;  /* 0x000000aa50002986 */ /* 0x0007e2000c101908 */
[CC--:B--2---:R-:W-:Y:S02]  /*79ea0*/  LEA R6, P2, R112.reuse, R3.reuse, 0x2 ;  /* 0x0000000370067211 */ /* 0x0c4fe400078410ff */
[C---:B------:R-:W-:Y:S02]  /*79eb0*/  IADD3 R5, R217.reuse, 0xeb, RZ ;  /* 0x000000ebd9057810 */ /* 0x040fe40007ffe0ff */
[----:B------:R-:W-:Y:S02]  /*79ec0*/  IADD3 R0, R217, 0xec, RZ ;  /* 0x000000ecd9007810 */ /* 0x000fe40007ffe0ff */
[C---:B-1----:R-:W-:Y:S02]  /*79ed0*/  LEA R76, P6, R113.reuse, R3, 0x2 ;  /* 0x00000003714c7211 */ /* 0x042fe400078c10ff */
[-C--:B------:R-:W-:Y:S02]  /*79ee0*/  LEA.HI.X.SX32 R7, R112, R4.reuse, 0x2, P2 ;  /* 0x0000000470077211 */ /* 0x080fe400010f16ff */
[----:B------:R-:W-:-:S02]  /*79ef0*/  LEA.HI.X.SX32 R77, R113, R4, 0x2, P6 ;  /* 0x00000004714d7211 */ /* 0x000fc400030f16ff */
[----:B------:R-:W-:Y:S02]  /*79f00*/  IADD3 R113, R113, c[0x0][0x198], RZ ;  /* 0x0000660071717a10 */ /* 0x000fe40007ffe0ff */
[----:B------:R-:W-:Y:S01]  /*79f10*/  ISETP.LT.AND P4, PT, R5, c[0x0][0x17c], !P0 ;  /* 0x00005f0005007a0c */ /* 0x000fe20004781270 */
[----:B------:R1:W-:Y:S01]  /*79f20*/  @P5 STG.E [R88.64], R171 ;  /* 0x000000ab58005986 */ /* 0x0003e2000c101908 */
[----:B------:R-:W-:-:S03]  /*79f30*/  ISETP.LT.AND P1, PT, R0, c[0x0][0x17c], !P0 ;  /* 0x00005f0000007a0c */ /* 0x000fc60004721270 */
[----:B------:R2:W-:Y:S01]  /*79f40*/  @P3 STG.E [R6.64], R150 ;  /* 0x0000009606003986 */ /* 0x0005e2000c101908 */
[----:B---3--:R-:W-:Y:S02]  /*79f50*/  LEA R80, P3, R113, R3, 0x2 ;  /* 0x0000000371507211 */ /* 0x008fe400078610ff */
[----:B------:R-:W-:Y:S02]  /*79f60*/  IADD3 R5, R217, 0xed, RZ ;  /* 0x000000edd9057810 */ /* 0x000fe40007ffe0ff */
[----:B-1----:R-:W-:Y:S02]  /*79f70*/  IADD3 R89, R113, c[0x0][0x198], RZ ;  /* 0x0000660071597a10 */ /* 0x002fe40007ffe0ff */
[----:B------:R-:W-:Y:S02]  /*79f80*/  IADD3 R0, R217, 0xee, RZ ;  /* 0x000000eed9007810 */ /* 0x000fe40007ffe0ff */
[----:B------:R-:W-:Y:S02]  /*79f90*/  IADD3 R112, R89, c[0x0][0x198], RZ ;  /* 0x0000660059707a10 */ /* 0x000fe40007ffe0ff */
[----:B------:R-:W-:-:S02]  /*79fa0*/  LEA.HI.X.SX32 R81, R113, R4, 0x2, P3 ;  /* 0x0000000471517211 */ /* 0x000fc400018f16ff */
[----:B------:R-:W-:Y:S02]  /*79fb0*/  ISETP.LT.AND P5, PT, R5, c[0x0][0x17c], !P0 ;  /* 0x00005f0005007a0c */ /* 0x000fe400047a1270 */
[C---:B------:R-:W-:Y:S02]  /*79fc0*/  LEA R88, P6, R89.reuse, R3, 0x2 ;  /* 0x0000000359587211 */ /* 0x040fe400078c10ff */
[----:B------:R-:W-:Y:S02]  /*79fd0*/  ISETP.LT.AND P2, PT, R0, c[0x0][0x17c], !P0 ;  /* 0x00005f0000007a0c */ /* 0x000fe40004741270 */
[----:B------:R-:W-:Y:S01]  /*79fe0*/  IADD3 R113, R112, c[0x0][0x198], RZ ;  /* 0x0000660070717a10 */ /* 0x000fe20007ffe0ff */
        /* <DEDUP_REMOVED lines=9> */
[----:B------:R-:W-:Y:S02]  /*7a080*/  ISETP.LT.AND P4, PT, R5, c[0x0][0x17c], !P0 ;  /* 0x00005f0005007a0c */ /* 0x000fe40004781270 */
[----:B------:R-:W-:Y:S02]  /*7a090*/  IADD3 R113, R113, c[0x0][0x198], RZ ;  /* 0x0000660071717a10 */ /* 0x000fe40007ffe0ff */
[----:B------:R-:W-:Y:S01]  /*7a0a0*/  ISETP.LT.AND P3, PT, R0, c[0x0][0x17c], !P0 ;  /* 0x00005f0000007a0c */ /* 0x000fe20004761270 */
[----:B------:R1:W-:Y:S01]  /*7a0b0*/  @P5 STG.E [R88.64], R135 ;  /* 0x0000008758005986 */ /* 0x0003e2000c101908 */
[----:B------:R-:W-:-:S03]  /*7a0c0*/  IADD3 R5, R217, 0xf1, RZ ;  /* 0x000000f1d9057810 */ /* 0x000fc60007ffe0ff */
[----:B------:R2:W-:Y:S01]  /*7a0d0*/  @P2 STG.E [R6.64], R90 ;  /* 0x0000005a06002986 */ /* 0x0005e2000c101908 */
[----:B---3--:R-:W-:Y:S02]  /*7a0e0*/  LEA R80, P2, R113, R3, 0x2 ;  /* 0x0000000371507211 */ /* 0x008fe400078410ff */
[----:B------:R-:W-:Y:S02]  /*7a0f0*/  IADD3 R0, R217, 0xf2, RZ ;  /* 0x000000f2d9007810 */ /* 0x000fe40007ffe0ff */
[C---:B-1----:R-:W-:Y:S02]  /*7a100*/  IADD3 R89, R113.reuse, c[0x0][0x198], RZ ;  /* 0x0000660071597a10 */ /* 0x042fe40007ffe0ff */
[----:B------:R-:W-:Y:S02]  /*7a110*/  LEA.HI.X.SX32 R81, R113, R4, 0x2, P2 ;  /* 0x0000000471517211 */ /* 0x000fe400010f16ff */
[----:B------:R-:W-:Y:S02]  /*7a120*/  IADD3 R112, R89, c[0x0][0x198], RZ ;  /* 0x0000660059707a10 */ /* 0x000fe40007ffe0ff */
[----:B------:R-:W-:-:S02]  /*7a130*/  ISETP.LT.AND P5, PT, R5, c[0x0][0x17c], !P0 ;  /* 0x00005f0005007a0c */ /* 0x000fc400047a1270 */
[----:B------:R-:W-:Y:S02]  /*7a140*/  ISETP.LT.AND P1, PT, R0, c[0x0][0x17c], !P0 ;  /* 0x00005f0000007a0c */ /* 0x000fe40004721270 */
[CC--:B------:R-:W-:Y:S01]  /*7a150*/  LEA R88, P6, R89.reuse, R3.reuse, 0x2 ;  /* 0x0000000359587211 */ /* 0x0c0fe200078c10ff */
[----:B------:R1:W-:Y:S01]  /*7a160*/  @P4 STG.E [R76.64], R91 ;  /* 0x0000005b4c004986 */ /* 0x0003e2000c101908 */
[C---:B--2---:R-:W-:Y:S02]  /*7a170*/  IADD3 R90, R112.reuse, c[0x0][0x198], RZ ;  /* 0x00006600705a7a10 */ /* 0x044fe40007ffe0ff */
[----:B------:R-:W-:Y:S01]  /*7a180*/  LEA.HI.X.SX32 R89, R89, R4, 0x2, P6 ;  /* 0x0000000459597211 */ /* 0x000fe200030f16ff */
[----:B------:R2:W-:Y:S01]  /*7a190*/  @P3 STG.E [R80.64], R166 ;  /* 0x000000a650003986 */ /* 0x0005e2000c101908 */
[----:B------:R-:W-:Y:S02]  /*7a1a0*/  LEA R6, P3, R112, R3, 0x2 ;  /* 0x0000000370067211 */ /* 0x000fe400078610ff */
[----:B------:R-:W-:-:S02]  /*7a1b0*/  IADD3 R5, R217, 0xf3, RZ ;  /* 0x000000f3d9057810 */ /* 0x000fc40007ffe0ff */
[----:B------:R-:W-:Y:S02]  /*7a1c0*/  IADD3 R0, R217, 0xf4, RZ ;  /* 0x000000f4d9007810 */ /* 0x000fe40007ffe0ff */
[----:B-1----:R-:W-:Y:S02]  /*7a1d0*/  LEA R76, P6, R90, R3, 0x2 ;  /* 0x000000035a4c7211 */ /* 0x002fe400078c10ff */
[-C--:B------:R-:W-:Y:S02]  /*7a1e0*/  LEA.HI.X.SX32 R7, R112, R4.reuse, 0x2, P3 ;  /* 0x0000000470077211 */ /* 0x080fe400018f16ff */
[C---:B------:R-:W-:Y:S02]  /*7a1f0*/  LEA.HI.X.SX32 R77, R90.reuse, R4, 0x2, P6 ;  /* 0x000000045a4d7211 */ /* 0x040fe400030f16ff */
[----:B------:R-:W-:Y:S01]  /*7a200*/  IADD3 R90, R90, c[0x0][0x198], RZ ;  /* 0x000066005a5a7a10 */ /* 0x000fe20007ffe0ff */
[----:B------:R1:W-:Y:S01]  /*7a210*/  @P5 STG.E [R88.64], R167 ;  /* 0x000000a758005986 */ /* 0x0003e2000c101908 */
[----:B------:R-:W-:-:S02]  /*7a220*/  ISETP.LT.AND P4, PT, R5, c[0x0][0x17c], !P0 ;  /* 0x00005f0005007a0c */ /* 0x000fc40004781270 */
[----:B------:R-:W-:Y:S01]  /*7a230*/  ISETP.LT.AND P2, PT, R0, c[0x0][0x17c], !P0 ;  /* 0x00005f0000007a0c */ /* 0x000fe20004741270 */
[----:B------:R3:W-:Y:S01]  /*7a240*/  @P1 STG.E [R6.64], R146 ;  /* 0x0000009206001986 */ /* 0x0007e2000c101908 */
[C---:B--2---:R-:W-:Y:S02]  /*7a250*/  LEA R80, P1, R90.reuse, R3, 0x2 ;  /* 0x000000035a507211 */ /* 0x044fe400078210ff */
[C---:B------:R-:W-:Y:S02]  /*7a260*/  IADD3 R5, R217.reuse, 0xf5, RZ ;  /* 0x000000f5d9057810 */ /* 0x040fe40007ffe0ff */
[----:B------:R-:W-:Y:S02]  /*7a270*/  IADD3 R0, R217, 0xf6, RZ ;  /* 0x000000f6d9007810 */ /* 0x000fe40007ffe0ff */
[C---:B-1----:R-:W-:Y:S02]  /*7a280*/  IADD3 R89, R90.reuse, c[0x0][0x198], RZ ;  /* 0x000066005a597a10 */ /* 0x042fe40007ffe0ff */
[----:B------:R-:W-:-:S02]  /*7a290*/  LEA.HI.X.SX32 R81, R90, R4, 0x2, P1 ;  /* 0x000000045a517211 */ /* 0x000fc400008f16ff */
[----:B------:R-:W-:Y:S02]  /*7a2a0*/  IADD3 R90, R89, c[0x0][0x198], RZ ;  /* 0x00006600595a7a10 */ /* 0x000fe40007ffe0ff */
[----:B------:R-:W-:Y:S02]  /*7a2b0*/  ISETP.LT.AND P5, PT, R5, c[0x0][0x17c], !P0 ;  /* 0x00005f0005007a0c */ /* 0x000fe400047a1270 */
[----:B------:R-:W-:Y:S02]  /*7a2c0*/  ISETP.LT.AND P3, PT, R0, c[0x0][0x17c], !P0 ;  /* 0x00005f0000007a0c */ /* 0x000fe40004761270 */
[CC--:B------:R-:W-:Y:S01]  /*7a2d0*/  LEA R88, P6, R89.reuse, R3.reuse, 0x2 ;  /* 0x0000000359587211 */ /* 0x0c0fe200078c10ff */
[----:B------:R1:W-:Y:S01]  /*7a2e0*/  @P4 STG.E [R76.64], R147 ;  /* 0x000000934c004986 */ /* 0x0003e2000c101908 */
[C---:B------:R-:W-:Y:S02]  /*7a2f0*/  IADD3 R91, R90.reuse, c[0x0][0x198], RZ ;  /* 0x000066005a5b7a10 */ /* 0x040fe40007ffe0ff */
[----:B------:R-:W-:Y:S01]  /*7a300*/  LEA.HI.X.SX32 R89, R89, R4, 0x2, P6 ;  /* 0x0000000459597211 */ /* 0x000fe200030f16ff */
[----:B------:R2:W-:Y:S01]  /*7a310*/  @P2 STG.E [R80.64], R130 ;  /* 0x0000008250002986 */ /* 0x0005e2000c101908 */
[----:B---3--:R-:W-:-:S02]  /*7a320*/  LEA R6, P2, R90, R3, 0x2 ;  /* 0x000000035a067211 */ /* 0x008fc400078410ff */
[C---:B------:R-:W-:Y:S02]  /*7a330*/  IADD3 R5, R217.reuse, 0xf7, RZ ;  /* 0x000000f7d9057810 */ /* 0x040fe40007ffe0ff */
[----:B------:R-:W-:Y:S02]  /*7a340*/  IADD3 R0, R217, 0xf8, RZ ;  /* 0x000000f8d9007810 */ /* 0x000fe40007ffe0ff */
[----:B-1----:R-:W-:Y:S02]  /*7a350*/  LEA R76, P6, R91, R3, 0x2 ;  /* 0x000000035b4c7211 */ /* 0x002fe400078c10ff */
[-C--:B------:R-:W-:Y:S02]  /*7a360*/  LEA.HI.X.SX32 R7, R90, R4.reuse, 0x2, P2 ;  /* 0x000000045a077211 */ /* 0x080fe400010f16ff */
[----:B------:R-:W-:Y:S02]  /*7a370*/  ISETP.LT.AND P4, PT, R5, c[0x0][0x17c], !P0 ;  /* 0x00005f0005007a0c */ /* 0x000fe40004781270 */
[----:B------:R-:W-:-:S02]  /*7a380*/  LEA.HI.X.SX32 R77, R91, R4, 0x2, P6 ;  /* 0x000000045b4d7211 */ /* 0x000fc400030f16ff */
[----:B------:R-:W-:Y:S02]  /*7a390*/  ISETP.LT.AND P1, PT, R0, c[0x0][0x17c], !P0 ;  /* 0x00005f0000007a0c */ /* 0x000fe40004721270 */
[----:B------:R-:W-:Y:S01]  /*7a3a0*/  IADD3 R91, R91, c[0x0][0x198], RZ ;  /* 0x000066005b5b7a10 */ /* 0x000fe20007ffe0ff */
[----:B------:R1:W-:Y:S01]  /*7a3b0*/  @P5 STG.E [R88.64], R131 ;  /* 0x0000008358005986 */ /* 0x0003e2000c101908 */
[----:B------:R-:W-:-:S03]  /*7a3c0*/  IADD3 R5, R217, 0xf9, RZ ;  /* 0x000000f9d9057810 */ /* 0x000fc60007ffe0ff */
[----:B------:R3:W-:Y:S01]  /*7a3d0*/  @P3 STG.E [R6.64], R82 ;  /* 0x0000005206003986 */ /* 0x0007e2000c101908 */
[----:B--2---:R-:W-:Y:S02]  /*7a3e0*/  LEA R80, P3, R91, R3, 0x2 ;  /* 0x000000035b507211 */ /* 0x004fe400078610ff */
[----:B------:R-:W-:Y:S02]  /*7a3f0*/  IADD3 R0, R217, 0xfa, RZ ;  /* 0x000000fad9007810 */ /* 0x000fe40007ffe0ff */
[C---:B------:R-:W-:Y:S02]  /*7a400*/  LEA.HI.X.SX32 R81, R91.reuse, R4, 0x2, P3 ;  /* 0x000000045b517211 */ /* 0x040fe400018f16ff */
[----:B-1----:R-:W-:Y:S02]  /*7a410*/  IADD3 R89, R91, c[0x0][0x198], RZ ;  /* 0x000066005b597a10 */ /* 0x002fe40007ffe0ff */
[----:B------:R-:W-:Y:S02]  /*7a420*/  ISETP.LT.AND P5, PT, R5, c[0x0][0x17c], !P0 ;  /* 0x00005f0005007a0c */ /* 0x000fe400047a1270 */
[----:B------:R-:W-:-:S02]  /*7a430*/  ISETP.LT.AND P2, PT, R0, c[0x0][0x17c], !P0 ;  /* 0x00005f0000007a0c */ /* 0x000fc40004741270 */
[C---:B------:R-:W-:Y:S01]  /*7a440*/  IADD3 R90, R89.reuse, c[0x0][0x198], RZ ;  /* 0x00006600595a7a10 */ /* 0x040fe20007ffe0ff */
[----:B------:R-:W-:Y:S01]  /*7a450*/  @P4 STG.E [R76.64], R83 ;  /* 0x000000534c004986 */ /* 0x000fe2000c101908 */
[----:B------:R-:W-:-:S03]  /*7a460*/  LEA R88, P6, R89, R3, 0x2 ;  /* 0x0000000359587211 */ /* 0x000fc600078c10ff */
[----:B------:R1:W-:Y:S01]  /*7a470*/  @P1 STG.E [R80.64], R162 ;  /* 0x000000a250001986 */ /* 0x0003e2000c101908 */
[C---:B---3--:R-:W-:Y:S02]  /*7a480*/  LEA R6, P1, R90.reuse, R3, 0x2 ;  /* 0x000000035a067211 */ /* 0x048fe400078210ff */
[C---:B------:R-:W-:Y:S02]  /*7a490*/  IADD3 R5, R217.reuse, 0xfb, RZ ;  /* 0x000000fbd9057810 */ /* 0x040fe40007ffe0ff */
[C---:B------:R-:W-:Y:S02]  /*7a4a0*/  IADD3 R82, R90.reuse, c[0x0][0x198], RZ ;  /* 0x000066005a527a10 */ /* 0x040fe40007ffe0ff */
[----:B------:R-:W-:Y:S02]  /*7a4b0*/  IADD3 R0, R217, 0xfc, RZ ;  /* 0x000000fcd9007810 */ /* 0x000fe40007ffe0ff */
[-C--:B------:R-:W-:Y:S02]  /*7a4c0*/  LEA.HI.X.SX32 R89, R89, R4.reuse, 0x2, P6 ;  /* 0x0000000459597211 */ /* 0x080fe400030f16ff */
[----:B------:R-:W-:-:S02]  /*7a4d0*/  LEA.HI.X.SX32 R7, R90, R4, 0x2, P1 ;  /* 0x000000045a077211 */ /* 0x000fc400008f16ff */
[----:B------:R-:W-:Y:S02]  /*7a4e0*/  ISETP.LT.AND P4, PT, R5, c[0x0][0x17c], !P0 ;  /* 0x00005f0005007a0c */ /* 0x000fe40004781270 */
[----:B-1----:R-:W-:Y:S02]  /*7a4f0*/  IADD3 R81, R82, c[0x0][0x198], RZ ;  /* 0x0000660052517a10 */ /* 0x002fe40007ffe0ff */
[----:B------:R-:W-:Y:S01]  /*7a500*/  ISETP.LT.AND P3, PT, R0, c[0x0][0x17c], !P0 ;  /* 0x00005f0000007a0c */ /* 0x000fe20004761270 */
[----:B------:R1:W-:Y:S01]  /*7a510*/  @P5 STG.E [R88.64], R163 ;  /* 0x000000a358005986 */ /* 0x0003e2000c101908 */
[-C--:B------:R-:W-:Y:S02]  /*7a520*/  LEA R76, P6, R82, R3.reuse, 0x2 ;  /* 0x00000003524c7211 */ /* 0x080fe400078c10ff */
[C---:B------:R-:W-:Y:S01]  /*7a530*/  IADD3 R83, R81.reuse, c[0x0][0x198], RZ ;  /* 0x0000660051537a10 */ /* 0x040fe20007ffe0ff */
[----:B------:R2:W-:Y:S01]  /*7a540*/  @P2 STG.E [R6.64], R142 ;  /* 0x0000008e06002986 */ /* 0x0005e2000c101908 */
[----:B------:R-:W-:-:S02]  /*7a550*/  LEA R80, P2, R81, R3, 0x2 ;  /* 0x0000000351507211 */ /* 0x000fc400078410ff */
[C---:B------:R-:W-:Y:S02]  /*7a560*/  IADD3 R5, R217.reuse, 0xfd, RZ ;  /* 0x000000fdd9057810 */ /* 0x040fe40007ffe0ff */
[----:B------:R-:W-:Y:S02]  /*7a570*/  IADD3 R0, R217, 0xfe, RZ ;  /* 0x000000fed9007810 */ /* 0x000fe40007ffe0ff */
[-C--:B------:R-:W-:Y:S02]  /*7a580*/  LEA.HI.X.SX32 R77, R82, R4.reuse, 0x2, P6 ;  /* 0x00000004524d7211 */ /* 0x080fe400030f16ff */
[----:B-1----:R-:W-:Y:S02]  /*7a590*/  IADD3 R88, R83, c[0x0][0x198], RZ ;  /* 0x0000660053587a10 */ /* 0x002fe40007ffe0ff */
[----:B------:R-:W-:Y:S02]  /*7a5a0*/  LEA.HI.X.SX32 R81, R81, R4, 0x2, P2 ;  /* 0x0000000451517211 */ /* 0x000fe400010f16ff */
[----:B------:R-:W-:-:S02]  /*7a5b0*/  ISETP.LT.AND P5, PT, R5, c[0x0][0x17c], !P0 ;  /* 0x00005f0005007a0c */ /* 0x000fc400047a1270 */
[----:B------:R-:W-:Y:S02]  /*7a5c0*/  ISETP.LT.AND P1, PT, R0, c[0x0][0x17c], !P0 ;  /* 0x00005f0000007a0c */ /* 0x000fe40004721270 */
[CC--:B------:R-:W-:Y:S01]  /*7a5d0*/  LEA R82, P6, R83.reuse, R3.reuse, 0x2 ;  /* 0x0000000353527211 */ /* 0x0c0fe200078c10ff */
[----:B------:R1:W-:Y:S01]  /*7a5e0*/  @P4 STG.E [R76.64], R143 ;  /* 0x0000008f4c004986 */ /* 0x0003e2000c101908 */
[C---:B------:R-:W-:Y:S02]  /*7a5f0*/  IADD3 R89, R88.reuse, c[0x0][0x198], RZ ;  /* 0x0000660058597a10 */ /* 0x040fe40007ffe0ff */
[----:B------:R-:W-:Y:S01]  /*7a600*/  LEA.HI.X.SX32 R83, R83, R4, 0x2, P6 ;  /* 0x0000000453537211 */ /* 0x000fe200030f16ff */
[----:B------:R3:W-:Y:S01]  /*7a610*/  @P3 STG.E [R80.64], R118 ;  /* 0x0000007650003986 */ /* 0x0007e2000c101908 */
[----:B--2---:R-:W-:Y:S02]  /*7a620*/  LEA R6, P3, R88, R3, 0x2 ;  /* 0x0000000358067211 */ /* 0x004fe400078610ff */
[----:B------:R-:W-:-:S02]  /*7a630*/  IADD3 R5, R217, 0xff, RZ ;  /* 0x000000ffd9057810 */ /* 0x000fc40007ffe0ff */
[----:B------:R-:W-:Y:S02]  /*7a640*/  IADD3 R0, R217, 0x100, RZ ;  /* 0x00000100d9007810 */ /* 0x000fe40007ffe0ff */
[----:B-1----:R-:W-:Y:S02]  /*7a650*/  LEA R76, P6, R89, R3, 0x2 ;  /* 0x00000003594c7211 */ /* 0x002fe400078c10ff */
[-C--:B------:R-:W-:Y:S02]  /*7a660*/  LEA.HI.X.SX32 R7, R88, R4.reuse, 0x2, P3 ;  /* 0x0000000458077211 */ /* 0x080fe400018f16ff */
[----:B------:R-:W-:Y:S02]  /*7a670*/  ISETP.LT.AND P4, PT, R5, c[0x0][0x17c], !P0 ;  /* 0x00005f0005007a0c */ /* 0x000fe40004781270 */
[----:B------:R-:W-:Y:S02]  /*7a680*/  LEA.HI.X.SX32 R77, R89, R4, 0x2, P6 ;  /* 0x00000004594d7211 */ /* 0x000fe400030f16ff */
[----:B------:R-:W-:-:S02]  /*7a690*/  ISETP.LT.AND P2, PT, R0, c[0x0][0x17c], !P0 ;  /* 0x00005f0000007a0c */ /* 0x000fc40004741270 */
[----:B------:R-:W-:Y:S01]  /*7a6a0*/  IADD3 R89, R89, c[0x0][0x198], RZ ;  /* 0x0000660059597a10 */ /* 0x000fe20007ffe0ff */
[----:B------:R1:W-:Y:S01]  /*7a6b0*/  @P5 STG.E [R82.64], R119 ;  /* 0x0000007752005986 */ /* 0x0003e2000c101908 */
[----:B------:R-:W-:-:S03]  /*7a6c0*/  IADD3 R5, R217, 0x101, RZ ;  /* 0x00000101d9057810 */ /* 0x000fc60007ffe0ff */
[----:B------:R2:W-:Y:S01]  /*7a6d0*/  @P1 STG.E [R6.64], R78 ;  /* 0x0000004e06001986 */ /* 0x0005e2000c101908 */
[----:B---3--:R-:W-:Y:S02]  /*7a6e0*/  LEA R80, P1, R89, R3, 0x2 ;  /* 0x0000000359507211 */ /* 0x008fe400078210ff */
[----:B------:R-:W-:Y:S02]  /*7a6f0*/  IADD3 R0, R217, 0x102, RZ ;  /* 0x00000102d9007810 */ /* 0x000fe40007ffe0ff */
[C---:B------:R-:W-:Y:S02]  /*7a700*/  LEA.HI.X.SX32 R81, R89.reuse, R4, 0x2, P1 ;  /* 0x0000000459517211 */ /* 0x040fe400008f16ff */
[----:B-1----:R-:W-:Y:S02]  /*7a710*/  IADD3 R83, R89, c[0x0][0x198], RZ ;  /* 0x0000660059537a10 */ /* 0x002fe40007ffe0ff */
[----:B------:R-:W-:Y:S02]  /*7a720*/  ISETP.LT.AND P5, PT, R5, c[0x0][0x17c], !P0 ;  /* 0x00005f0005007a0c */ /* 0x000fe400047a1270 */
[----:B------:R-:W-:-:S02]  /*7a730*/  ISETP.LT.AND P3, PT, R0, c[0x0][0x17c], !P0 ;  /* 0x00005f0000007a0c */ /* 0x000fc40004761270 */
[----:B------:R-:W-:Y:S01]  /*7a740*/  IADD3 R88, R83, c[0x0][0x198], RZ ;  /* 0x0000660053587a10 */ /* 0x000fe20007ffe0ff */
[----:B------:R1:W-:Y:S01]  /*7a750*/  @P4 STG.E [R76.64], R79 ;  /* 0x0000004f4c004986 */ /* 0x0003e2000c101908 */
[----:B------:R-:W-:Y:S02]  /*7a760*/  IADD3 R5, R217, 0x103, RZ ;  /* 0x00000103d9057810 */ /* 0x000fe40007ffe0ff */
[-C--:B------:R-:W-:Y:S01]  /*7a770*/  LEA R82, P6, R83, R3.reuse, 0x2 ;  /* 0x0000000353527211 */ /* 0x080fe200078c10ff */
[----:B------:R3:W-:Y:S01]  /*7a780*/  @P2 STG.E [R80.64], R72 ;  /* 0x0000004850002986 */ /* 0x0007e2000c101908 */
[C---:B--2---:R-:W-:Y:S02]  /*7a790*/  LEA R6, P2, R88.reuse, R3, 0x2 ;  /* 0x0000000358067211 */ /* 0x044fe400078410ff */
[----:B------:R-:W-:Y:S02]  /*7a7a0*/  IADD3 R78, R88, c[0x0][0x198], RZ ;  /* 0x00006600584e7a10 */ /* 0x000fe40007ffe0ff */
[----:B------:R-:W-:-:S02]  /*7a7b0*/  IADD3 R0, R217, 0x104, RZ ;  /* 0x00000104d9007810 */ /* 0x000fc40007ffe0ff */
[----:B------:R-:W-:Y:S02]  /*7a7c0*/  ISETP.LT.AND P4, PT, R5, c[0x0][0x17c], !P0 ;  /* 0x00005f0005007a0c */ /* 0x000fe40004781270 */
[-C--:B------:R-:W-:Y:S02]  /*7a7d0*/  LEA.HI.X.SX32 R83, R83, R4.reuse, 0x2, P6 ;  /* 0x0000000453537211 */ /* 0x080fe400030f16ff */
[----:B------:R-:W-:Y:S02]  /*7a7e0*/  LEA.HI.X.SX32 R7, R88, R4, 0x2, P2 ;  /* 0x0000000458077211 */ /* 0x000fe400010f16ff */
[----:B-1----:R-:W-:Y:S02]  /*7a7f0*/  IADD3 R79, R78, c[0x0][0x198], RZ ;  /* 0x000066004e4f7a10 */ /* 0x002fe40007ffe0ff */
[----:B------:R-:W-:Y:S01]  /*7a800*/  ISETP.LT.AND P1, PT, R0, c[0x0][0x17c], !P0 ;  /* 0x00005f0000007a0c */ /* 0x000fe20004721270 */
[----:B------:R1:W-:Y:S01]  /*7a810*/  @P5 STG.E [R82.64], R73 ;  /* 0x0000004952005986 */ /* 0x0003e2000c101908 */
[----:B------:R-:W-:-:S02]  /*7a820*/  LEA R76, P6, R78, R3, 0x2 ;  /* 0x000000034e4c7211 */ /* 0x000fc400078c10ff */
[C---:B---3--:R-:W-:Y:S01]  /*7a830*/  IADD3 R80, R79.reuse, c[0x0][0x198], RZ ;  /* 0x000066004f507a10 */ /* 0x048fe20007ffe0ff */
[----:B------:R2:W-:Y:S01]  /*7a840*/  @P3 STG.E [R6.64], R52 ;  /* 0x0000003406003986 */ /* 0x0005e2000c101908 */
[----:B------:R-:W-:Y:S02]  /*7a850*/  LEA R72, P3, R79, R3, 0x2 ;  /* 0x000000034f487211 */ /* 0x000fe400078610ff */
[C---:B------:R-:W-:Y:S02]  /*7a860*/  IADD3 R5, R217.reuse, 0x105, RZ ;  /* 0x00000105d9057810 */ /* 0x040fe40007ffe0ff */
[----:B------:R-:W-:Y:S02]  /*7a870*/  LEA.HI.X.SX32 R77, R78, R4, 0x2, P6 ;  /* 0x000000044e4d7211 */ /* 0x000fe400030f16ff */
[----:B------:R-:W-:Y:S02]  /*7a880*/  IADD3 R0, R217, 0x106, RZ ;  /* 0x00000106d9007810 */ /* 0x000fe40007ffe0ff */
[----:B------:R-:W-:-:S02]  /*7a890*/  IADD3 R81, R80, c[0x0][0x198], RZ ;  /* 0x0000660050517a10 */ /* 0x000fc40007ffe0ff */
[-C--:B-1----:R-:W-:Y:S01]  /*7a8a0*/  LEA.HI.X.SX32 R73, R79, R4.reuse, 0x2, P3 ;  /* 0x000000044f497211 */ /* 0x082fe200018f16ff */
[----:B------:R1:W-:Y:S01]  /*7a8b0*/  @P4 STG.E [R76.64], R53 ;  /* 0x000000354c004986 */ /* 0x0003e2000c101908 */
[----:B------:R-:W-:Y:S02]  /*7a8c0*/  ISETP.LT.AND P5, PT, R5, c[0x0][0x17c], !P0 ;  /* 0x00005f0005007a0c */ /* 0x000fe400047a1270 */
[----:B------:R-:W-:Y:S02]  /*7a8d0*/  ISETP.LT.AND P2, PT, R0, c[0x0][0x17c], !P0 ;  /* 0x00005f0000007a0c */ /* 0x000fe40004741270 */
[CC--:B------:R-:W-:Y:S01]  /*7a8e0*/  LEA R78, P6, R80.reuse, R3.reuse, 0x2 ;  /* 0x00000003504e7211 */ /* 0x0c0fe200078c10ff */
[----:B------:R3:W-:Y:S01]  /*7a8f0*/  @P1 STG.E [R72.64], R20 ;  /* 0x0000001448001986 */ /* 0x0007e2000c101908 */
[----:B--2---:R-:W-:Y:S02]  /*7a900*/  LEA R6, P1, R81, R3, 0x2 ;  /* 0x0000000351067211 */ /* 0x004fe400078210ff */
[----:B------:R-:W-:-:S02]  /*7a910*/  LEA.HI.X.SX32 R79, R80, R4, 0x2, P6 ;  /* 0x00000004504f7211 */ /* 0x000fc400030f16ff */
[----:B-1----:R-:W-:Y:S02]  /*7a920*/  IADD3 R76, R81, c[0x0][0x198], RZ ;  /* 0x00006600514c7a10 */ /* 0x002fe40007ffe0ff */
[C---:B------:R-:W-:Y:S02]  /*7a930*/  IADD3 R5, R217.reuse, 0x107, RZ ;  /* 0x00000107d9057810 */ /* 0x040fe40007ffe0ff */
[----:B------:R-:W-:Y:S02]  /*7a940*/  LEA R52, P6, R76, R3, 0x2 ;  /* 0x000000034c347211 */ /* 0x000fe400078c10ff */
[----:B------:R-:W-:Y:S02]  /*7a950*/  IADD3 R0, R217, 0x108, RZ ;  /* 0x00000108d9007810 */ /* 0x000fe40007ffe0ff */
[----:B------:R-:W-:Y:S02]  /*7a960*/  LEA.HI.X.SX32 R7, R81, R4, 0x2, P1 ;  /* 0x0000000451077211 */ /* 0x000fe400008f16ff */
[----:B------:R-:W-:-:S02]  /*7a970*/  ISETP.LT.AND P4, PT, R5, c[0x0][0x17c], !P0 ;  /* 0x00005f0005007a0c */ /* 0x000fc40004781270 */
[----:B------:R-:W-:Y:S02]  /*7a980*/  LEA.HI.X.SX32 R53, R76, R4, 0x2, P6 ;  /* 0x000000044c357211 */ /* 0x000fe400030f16ff */
[----:B------:R-:W-:Y:S02]  /*7a990*/  ISETP.LT.AND P3, PT, R0, c[0x0][0x17c], !P0 ;  /* 0x00005f0000007a0c */ /* 0x000fe40004761270 */
[----:B------:R-:W-:Y:S01]  /*7a9a0*/  IADD3 R76, R76, c[0x0][0x198], RZ ;  /* 0x000066004c4c7a10 */ /* 0x000fe20007ffe0ff */
[----:B------:R1:W-:Y:S01]  /*7a9b0*/  @P5 STG.E [R78.64], R21 ;  /* 0x000000154e005986 */ /* 0x0003e2000c101908 */
[----:B------:R-:W-:-:S03]  /*7a9c0*/  IADD3 R5, R217, 0x109, RZ ;  /* 0x00000109d9057810 */ /* 0x000fc60007ffe0ff */
[----:B------:R2:W-:Y:S01]  /*7a9d0*/  @P2 STG.E [R6.64], R36 ;  /* 0x0000002406002986 */ /* 0x0005e2000c101908 */
[C---:B---3--:R-:W-:Y:S02]  /*7a9e0*/  LEA R20, P2, R76.reuse, R3, 0x2 ;  /* 0x000000034c147211 */ /* 0x048fe400078410ff */
[----:B------:R-:W-:Y:S02]  /*7a9f0*/  IADD3 R0, R217, 0x10a, RZ ;  /* 0x0000010ad9007810 */ /* 0x000fe40007ffe0ff */
[C---:B------:R-:W-:Y:S02]  /*7aa00*/  IADD3 R73, R76.reuse, c[0x0][0x198], RZ ;  /* 0x000066004c497a10 */ /* 0x040fe40007ffe0ff */
[----:B------:R-:W-:Y:S02]  /*7aa10*/  ISETP.LT.AND P5, PT, R5, c[0x0][0x17c], !P0 ;  /* 0x00005f0005007a0c */ /* 0x000fe400047a1270 */
[----:B-1----:R-:W-:Y:S02]  /*7aa20*/  LEA.HI.X.SX32 R21, R76, R4, 0x2, P2 ;  /* 0x000000044c157211 */ /* 0x002fe400010f16ff */
[----:B------:R-:W-:-:S02]  /*7aa30*/  ISETP.LT.AND P1, PT, R0, c[0x0][0x17c], !P0 ;  /* 0x00005f0000007a0c */ /* 0x000fc40004721270 */
[----:B------:R-:W-:Y:S01]  /*7aa40*/  IADD3 R76, R73, c[0x0][0x198], RZ ;  /* 0x00006600494c7a10 */ /* 0x000fe20007ffe0ff */
[----:B------:R1:W-:Y:S01]  /*7aa50*/  @P4 STG.E [R52.64], R37 ;  /* 0x0000002534004986 */ /* 0x0003e2000c101908 */
[----:B------:R-:W-:Y:S02]  /*7aa60*/  IADD3 R5, R217, 0x10b, RZ ;  /* 0x0000010bd9057810 */ /* 0x000fe40007ffe0ff */
[-C--:B------:R-:W-:Y:S01]  /*7aa70*/  LEA R72, P6, R73, R3.reuse, 0x2 ;  /* 0x0000000349487211 */ /* 0x080fe200078c10ff */
[----:B------:R3:W-:Y:S01]  /*7aa80*/  @P3 STG.E [R20.64], R68 ;  /* 0x0000004414003986 */ /* 0x0007e2000c101908 */
[----:B--2---:R-:W-:Y:S02]  /*7aa90*/  LEA R6, P3, R76, R3, 0x2 ;  /* 0x000000034c067211 */ /* 0x004fe400078610ff */
[----:B------:R-:W-:Y:S02]  /*7aaa0*/  IADD3 R0, R217, 0x10c, RZ ;  /* 0x0000010cd9007810 */ /* 0x000fe40007ffe0ff */
[----:B------:R-:W-:-:S02]  /*7aab0*/  ISETP.LT.AND P4, PT, R5, c[0x0][0x17c], !P0 ;  /* 0x00005f0005007a0c */ /* 0x000fc40004781270 */
[C---:B-1----:R-:W-:Y:S02]  /*7aac0*/  IADD3 R52, R76.reuse, c[0x0][0x198], RZ ;  /* 0x000066004c347a10 */ /* 0x042fe40007ffe0ff */
[-C--:B------:R-:W-:Y:S02]  /*7aad0*/  LEA.HI.X.SX32 R73, R73, R4.reuse, 0x2, P6 ;  /* 0x0000000449497211 */ /* 0x080fe400030f16ff */
[----:B------:R-:W-:Y:S02]  /*7aae0*/  LEA.HI.X.SX32 R7, R76, R4, 0x2, P3 ;  /* 0x000000044c077211 */ /* 0x000fe400018f16ff */
[----:B---3--:R-:W-:Y:S02]  /*7aaf0*/  IADD3 R21, R52, c[0x0][0x198], RZ ;  /* 0x0000660034157a10 */ /* 0x008fe40007ffe0ff */
[----:B------:R-:W-:Y:S01]  /*7ab00*/  ISETP.LT.AND P2, PT, R0, c[0x0][0x17c], !P0 ;  /* 0x00005f0000007a0c */ /* 0x000fe20004741270 */
[----:B------:R-:W-:Y:S01]  /*7ab10*/  @P5 STG.E [R72.64], R69 ;  /* 0x0000004548005986 */ /* 0x000fe2000c101908 */
[----:B------:R-:W-:-:S02]  /*7ab20*/  LEA R36, P6, R52, R3, 0x2 ;  /* 0x0000000334247211 */ /* 0x000fc400078c10ff */
[C---:B------:R-:W-:Y:S01]  /*7ab30*/  IADD3 R53, R21.reuse, c[0x0][0x198], RZ ;  /* 0x0000660015357a10 */ /* 0x040fe20007ffe0ff */
[----:B------:R1:W-:Y:S01]  /*7ab40*/  @P1 STG.E [R6.64], R8 ;  /* 0x0000000806001986 */ /* 0x0003e2000c101908 */
[----:B------:R-:W-:Y:S02]  /*7ab50*/  LEA R20, P1, R21, R3, 0x2 ;  /* 0x0000000315147211 */ /* 0x000fe400078210ff */
[C---:B------:R-:W-:Y:S02]  /*7ab60*/  IADD3 R5, R217.reuse, 0x10d, RZ ;  /* 0x0000010dd9057810 */ /* 0x040fe40007ffe0ff */
[----:B------:R-:W-:Y:S02]  /*7ab70*/  LEA.HI.X.SX32 R37, R52, R4, 0x2, P6 ;  /* 0x0000000434257211 */ /* 0x000fe400030f16ff */
[----:B------:R-:W-:Y:S02]  /*7ab80*/  IADD3 R0, R217, 0x10e, RZ ;  /* 0x0000010ed9007810 */ /* 0x000fe40007ffe0ff */
[----:B------:R-:W-:-:S02]  /*7ab90*/  IADD3 R68, R53, c[0x0][0x198], RZ ;  /* 0x0000660035447a10 */ /* 0x000fc40007ffe0ff */
[-C--:B------:R-:W-:Y:S01]  /*7aba0*/  LEA.HI.X.SX32 R21, R21, R4.reuse, 0x2, P1 ;  /* 0x0000000415157211 */ /* 0x080fe200008f16ff */
[----:B------:R2:W-:Y:S01]  /*7abb0*/  @P4 STG.E [R36.64], R9 ;  /* 0x0000000924004986 */ /* 0x0005e2000c101908 */
[----:B------:R-:W-:Y:S02]  /*7abc0*/  ISETP.LT.AND P5, PT, R5, c[0x0][0x17c], !P0 ;  /* 0x00005f0005007a0c */ /* 0x000fe400047a1270 */
[----:B------:R-:W-:Y:S02]  /*7abd0*/  ISETP.LT.AND P3, PT, R0, c[0x0][0x17c], !P0 ;  /* 0x00005f0000007a0c */ /* 0x000fe40004761270 */
[CC--:B------:R-:W-:Y:S01]  /*7abe0*/  LEA R52, P6, R53.reuse, R3.reuse, 0x2 ;  /* 0x0000000335347211 */ /* 0x0c0fe200078c10ff */
[----:B------:R3:W-:Y:S01]  /*7abf0*/  @P2 STG.E [R20.64], R24 ;  /* 0x0000001814002986 */ /* 0x0007e2000c101908 */
[----:B-1----:R-:W-:Y:S02]  /*7ac00*/  LEA R6, P2, R68, R3, 0x2 ;  /* 0x0000000344067211 */ /* 0x002fe400078410ff */
[----:B------:R-:W-:-:S02]  /*7ac10*/  LEA.HI.X.SX32 R53, R53, R4, 0x2, P6 ;  /* 0x0000000435357211 */ /* 0x000fc400030f16ff */
[----:B--2---:R-:W-:Y:S02]  /*7ac20*/  IADD3 R36, R68, c[0x0][0x198], RZ ;  /* 0x0000660044247a10 */ /* 0x004fe40007ffe0ff */
[C---:B------:R-:W-:Y:S02]  /*7ac30*/  IADD3 R5, R217.reuse, 0x10f, RZ ;  /* 0x0000010fd9057810 */ /* 0x040fe40007ffe0ff */
[----:B------:R-:W-:Y:S02]  /*7ac40*/  LEA R8, P6, R36, R3, 0x2 ;  /* 0x0000000324087211 */ /* 0x000fe400078c10ff */
[----:B------:R-:W-:Y:S02]  /*7ac50*/  IADD3 R0, R217, 0x110, RZ ;  /* 0x00000110d9007810 */ /* 0x000fe40007ffe0ff */
[-C--:B------:R-:W-:Y:S02]  /*7ac60*/  LEA.HI.X.SX32 R7, R68, R4.reuse, 0x2, P2 ;  /* 0x0000000444077211 */ /* 0x080fe400010f16ff */
[----:B------:R-:W-:-:S02]  /*7ac70*/  LEA.HI.X.SX32 R9, R36, R4, 0x2, P6 ;  /* 0x0000000424097211 */ /* 0x000fc400030f16ff */
[----:B------:R-:W-:Y:S01]  /*7ac80*/  IADD3 R36, R36, c[0x0][0x198], RZ ;  /* 0x0000660024247a10 */ /* 0x000fe20007ffe0ff */
[----:B------:R1:W-:Y:S01]  /*7ac90*/  @P5 STG.E [R52.64], R25 ;  /* 0x0000001934005986 */ /* 0x0003e2000c101908 */
[----:B------:R-:W-:Y:S02]  /*7aca0*/  ISETP.LT.AND P4, PT, R5, c[0x0][0x17c], !P0 ;  /* 0x00005f0005007a0c */ /* 0x000fe40004781270 */
[----:B------:R-:W-:Y:S01]  /*7acb0*/  ISETP.LT.AND P1, PT, R0, c[0x0][0x17c], !P0 ;  /* 0x00005f0000007a0c */ /* 0x000fe20004721270 */
[----:B------:R2:W-:Y:S01]  /*7acc0*/  @P3 STG.E [R6.64], R40 ;  /* 0x0000002806003986 */ /* 0x0005e2000c101908 */
[----:B---3--:R-:W-:Y:S02]  /*7acd0*/  LEA R20, P3, R36, R3, 0x2 ;  /* 0x0000000324147211 */ /* 0x008fe400078610ff */
[C---:B------:R-:W-:Y:S02]  /*7ace0*/  IADD3 R5, R217.reuse, 0x111, RZ ;  /* 0x00000111d9057810 */ /* 0x040fe40007ffe0ff */
[----:B------:R-:W-:-:S02]  /*7acf0*/  IADD3 R0, R217, 0x112, RZ ;  /* 0x00000112d9007810 */ /* 0x000fc40007ffe0ff */
[C---:B-1----:R-:W-:Y:S02]  /*7ad00*/  IADD3 R25, R36.reuse, c[0x0][0x198], RZ ;  /* 0x0000660024197a10 */ /* 0x042fe40007ffe0ff */
[----:B------:R-:W-:Y:S02]  /*7ad10*/  LEA.HI.X.SX32 R21, R36, R4, 0x2, P3 ;  /* 0x0000000424157211 */ /* 0x000fe400018f16ff */
[----:B------:R-:W-:Y:S02]  /*7ad20*/  IADD3 R36, R25, c[0x0][0x198], RZ ;  /* 0x0000660019247a10 */ /* 0x000fe40007ffe0ff */
[----:B------:R-:W-:Y:S02]  /*7ad30*/  ISETP.LT.AND P5, PT, R5, c[0x0][0x17c], !P0 ;  /* 0x00005f0005007a0c */ /* 0x000fe400047a1270 */
[----:B------:R-:W-:Y:S02]  /*7ad40*/  ISETP.LT.AND P2, PT, R0, c[0x0][0x17c], !P0 ;  /* 0x00005f0000007a0c */ /* 0x000fe40004741270 */
[----:B------:R-:W-:Y:S01]  /*7ad50*/  LEA R24, P6, R25, R3, 0x2 ;  /* 0x0000000319187211 */ /* 0x000fe200078c10ff */
[----:B------:R1:W-:Y:S01]  /*7ad60*/  @P4 STG.E [R8.64], R41 ;  /* 0x0000002908004986 */ /* 0x0003e2000c101908 */
[----:B------:R-:W-:-:S02]  /*7ad70*/  IADD3 R37, R36, c[0x0][0x198], RZ ;  /* 0x0000660024257a10 */ /* 0x000fc40007ffe0ff */
[-C--:B------:R-:W-:Y:S01]  /*7ad80*/  LEA.HI.X.SX32 R25, R25, R4.reuse, 0x2, P6 ;  /* 0x0000000419197211 */ /* 0x080fe200030f16ff */
[----:B------:R3:W-:Y:S01]  /*7ad90*/  @P1 STG.E [R20.64], R64 ;  /* 0x0000004014001986 */ /* 0x0007e2000c101908 */
[CC--:B--2---:R-:W-:Y:S02]  /*7ada0*/  LEA R6, P1, R36.reuse, R3.reuse, 0x2 ;  /* 0x0000000324067211 */ /* 0x0c4fe400078210ff */
[C---:B------:R-:W-:Y:S02]  /*7adb0*/  IADD3 R5, R217.reuse, 0x113, RZ ;  /* 0x00000113d9057810 */ /* 0x040fe40007ffe0ff */
[----:B------:R-:W-:Y:S02]  /*7adc0*/  IADD3 R0, R217, 0x114, RZ ;  /* 0x00000114d9007810 */ /* 0x000fe40007ffe0ff */
[----:B-1----:R-:W-:Y:S02]  /*7add0*/  LEA R8, P6, R37, R3, 0x2 ;  /* 0x0000000325087211 */ /* 0x002fe400078c10ff */
[----:B------:R-:W-:-:S02]  /*7ade0*/  LEA.HI.X.SX32 R7, R36, R4, 0x2, P1 ;  /* 0x0000000424077211 */ /* 0x000fc400008f16ff */
[----:B------:R-:W-:Y:S02]  /*7adf0*/  ISETP.LT.AND P4, PT, R5, c[0x0][0x17c], !P0 ;  /* 0x00005f0005007a0c */ /* 0x000fe40004781270 */
[C---:B------:R-:W-:Y:S02]  /*7ae00*/  LEA.HI.X.SX32 R9, R37.reuse, R4, 0x2, P6 ;  /* 0x0000000425097211 */ /* 0x040fe400030f16ff */
[----:B------:R-:W-:Y:S02]  /*7ae10*/  ISETP.LT.AND P3, PT, R0, c[0x0][0x17c], !P0 ;  /* 0x00005f0000007a0c */ /* 0x000fe40004761270 */
        /* <DEDUP_REMOVED lines=10> */
[C---:B------:R-:W-:Y:S01]  /*7aec0*/  IADD3 R36, R25.reuse, c[0x0][0x198], RZ ;  /* 0x0000660019247a10 */ /* 0x040fe20007ffe0ff */
[----:B------:R1:W-:Y:S01]  /*7aed0*/  @P4 STG.E [R8.64], R13 ;  /* 0x0000000d08004986 */ /* 0x0003e2000c101908 */
[----:B------:R-:W-:-:S03]  /*7aee0*/  LEA R24, P6, R25, R3, 0x2 ;  /* 0x0000000319187211 */ /* 0x000fc600078c10ff */
[----:B------:R3:W-:Y:S01]  /*7aef0*/  @P3 STG.E [R20.64], R28 ;  /* 0x0000001c14003986 */ /* 0x0007e2000c101908 */
[C---:B--2---:R-:W-:Y:S02]  /*7af00*/  LEA R6, P3, R36.reuse, R3, 0x2 ;  /* 0x0000000324067211 */ /* 0x044fe400078610ff */
[C---:B------:R-:W-:Y:S02]  /*7af10*/  IADD3 R5, R217.reuse, 0x117, RZ ;  /* 0x00000117d9057810 */ /* 0x040fe40007ffe0ff */
[C---:B------:R-:W-:Y:S02]  /*7af20*/  IADD3 R12, R36.reuse, c[0x0][0x198], RZ ;  /* 0x00006600240c7a10 */ /* 0x040fe40007ffe0ff */
[----:B------:R-:W-:Y:S02]  /*7af30*/  IADD3 R0, R217, 0x118, RZ ;  /* 0x00000118d9007810 */ /* 0x000fe40007ffe0ff */
[-C--:B------:R-:W-:Y:S02]  /*7af40*/  LEA.HI.X.SX32 R25, R25, R4.reuse, 0x2, P6 ;  /* 0x0000000419197211 */ /* 0x080fe400030f16ff */
[----:B------:R-:W-:-:S02]  /*7af50*/  LEA.HI.X.SX32 R7, R36, R4, 0x2, P3 ;  /* 0x0000000424077211 */ /* 0x000fc400018f16ff */
[----:B------:R-:W-:Y:S02]  /*7af60*/  ISETP.LT.AND P4, PT, R5, c[0x0][0x17c], !P0 ;  /* 0x00005f0005007a0c */ /* 0x000fe40004781270 */
[CC--:B-1----:R-:W-:Y:S02]  /*7af70*/  LEA R8, P6, R12.reuse, R3.reuse, 0x2 ;  /* 0x000000030c087211 */ /* 0x0c2fe400078c10ff */
[----:B------:R-:W-:Y:S02]  /*7af80*/  IADD3 R13, R12, c[0x0][0x198], RZ ;  /* 0x000066000c0d7a10 */ /* 0x000fe40007ffe0ff */
[----:B------:R-:W-:Y:S01]  /*7af90*/  ISETP.LT.AND P2, PT, R0, c[0x0][0x17c], !P0 ;  /* 0x00005f0000007a0c */ /* 0x000fe20004741270 */
[----:B------:R1:W-:Y:S01]  /*7afa0*/  @P5 STG.E [R24.64], R29 ;  /* 0x0000001d18005986 */ /* 0x0003e2000c101908 */
[----:B------:R-:W-:Y:S02]  /*7afb0*/  LEA.HI.X.SX32 R9, R12, R4, 0x2, P6 ;  /* 0x000000040c097211 */ /* 0x000fe400030f16ff */
[C---:B---3--:R-:W-:Y:S01]  /*7afc0*/  IADD3 R21, R13.reuse, c[0x0][0x198], RZ ;  /* 0x000066000d157a10 */ /* 0x048fe20007ffe0ff */
[----:B------:R2:W-:Y:S01]  /*7afd0*/  @P1 STG.E [R6.64], R44 ;  /* 0x0000002c06001986 */ /* 0x0005e2000c101908 */
[----:B------:R-:W-:-:S02]  /*7afe0*/  LEA R12, P1, R13, R3, 0x2 ;  /* 0x000000030d0c7211 */ /* 0x000fc400078210ff */
[C---:B------:R-:W-:Y:S02]  /*7aff0*/  IADD3 R5, R217.reuse, 0x119, RZ ;  /* 0x00000119d9057810 */ /* 0x040fe40007ffe0ff */
[----:B------:R-:W-:Y:S02]  /*7b000*/  IADD3 R0, R217, 0x11a, RZ ;  /* 0x0000011ad9007810 */ /* 0x000fe40007ffe0ff */
[----:B------:R-:W-:Y:S02]  /*7b010*/  LEA.HI.X.SX32 R13, R13, R4, 0x2, P1 ;  /* 0x000000040d0d7211 */ /* 0x000fe400008f16ff */
[----:B-1----:R-:W-:Y:S02]  /*7b020*/  IADD3 R24, R21, c[0x0][0x198], RZ ;  /* 0x0000660015187a10 */ /* 0x002fe40007ffe0ff */
[----:B------:R-:W-:Y:S02]  /*7b030*/  ISETP.LT.AND P5, PT, R5, c[0x0][0x17c], !P0 ;  /* 0x00005f0005007a0c */ /* 0x000fe400047a1270 */
[----:B------:R-:W-:-:S02]  /*7b040*/  ISETP.LT.AND P3, PT, R0, c[0x0][0x17c], !P0 ;  /* 0x00005f0000007a0c */ /* 0x000fc40004761270 */
[CC--:B------:R-:W-:Y:S01]  /*7b050*/  LEA R20, P6, R21.reuse, R3.reuse, 0x2 ;  /* 0x0000000315147211 */ /* 0x0c0fe200078c10ff */
[----:B------:R1:W-:Y:S01]  /*7b060*/  @P4 STG.E [R8.64], R45 ;  /* 0x0000002d08004986 */ /* 0x0003e2000c101908 */
[C---:B------:R-:W-:Y:S02]  /*7b070*/  IADD3 R25, R24.reuse, c[0x0][0x198], RZ ;  /* 0x0000660018197a10 */ /* 0x040fe40007ffe0ff */
[----:B------:R-:W-:Y:S01]  /*7b080*/  LEA.HI.X.SX32 R21, R21, R4, 0x2, P6 ;  /* 0x0000000415157211 */ /* 0x000fe200030f16ff */
[----:B------:R3:W-:Y:S01]  /*7b090*/  @P2 STG.E [R12.64], R56 ;  /* 0x000000380c002986 */ /* 0x0007e2000c101908 */
[----:B--2---:R-:W-:Y:S02]  /*7b0a0*/  LEA R6, P2, R24, R3, 0x2 ;  /* 0x0000000318067211 */ /* 0x004fe400078410ff */
[C---:B------:R-:W-:Y:S02]  /*7b0b0*/  IADD3 R5, R217.reuse, 0x11b, RZ ;  /* 0x0000011bd9057810 */ /* 0x040fe40007ffe0ff */
[----:B------:R-:W-:-:S02]  /*7b0c0*/  IADD3 R0, R217, 0x11c, RZ ;  /* 0x0000011cd9007810 */ /* 0x000fc40007ffe0ff */
[----:B-1----:R-:W-:Y:S02]  /*7b0d0*/  LEA R8, P6, R25, R3, 0x2 ;  /* 0x0000000319087211 */ /* 0x002fe400078c10ff */
[-C--:B------:R-:W-:Y:S02]  /*7b0e0*/  LEA.HI.X.SX32 R7, R24, R4.reuse, 0x2, P2 ;  /* 0x0000000418077211 */ /* 0x080fe400010f16ff */
        /* <DEDUP_REMOVED lines=12> */
[----:B------:R-:W-:-:S02]  /*7b1b0*/  IADD3 R24, R21, c[0x0][0x198], RZ ;  /* 0x0000660015187a10 */ /* 0x000fc40007ffe0ff */
[----:B------:R-:W-:Y:S01]  /*7b1c0*/  ISETP.LT.AND P2, PT, R0, c[0x0][0x17c], !P0 ;  /* 0x00005f0000007a0c */ /* 0x000fe20004741270 */
[----:B------:R-:W-:Y:S01]  /*7b1d0*/  @P4 STG.E [R8.64], R17 ;  /* 0x0000001108004986 */ /* 0x000fe2000c101908 */
[-C--:B------:R-:W-:Y:S02]  /*7b1e0*/  LEA R20, P6, R21, R3.reuse, 0x2 ;  /* 0x0000000315147211 */ /* 0x080fe400078c10ff */
[C---:B--2---:R-:W-:Y:S01]  /*7b1f0*/  IADD3 R16, R24.reuse, c[0x0][0x198], RZ ;  /* 0x0000660018107a10 */ /* 0x044fe20007ffe0ff */
[----:B------:R1:W-:Y:S01]  /*7b200*/  @P1 STG.E [R12.64], R32 ;  /* 0x000000200c001986 */ /* 0x0003e2000c101908 */
[----:B------:R-:W-:Y:S02]  /*7b210*/  LEA R6, P1, R24, R3, 0x2 ;  /* 0x0000000318067211 */ /* 0x000fe400078210ff */
[C---:B------:R-:W-:Y:S02]  /*7b220*/  IADD3 R5, R217.reuse, 0x11f, RZ ;  /* 0x0000011fd9057810 */ /* 0x040fe40007ffe0ff */
[----:B------:R-:W-:-:S02]  /*7b230*/  IADD3 R0, R217, 0x120, RZ ;  /* 0x00000120d9007810 */ /* 0x000fc40007ffe0ff */
[-C--:B------:R-:W-:Y:S02]  /*7b240*/  LEA.HI.X.SX32 R21, R21, R4.reuse, 0x2, P6 ;  /* 0x0000000415157211 */ /* 0x080fe400030f16ff */
[----:B------:R-:W-:Y:S02]  /*7b250*/  LEA.HI.X.SX32 R7, R24, R4, 0x2, P1 ;  /* 0x0000000418077211 */ /* 0x000fe400008f16ff */
[----:B-1----:R-:W-:Y:S02]  /*7b260*/  IADD3 R13, R16, c[0x0][0x198], RZ ;  /* 0x00006600100d7a10 */ /* 0x002fe40007ffe0ff */
[----:B------:R-:W-:Y:S02]  /*7b270*/  ISETP.LT.AND P4, PT, R5, c[0x0][0x17c], !P0 ;  /* 0x00005f0005007a0c */ /* 0x000fe40004781270 */
[----:B------:R-:W-:Y:S01]  /*7b280*/  ISETP.LT.AND P3, PT, R0, c[0x0][0x17c], !P0 ;  /* 0x00005f0000007a0c */ /* 0x000fe20004761270 */
[----:B------:R1:W-:Y:S01]  /*7b290*/  @P5 STG.E [R20.64], R33 ;  /* 0x0000002114005986 */ /* 0x0003e2000c101908 */
[----:B------:R-:W-:-:S02]  /*7b2a0*/  IADD3 R17, R13, c[0x0][0x198], RZ ;  /* 0x000066000d117a10 */ /* 0x000fc40007ffe0ff */
[CC--:B------:R-:W-:Y:S01]  /*7b2b0*/  LEA R8, P6, R16.reuse, R3.reuse, 0x2 ;  /* 0x0000000310087211 */ /* 0x0c0fe200078c10ff */
[----:B------:R2:W-:Y:S01]  /*7b2c0*/  @P2 STG.E [R6.64], R48 ;  /* 0x0000003006002986 */ /* 0x0005e2000c101908 */
[----:B------:R-:W-:Y:S02]  /*7b2d0*/  IADD3 R5, R217, 0x121, RZ ;  /* 0x00000121d9057810 */ /* 0x000fe40007ffe0ff */
[----:B------:R-:W-:Y:S02]  /*7b2e0*/  LEA R12, P2, R13, R3, 0x2 ;  /* 0x000000030d0c7211 */ /* 0x000fe400078410ff */
[----:B------:R-:W-:Y:S02]  /*7b2f0*/  IADD3 R0, R217, 0x122, RZ ;  /* 0x00000122d9007810 */ /* 0x000fe40007ffe0ff */
[----:B-1----:R-:W-:Y:S02]  /*7b300*/  IADD3 R20, R17, c[0x0][0x198], RZ ;  /* 0x0000660011147a10 */ /* 0x002fe40007ffe0ff */
[----:B------:R-:W-:-:S02]  /*7b310*/  LEA.HI.X.SX32 R9, R16, R4, 0x2, P6 ;  /* 0x0000000410097211 */ /* 0x000fc400030f16ff */
[----:B------:R-:W-:Y:S02]  /*7b320*/  ISETP.LT.AND P5, PT, R5, c[0x0][0x17c], !P0 ;  /* 0x00005f0005007a0c */ /* 0x000fe400047a1270 */
[----:B------:R-:W-:Y:S02]  /*7b330*/  LEA R16, P6, R17, R3, 0x2 ;  /* 0x0000000311107211 */ /* 0x000fe400078c10ff */
        /* <DEDUP_REMOVED lines=82> */
[C---:B-1----:R-:W-:Y:S02]  /*7b860*/  IADD3 R11, R10.reuse, c[0x0][0x198], RZ ;  /* 0x000066000a0b7a10 */ /* 0x042fe40007ffe0ff */
[----:B------:R-:W-:Y:S02]  /*7b870*/  ISETP.LT.AND P4, PT, R5, c[0x0][0x17c], !P0 ;  /* 0x00005f0005007a0c */ /* 0x000fe40004781270 */
[----:B------:R-:W-:Y:S02]  /*7b880*/  LEA R8, P6, R10, R3, 0x2 ;  /* 0x000000030a087211 */ /* 0x000fe400078c10ff */
[----:B------:R-:W-:Y:S01]  /*7b890*/  ISETP.LT.AND P2, PT, R0, c[0x0][0x17c], !P0 ;  /* 0x00005f0000007a0c */ /* 0x000fe20004741270 */
[----:B------:R1:W-:Y:S01]  /*7b8a0*/  @P5 STG.E [R16.64], R27 ;  /* 0x0000001b10005986 */ /* 0x0003e2000c101908 */
[----:B--2---:R-:W-:-:S02]  /*7b8b0*/  IADD3 R13, R11, c[0x0][0x198], RZ ;  /* 0x000066000b0d7a10 */ /* 0x004fc40007ffe0ff */
[-C--:B------:R-:W-:Y:S01]  /*7b8c0*/  LEA.HI.X.SX32 R9, R10, R4.reuse, 0x2, P6 ;  /* 0x000000040a097211 */ /* 0x080fe200030f16ff */
[----:B------:R2:W-:Y:S01]  /*7b8d0*/  @P1 STG.E [R6.64], R42 ;  /* 0x0000002a06001986 */ /* 0x0005e2000c101908 */
[----:B------:R-:W-:Y:S02]  /*7b8e0*/  LEA R10, P1, R11, R3, 0x2 ;  /* 0x000000030b0a7211 */ /* 0x000fe400078210ff */
[C---:B------:R-:W-:Y:S02]  /*7b8f0*/  IADD3 R5, R217.reuse, 0x131, RZ ;  /* 0x00000131d9057810 */ /* 0x040fe40007ffe0ff */
[----:B------:R-:W-:Y:S02]  /*7b900*/  IADD3 R0, R217, 0x132, RZ ;  /* 0x00000132d9007810 */ /* 0x000fe40007ffe0ff */
[----:B-1----:R-:W-:Y:S02]  /*7b910*/  IADD3 R16, R13, c[0x0][0x198], RZ ;  /* 0x000066000d107a10 */ /* 0x002fe40007ffe0ff */
        /* <DEDUP_REMOVED lines=34> */
[-C--:B------:R-:W-:Y:S02]  /*7bb40*/  LEA.HI.X.SX32 R7, R16, R4.reuse, 0x2, P1 ;  /* 0x0000000410077211 */ /* 0x080fe400008f16ff */
[C---:B-1----:R-:W-:Y:S02]  /*7bb50*/  LEA R8, P6, R14.reuse, R3, 0x2 ;  /* 0x000000030e087211 */ /* 0x042fe400078c10ff */
[----:B------:R-:W-:Y:S02]  /*7bb60*/  ISETP.LT.AND P4, PT, R5, c[0x0][0x17c], !P0 ;  /* 0x00005f0005007a0c */ /* 0x000fe40004781270 */
[C---:B------:R-:W-:Y:S02]  /*7bb70*/  LEA.HI.X.SX32 R9, R14.reuse, R4, 0x2, P6 ;  /* 0x000000040e097211 */ /* 0x040fe400030f16ff */
[----:B------:R-:W-:Y:S01]  /*7bb80*/  IADD3 R14, R14, c[0x0][0x198], RZ ;  /* 0x000066000e0e7a10 */ /* 0x000fe20007ffe0ff */
[----:B------:R1:W-:Y:S01]  /*7bb90*/  @P5 STG.E [R12.64], R31 ;  /* 0x0000001f0c005986 */ /* 0x0003e2000c101908 */
[----:B------:R-:W-:-:S03]  /*7bba0*/  IADD3 R0, R217, 0x138, RZ ;  /* 0x00000138d9007810 */ /* 0x000fc60007ffe0ff */
[----:B------:R-:W-:Y:S01]  /*7bbb0*/  @P2 STG.E [R6.64], R46 ;  /* 0x0000002e06002986 */ /* 0x000fe2000c101908 */
[----:B--2---:R-:W-:Y:S02]  /*7bbc0*/  LEA R10, P2, R14, R3, 0x2 ;  /* 0x000000030e0a7211 */ /* 0x004fe400078410ff */
[----:B------:R-:W-:Y:S02]  /*7bbd0*/  ISETP.LT.AND P3, PT, R0, c[0x0][0x17c], !P0 ;  /* 0x00005f0000007a0c */ /* 0x000fe40004761270 */
[C---:B------:R-:W-:Y:S02]  /*7bbe0*/  LEA.HI.X.SX32 R11, R14.reuse, R4, 0x2, P2 ;  /* 0x000000040e0b7211 */ /* 0x040fe400010f16ff */
[----:B-1----:R-:W-:Y:S01]  /*7bbf0*/  IADD3 R13, R14, c[0x0][0x198], RZ ;  /* 0x000066000e0d7a10 */ /* 0x002fe20007ffe0ff */
[----:B------:R1:W-:Y:S03]  /*7bc00*/  @P4 STG.E [R8.64], R47 ;  /* 0x0000002f08004986 */ /* 0x0003e6000c101908 */
[----:B------:R-:W-:-:S02]  /*7bc10*/  IADD3 R14, R13, c[0x0][0x198], RZ ;  /* 0x000066000d0e7a10 */ /* 0x000fc40007ffe0ff */
[C---:B------:R-:W-:Y:S02]  /*7bc20*/  IADD3 R5, R217.reuse, 0x139, RZ ;  /* 0x00000139d9057810 */ /* 0x040fe40007ffe0ff */
[----:B------:R-:W-:Y:S02]  /*7bc30*/  IADD3 R0, R217, 0x13a, RZ ;  /* 0x0000013ad9007810 */ /* 0x000fe40007ffe0ff */
[C---:B-1----:R-:W-:Y:S01]  /*7bc40*/  IADD3 R9, R14.reuse, c[0x0][0x198], RZ ;  /* 0x000066000e097a10 */ /* 0x042fe20007ffe0ff */
[----:B------:R1:W-:Y:S03]  /*7bc50*/  @P3 STG.E [R10.64], R58 ;  /* 0x0000003a0a003986 */ /* 0x0003e6000c101908 */
[----:B------:R-:W-:Y:S02]  /*7bc60*/  IADD3 R15, R9, c[0x0][0x198], RZ ;  /* 0x00006600090f7a10 */ /* 0x000fe40007ffe0ff */
[----:B------:R-:W-:-:S02]  /*7bc70*/  LEA R6, P3, R14, R3, 0x2 ;  /* 0x000000030e067211 */ /* 0x000fc400078610ff */
[----:B------:R-:W-:Y:S02]  /*7bc80*/  ISETP.LT.AND P5, PT, R5, c[0x0][0x17c], !P0 ;  /* 0x00005f0005007a0c */ /* 0x000fe400047a1270 */
[----:B------:R-:W-:Y:S02]  /*7bc90*/  IADD3 R16, R15, c[0x0][0x198], RZ ;  /* 0x000066000f107a10 */ /* 0x000fe40007ffe0ff */
[----:B------:R-:W-:Y:S02]  /*7bca0*/  ISETP.LT.AND P1, PT, R0, c[0x0][0x17c], !P0 ;  /* 0x00005f0000007a0c */ /* 0x000fe40004721270 */
[----:B------:R-:W-:Y:S02]  /*7bcb0*/  LEA.HI.X.SX32 R7, R14, R4, 0x2, P3 ;  /* 0x000000040e077211 */ /* 0x000fe400018f16ff */
[----:B------:R-:W-:Y:S02]  /*7bcc0*/  LEA R12, P6, R13, R3, 0x2 ;  /* 0x000000030d0c7211 */ /* 0x000fe400078c10ff */
[----:B------:R-:W-:-:S02]  /*7bcd0*/  IADD3 R14, R16, c[0x0][0x198], RZ ;  /* 0x00006600100e7a10 */ /* 0x000fc40007ffe0ff */
[----:B------:R-:W-:Y:S02]  /*7bce0*/  LEA.HI.X.SX32 R13, R13, R4, 0x2, P6 ;  /* 0x000000040d0d7211 */ /* 0x000fe400030f16ff */
[----:B------:R-:W-:Y:S02]  /*7bcf0*/  IADD3 R17, R14, c[0x0][0x198], RZ ;  /* 0x000066000e117a10 */ /* 0x000fe40007ffe0ff */
[----:B------:R-:W-:Y:S01]  /*7bd00*/  IADD3 R5, R217, 0x13b, RZ ;  /* 0x0000013bd9057810 */ /* 0x000fe20007ffe0ff */
[----:B------:R2:W-:Y:S01]  /*7bd10*/  @P5 STG.E [R12.64], R59 ;  /* 0x0000003b0c005986 */ /* 0x0005e2000c101908 */
[----:B------:R-:W-:Y:S02]  /*7bd20*/  IADD3 R20, R17, c[0x0][0x198], RZ ;  /* 0x0000660011147a10 */ /* 0x000fe40007ffe0ff */
[----:B------:R-:W-:Y:S01]  /*7bd30*/  IADD3 R0, R217, 0x13c, RZ ;  /* 0x0000013cd9007810 */ /* 0x000fe20007ffe0ff */
[----:B------:R3:W-:Y:S01]  /*7bd40*/  @P1 STG.E [R6.64], R18 ;  /* 0x0000001206001986 */ /* 0x0007e2000c101908 */
[----:B------:R-:W-:-:S02]  /*7bd50*/  LEA R8, P6, R9, R3, 0x2 ;  /* 0x0000000309087211 */ /* 0x000fc400078c10ff */
[-C--:B-1----:R-:W-:Y:S02]  /*7bd60*/  LEA R10, P1, R15, R3.reuse, 0x2 ;  /* 0x000000030f0a7211 */ /* 0x082fe400078210ff */
[----:B------:R-:W-:Y:S02]  /*7bd70*/  ISETP.LT.AND P4, PT, R5, c[0x0][0x17c], !P0 ;  /* 0x00005f0005007a0c */ /* 0x000fe40004781270 */
[----:B------:R-:W-:Y:S02]  /*7bd80*/  IADD3 R21, R20, c[0x0][0x198], RZ ;  /* 0x0000660014157a10 */ /* 0x000fe40007ffe0ff */
[----:B------:R-:W-:Y:S02]  /*7bd90*/  ISETP.LT.AND P2, PT, R0, c[0x0][0x17c], !P0 ;  /* 0x00005f0000007a0c */ /* 0x000fe40004741270 */
[----:B------:R-:W-:Y:S02]  /*7bda0*/  LEA.HI.X.SX32 R9, R9, R4, 0x2, P6 ;  /* 0x0000000409097211 */ /* 0x000fe400030f16ff */
[----:B--2---:R-:W-:-:S02]  /*7bdb0*/  LEA R12, P6, R16, R3, 0x2 ;  /* 0x00000003100c7211 */ /* 0x004fc400078c10ff */
[-C--:B------:R-:W-:Y:S02]  /*7bdc0*/  LEA.HI.X.SX32 R11, R15, R4.reuse, 0x2, P1 ;  /* 0x000000040f0b7211 */ /* 0x080fe400008f16ff */
[----:B------:R-:W-:Y:S02]  /*7bdd0*/  IADD3 R15, R21, c[0x0][0x198], RZ ;  /* 0x00006600150f7a10 */ /* 0x000fe40007ffe0ff */
[----:B------:R-:W-:Y:S02]  /*7bde0*/  LEA.HI.X.SX32 R13, R16, R4, 0x2, P6 ;  /* 0x00000004100d7211 */ /* 0x000fe400030f16ff */
[----:B------:R-:W-:Y:S01]  /*7bdf0*/  IADD3 R16, R15, c[0x0][0x198], RZ ;  /* 0x000066000f107a10 */ /* 0x000fe20007ffe0ff */
[----:B------:R1:W-:Y:S01]  /*7be00*/  @P4 STG.E [R8.64], R19 ;  /* 0x0000001308004986 */ /* 0x0003e2000c101908 */
[C---:B------:R-:W-:Y:S02]  /*7be10*/  IADD3 R5, R217.reuse, 0x13d, RZ ;  /* 0x0000013dd9057810 */ /* 0x040fe40007ffe0ff */
[----:B---3--:R-:W-:Y:S01]  /*7be20*/  IADD3 R18, R16, c[0x0][0x198], RZ ;  /* 0x0000660010127a10 */ /* 0x008fe20007ffe0ff */
[----:B------:R2:W-:Y:S01]  /*7be30*/  @P2 STG.E [R10.64], R34 ;  /* 0x000000220a002986 */ /* 0x0005e2000c101908 */
[----:B------:R-:W-:-:S02]  /*7be40*/  IADD3 R0, R217, 0x13e, RZ ;  /* 0x0000013ed9007810 */ /* 0x000fc40007ffe0ff */
[-C--:B------:R-:W-:Y:S02]  /*7be50*/  LEA R6, P2, R14, R3.reuse, 0x2 ;  /* 0x000000030e067211 */ /* 0x080fe400078410ff */
[----:B------:R-:W-:Y:S02]  /*7be60*/  ISETP.LT.AND P5, PT, R5, c[0x0][0x17c], !P0 ;  /* 0x00005f0005007a0c */ /* 0x000fe400047a1270 */
[----:B------:R-:W-:Y:S02]  /*7be70*/  ISETP.LT.AND P3, PT, R0, c[0x0][0x17c], !P0 ;  /* 0x00005f0000007a0c */ /* 0x000fe40004761270 */
[----:B-1----:R-:W-:Y:S02]  /*7be80*/  IADD3 R19, R18, c[0x0][0x198], RZ ;  /* 0x0000660012137a10 */ /* 0x002fe40007ffe0ff */
[----:B------:R-:W-:Y:S02]  /*7be90*/  LEA R8, P6, R17, R3, 0x2 ;  /* 0x0000000311087211 */ /* 0x000fe400078c10ff */
[----:B------:R-:W-:-:S02]  /*7bea0*/  LEA.HI.X.SX32 R7, R14, R4, 0x2, P2 ;  /* 0x000000040e077211 */ /* 0x000fc400010f16ff */
[----:B------:R-:W-:Y:S02]  /*7beb0*/  IADD3 R14, R19, c[0x0][0x198], RZ ;  /* 0x00006600130e7a10 */ /* 0x000fe40007ffe0ff */
[----:B------:R-:W-:Y:S02]  /*7bec0*/  LEA.HI.X.SX32 R9, R17, R4, 0x2, P6 ;  /* 0x0000000411097211 */ /* 0x000fe400030f16ff */
[----:B------:R-:W-:Y:S01]  /*7bed0*/  IADD3 R17, R14, c[0x0][0x198], RZ ;  /* 0x000066000e117a10 */ /* 0x000fe20007ffe0ff */
[----:B------:R1:W-:Y:S01]  /*7bee0*/  @P5 STG.E [R12.64], R35 ;  /* 0x000000230c005986 */ /* 0x0003e2000c101908 */
[----:B------:R-:W-:Y:S02]  /*7bef0*/  IADD3 R5, R217, 0x13f, RZ ;  /* 0x0000013fd9057810 */ /* 0x000fe40007ffe0ff */
[----:B------:R-:W-:Y:S01]  /*7bf00*/  IADD3 R22, R17, c[0x0][0x198], RZ ;  /* 0x0000660011167a10 */ /* 0x000fe20007ffe0ff */
[----:B------:R3:W-:Y:S01]  /*7bf10*/  @P3 STG.E [R6.64], R50 ;  /* 0x0000003206003986 */ /* 0x0007e2000c101908 */
[----:B------:R-:W-:-:S02]  /*7bf20*/  IADD3 R0, R217, 0x140, RZ ;  /* 0x00000140d9007810 */ /* 0x000fc40007ffe0ff */
[-C--:B--2---:R-:W-:Y:S02]  /*7bf30*/  LEA R10, P3, R20, R3.reuse, 0x2 ;  /* 0x00000003140a7211 */ /* 0x084fe400078610ff */
[----:B------:R-:W-:Y:S02]  /*7bf40*/  ISETP.LT.AND P4, PT, R5, c[0x0][0x17c], !P0 ;  /* 0x00005f0005007a0c */ /* 0x000fe40004781270 */
[----:B------:R-:W-:Y:S02]  /*7bf50*/  IADD3 R23, R22, c[0x0][0x198], RZ ;  /* 0x0000660016177a10 */ /* 0x000fe40007ffe0ff */
[----:B------:R-:W-:Y:S02]  /*7bf60*/  ISETP.LT.AND P1, PT, R0, c[0x0][0x17c], !P0 ;  /* 0x00005f0000007a0c */ /* 0x000fe40004721270 */
[----:B-1----:R-:W-:Y:S02]  /*7bf70*/  LEA R12, P6, R21, R3, 0x2 ;  /* 0x00000003150c7211 */ /* 0x002fe400078c10ff */
[----:B------:R-:W-:-:S02]  /*7bf80*/  LEA.HI.X.SX32 R11, R20, R4, 0x2, P3 ;  /* 0x00000004140b7211 */ /* 0x000fc400018f16ff */
[----:B------:R-:W-:Y:S02]  /*7bf90*/  IADD3 R20, R23, c[0x0][0x198], RZ ;  /* 0x0000660017147a10 */ /* 0x000fe40007ffe0ff */
[----:B------:R-:W-:Y:S02]  /*7bfa0*/  LEA.HI.X.SX32 R13, R21, R4, 0x2, P6 ;  /* 0x00000004150d7211 */ /* 0x000fe400030f16ff */
[----:B------:R-:W-:Y:S01]  /*7bfb0*/  IADD3 R21, R20, c[0x0][0x198], RZ ;  /* 0x0000660014157a10 */ /* 0x000fe20007ffe0ff */
[----:B------:R1:W-:Y:S03]  /*7bfc0*/  @P4 STG.E [R8.64], R51 ;  /* 0x0000003308004986 */ /* 0x0003e6000c101908 */
[----:B------:R-:W-:Y:S01]  /*7bfd0*/  IADD3 R24, R21, c[0x0][0x198], RZ ;  /* 0x0000660015187a10 */ /* 0x000fe20007ffe0ff */
[----:B------:R2:W-:Y:S01]  /*7bfe0*/  @P1 STG.E [R10.64], R60 ;  /* 0x0000003c0a001986 */ /* 0x0005e2000c101908 */
[----:B---3--:R-:W-:-:S02]  /*7bff0*/  LEA R6, P1, R15, R3, 0x2 ;  /* 0x000000030f067211 */ /* 0x008fc400078210ff */
[----:B------:R-:W-:Y:S02]  /*7c000*/  IADD3 R25, R24, c[0x0][0x198], RZ ;  /* 0x0000660018197a10 */ /* 0x000fe40007ffe0ff */
[C---:B------:R-:W-:Y:S02]  /*7c010*/  IADD3 R5, R217.reuse, 0x141, RZ ;  /* 0x00000141d9057810 */ /* 0x040fe40007ffe0ff */
[----:B------:R-:W-:Y:S02]  /*7c020*/  IADD3 R0, R217, 0x142, RZ ;  /* 0x00000142d9007810 */ /* 0x000fe40007ffe0ff */
[----:B-1----:R-:W-:Y:S02]  /*7c030*/  LEA R8, P6, R16, R3, 0x2 ;  /* 0x0000000310087211 */ /* 0x002fe400078c10ff */
[----:B------:R-:W-:Y:S02]  /*7c040*/  LEA.HI.X.SX32 R7, R15, R4, 0x2, P1 ;  /* 0x000000040f077211 */ /* 0x000fe400008f16ff */
[----:B------:R-:W-:-:S02]  /*7c050*/  IADD3 R15, R25, c[0x0][0x198], RZ ;  /* 0x00006600190f7a10 */ /* 0x000fc40007ffe0ff */
[----:B------:R-:W-:Y:S02]  /*7c060*/  ISETP.LT.AND P5, PT, R5, c[0x0][0x17c], !P0 ;  /* 0x00005f0005007a0c */ /* 0x000fe400047a1270 */
[----:B------:R-:W-:Y:S02]  /*7c070*/  ISETP.LT.AND P2, PT, R0, c[0x0][0x17c], !P0 ;  /* 0x00005f0000007a0c */ /* 0x000fe40004741270 */
[----:B------:R-:W-:Y:S02]  /*7c080*/  LEA.HI.X.SX32 R9, R16, R4, 0x2, P6 ;  /* 0x0000000410097211 */ /* 0x000fe400030f16ff */
[----:B------:R-:W-:Y:S02]  /*7c090*/  IADD3 R16, R15, c[0x0][0x198], RZ ;  /* 0x000066000f107a10 */ /* 0x000fe40007ffe0ff */
[----:B------:R-:W-:Y:S02]  /*7c0a0*/  IADD3 R5, R217, 0x143, RZ ;  /* 0x00000143d9057810 */ /* 0x000fe40007ffe0ff */
[----:B------:R-:W-:-:S02]  /*7c0b0*/  IADD3 R28, R16, c[0x0][0x198], RZ ;  /* 0x00006600101c7a10 */ /* 0x000fc40007ffe0ff */
[----:B------:R-:W-:Y:S02]  /*7c0c0*/  IADD3 R0, R217, 0x144, RZ ;  /* 0x00000144d9007810 */ /* 0x000fe40007ffe0ff */
[----:B------:R-:W-:Y:S02]  /*7c0d0*/  ISETP.LT.AND P4, PT, R5, c[0x0][0x17c], !P0 ;  /* 0x00005f0005007a0c */ /* 0x000fe40004781270 */
[----:B------:R-:W-:Y:S02]  /*7c0e0*/  IADD3 R29, R28, c[0x0][0x198], RZ ;  /* 0x000066001c1d7a10 */ /* 0x000fe40007ffe0ff */
[----:B------:R-:W-:Y:S01]  /*7c0f0*/  ISETP.LT.AND P3, PT, R0, c[0x0][0x17c], !P0 ;  /* 0x00005f0000007a0c */ /* 0x000fe20004761270 */
[----:B------:R-:W-:Y:S01]  /*7c100*/  @P5 STG.E [R12.64], R61 ;  /* 0x0000003d0c005986 */ /* 0x000fe2000c101908 */
[----:B------:R-:W-:-:S03]  /*7c110*/  IADD3 R30, R29, c[0x0][0x198], RZ ;  /* 0x000066001d1e7a10 */ /* 0x000fc60007ffe0ff */
[----:B------:R1:W-:Y:S01]  /*7c120*/  @P2 STG.E [R6.64], R92 ;  /* 0x0000005c06002986 */ /* 0x0003e2000c101908 */
[----:B--2---:R-:W-:Y:S02]  /*7c130*/  LEA R10, P2, R18, R3, 0x2 ;  /* 0x00000003120a7211 */ /* 0x004fe400078410ff */
[----:B------:R-:W-:Y:S02]  /*7c140*/  IADD3 R31, R30, c[0x0][0x198], RZ ;  /* 0x000066001e1f7a10 */ /* 0x000fe40007ffe0ff */
[----:B------:R-:W-:Y:S01]  /*7c150*/  LEA.HI.X.SX32 R11, R18, R4, 0x2, P2 ;  /* 0x00000004120b7211 */ /* 0x000fe200010f16ff */
[----:B------:R2:W-:Y:S01]  /*7c160*/  @P4 STG.E [R8.64], R93 ;  /* 0x0000005d08004986 */ /* 0x0005e2000c101908 */
[----:B------:R-:W-:-:S03]  /*7c170*/  IADD3 R32, R31, c[0x0][0x198], RZ ;  /* 0x000066001f207a10 */ /* 0x000fc60007ffe0ff */
[----:B------:R3:W-:Y:S01]  /*7c180*/  @P3 STG.E [R10.64], R100 ;  /* 0x000000640a003986 */ /* 0x0007e2000c101908 */
[----:B------:R-:W-:Y:S02]  /*7c190*/  IADD3 R33, R32, c[0x0][0x198], RZ ;  /* 0x0000660020217a10 */ /* 0x000fe40007ffe0ff */
[----:B-1----:R-:W-:-:S04]  /*7c1a0*/  LEA R6, P3, R14, R3, 0x2 ;  /* 0x000000030e067211 */ /* 0x002fc800078610ff */
[----:B------:R-:W-:Y:S02]  /*7c1b0*/  LEA.HI.X.SX32 R7, R14, R4, 0x2, P3 ;  /* 0x000000040e077211 */ /* 0x000fe400018f16ff */
[----:B------:R-:W-:-:S04]  /*7c1c0*/  IADD3 R14, R33, c[0x0][0x198], RZ ;  /* 0x00006600210e7a10 */ /* 0x000fc80007ffe0ff */
[----:B------:R-:W-:-:S04]  /*7c1d0*/  IADD3 R34, R14, c[0x0][0x198], RZ ;  /* 0x000066000e227a10 */ /* 0x000fc80007ffe0ff */
[----:B------:R-:W-:Y:S02]  /*7c1e0*/  IADD3 R35, R34, c[0x0][0x198], RZ ;  /* 0x0000660022237a10 */ /* 0x000fe40007ffe0ff */
[----:B------:R-:W-:Y:S02]  /*7c1f0*/  IADD3 R5, R217, 0x145, RZ ;  /* 0x00000145d9057810 */ /* 0x000fe40007ffe0ff */
[----:B------:R-:W-:Y:S02]  /*7c200*/  IADD3 R36, R35, c[0x0][0x198], RZ ;  /* 0x0000660023247a10 */ /* 0x000fe40007ffe0ff */
[----:B------:R-:W-:Y:S02]  /*7c210*/  IADD3 R0, R217, 0x146, RZ ;  /* 0x00000146d9007810 */ /* 0x000fe40007ffe0ff */
[----:B------:R-:W-:Y:S02]  /*7c220*/  IADD3 R41, R36, c[0x0][0x198], RZ ;  /* 0x0000660024297a10 */ /* 0x000fe40007ffe0ff */
[----:B------:R-:W-:-:S02]  /*7c230*/  ISETP.LT.AND P5, PT, R5, c[0x0][0x17c], !P0 ;  /* 0x00005f0005007a0c */ /* 0x000fc400047a1270 */
[----:B------:R-:W-:Y:S02]  /*7c240*/  ISETP.LT.AND P1, PT, R0, c[0x0][0x17c], !P0 ;  /* 0x00005f0000007a0c */ /* 0x000fe40004721270 */
[----:B------:R-:W-:Y:S02]  /*7c250*/  IADD3 R42, R41, c[0x0][0x198], RZ ;  /* 0x00006600292a7a10 */ /* 0x000fe40007ffe0ff */
[----:B------:R-:W-:Y:S02]  /*7c260*/  LEA R12, P6, R19, R3, 0x2 ;  /* 0x00000003130c7211 */ /* 0x000fe400078c10ff */
[C---:B------:R-:W-:Y:S02]  /*7c270*/  IADD3 R5, R217.reuse, 0x147, RZ ;  /* 0x00000147d9057810 */ /* 0x040fe40007ffe0ff */
[----:B------:R-:W-:Y:S02]  /*7c280*/  IADD3 R43, R42, c[0x0][0x198], RZ ;  /* 0x000066002a2b7a10 */ /* 0x000fe40007ffe0ff */
[----:B------:R-:W-:-:S02]  /*7c290*/  IADD3 R0, R217, 0x148, RZ ;  /* 0x00000148d9007810 */ /* 0x000fc40007ffe0ff */
[----:B------:R-:W-:Y:S02]  /*7c2a0*/  LEA.HI.X.SX32 R13, R19, R4, 0x2, P6 ;  /* 0x00000004130d7211 */ /* 0x000fe400030f16ff */
[----:B------:R-:W-:Y:S02]  /*7c2b0*/  ISETP.LT.AND P4, PT, R5, c[0x0][0x17c], !P0 ;  /* 0x00005f0005007a0c */ /* 0x000fe40004781270 */
[----:B------:R-:W-:Y:S02]  /*7c2c0*/  IADD3 R44, R43, c[0x0][0x198], RZ ;  /* 0x000066002b2c7a10 */ /* 0x000fe40007ffe0ff */
[----:B------:R-:W-:Y:S01]  /*7c2d0*/  ISETP.LT.AND P2, PT, R0, c[0x0][0x17c], !P0 ;  /* 0x00005f0000007a0c */ /* 0x000fe20004741270 */
[----:B------:R-:W-:Y:S01]  /*7c2e0*/  @P5 STG.E [R12.64], R101 ;  /* 0x000000650c005986 */ /* 0x000fe2000c101908 */
[-C--:B--2---:R-:W-:Y:S02]  /*7c2f0*/  LEA R8, P6, R17, R3.reuse, 0x2 ;  /* 0x0000000311087211 */ /* 0x084fe400078c10ff */
[----:B------:R-:W-:Y:S01]  /*7c300*/  IADD3 R45, R44, c[0x0][0x198], RZ ;  /* 0x000066002c2d7a10 */ /* 0x000fe20007ffe0ff */
[----:B------:R1:W-:Y:S01]  /*7c310*/  @P1 STG.E [R6.64], R108 ;  /* 0x0000006c06001986 */ /* 0x0003e2000c101908 */
[----:B---3--:R-:W-:-:S02]  /*7c320*/  LEA R10, P1, R22, R3, 0x2 ;  /* 0x00000003160a7211 */ /* 0x008fc400078210ff */
[-C--:B------:R-:W-:Y:S02]  /*7c330*/  LEA.HI.X.SX32 R9, R17, R4.reuse, 0x2, P6 ;  /* 0x0000000411097211 */ /* 0x080fe400030f16ff */
[----:B------:R-:W-:Y:S02]  /*7c340*/  IADD3 R46, R45, c[0x0][0x198], RZ ;  /* 0x000066002d2e7a10 */ /* 0x000fe40007ffe0ff */
[----:B------:R-:W-:Y:S01]  /*7c350*/  LEA.HI.X.SX32 R11, R22, R4, 0x2, P1 ;  /* 0x00000004160b7211 */ /* 0x000fe200008f16ff */
[----:B------:R2:W-:Y:S01]  /*7c360*/  @P4 STG.E [R8.64], R109 ;  /* 0x0000006d08004986 */ /* 0x0005e2000c101908 */
[C---:B------:R-:W-:Y:S02]  /*7c370*/  IADD3 R5, R217.reuse, 0x149, RZ ;  /* 0x00000149d9057810 */ /* 0x040fe40007ffe0ff */
[----:B------:R-:W-:Y:S01]  /*7c380*/  IADD3 R47, R46, c[0x0][0x198], RZ ;  /* 0x000066002e2f7a10 */ /* 0x000fe20007ffe0ff */
[----:B------:R3:W-:Y:S01]  /*7c390*/  @P2 STG.E [R10.64], R84 ;  /* 0x000000540a002986 */ /* 0x0007e2000c101908 */
[----:B------:R-:W-:-:S02]  /*7c3a0*/  IADD3 R0, R217, 0x14a, RZ ;  /* 0x0000014ad9007810 */ /* 0x000fc40007ffe0ff */
[-C--:B-1----:R-:W-:Y:S02]  /*7c3b0*/  LEA R6, P2, R20, R3.reuse, 0x2 ;  /* 0x0000000314067211 */ /* 0x082fe400078410ff */
[----:B------:R-:W-:Y:S02]  /*7c3c0*/  ISETP.LT.AND P5, PT, R5, c[0x0][0x17c], !P0 ;  /* 0x00005f0005007a0c */ /* 0x000fe400047a1270 */
[----:B------:R-:W-:Y:S02]  /*7c3d0*/  IADD3 R48, R47, c[0x0][0x198], RZ ;  /* 0x000066002f307a10 */ /* 0x000fe40007ffe0ff */
[----:B------:R-:W-:Y:S02]  /*7c3e0*/  ISETP.LT.AND P3, PT, R0, c[0x0][0x17c], !P0 ;  /* 0x00005f0000007a0c */ /* 0x000fe40004761270 */
[----:B------:R-:W-:Y:S02]  /*7c3f0*/  LEA.HI.X.SX32 R7, R20, R4, 0x2, P2 ;  /* 0x0000000414077211 */ /* 0x000fe400010f16ff */
[----:B------:R-:W-:-:S02]  /*7c400*/  LEA R12, P6, R23, R3, 0x2 ;  /* 0x00000003170c7211 */ /* 0x000fc400078c10ff */
[----:B------:R-:W-:Y:S02]  /*7c410*/  IADD3 R20, R48, c[0x0][0x198], RZ ;  /* 0x0000660030147a10 */ /* 0x000fe40007ffe0ff */
[C---:B------:R-:W-:Y:S02]  /*7c420*/  IADD3 R5, R217.reuse, 0x14b, RZ ;  /* 0x0000014bd9057810 */ /* 0x040fe40007ffe0ff */
[----:B------:R-:W-:Y:S02]  /*7c430*/  IADD3 R0, R217, 0x14c, RZ ;  /* 0x0000014cd9007810 */ /* 0x000fe40007ffe0ff */
[----:B------:R-:W-:Y:S02]  /*7c440*/  LEA.HI.X.SX32 R13, R23, R4, 0x2, P6 ;  /* 0x00000004170d7211 */ /* 0x000fe400030f16ff */
[----:B------:R-:W-:Y:S02]  /*7c450*/  IADD3 R27, R20, c[0x0][0x198], RZ ;  /* 0x00006600141b7a10 */ /* 0x000fe40007ffe0ff */
[----:B------:R-:W-:-:S02]  /*7c460*/  ISETP.LT.AND P4, PT, R5, c[0x0][0x17c], !P0 ;  /* 0x00005f0005007a0c */ /* 0x000fc40004781270 */
[----:B------:R-:W-:Y:S01]  /*7c470*/  ISETP.LT.AND P1, PT, R0, c[0x0][0x17c], !P0 ;  /* 0x00005f0000007a0c */ /* 0x000fe20004721270 */
[----:B------:R1:W-:Y:S01]  /*7c480*/  @P5 STG.E [R12.64], R85 ;  /* 0x000000550c005986 */ /* 0x0003e2000c101908 */
[----:B------:R-:W-:Y:S02]  /*7c490*/  IADD3 R19, R27, c[0x0][0x198], RZ ;  /* 0x000066001b137a10 */ /* 0x000fe40007ffe0ff */
[-C--:B--2---:R-:W-:Y:S01]  /*7c4a0*/  LEA R8, P6, R21, R3.reuse, 0x2 ;  /* 0x0000000315087211 */ /* 0x084fe200078c10ff */
[----:B------:R2:W-:Y:S01]  /*7c4b0*/  @P3 STG.E [R6.64], R96 ;  /* 0x0000006006003986 */ /* 0x0005e2000c101908 */
[----:B---3--:R-:W-:Y:S02]  /*7c4c0*/  LEA R10, P3, R24, R3, 0x2 ;  /* 0x00000003180a7211 */ /* 0x008fe400078610ff */
[----:B------:R-:W-:Y:S02]  /*7c4d0*/  IADD3 R5, R217, 0x14d, RZ ;  /* 0x0000014dd9057810 */ /* 0x000fe40007ffe0ff */
[----:B------:R-:W-:-:S02]  /*7c4e0*/  IADD3 R26, R19, c[0x0][0x198], RZ ;  /* 0x00006600131a7a10 */ /* 0x000fc40007ffe0ff */
[----:B------:R-:W-:Y:S02]  /*7c4f0*/  IADD3 R0, R217, 0x14e, RZ ;  /* 0x0000014ed9007810 */ /* 0x000fe40007ffe0ff */
[-C--:B------:R-:W-:Y:S02]  /*7c500*/  LEA.HI.X.SX32 R9, R21, R4.reuse, 0x2, P6 ;  /* 0x0000000415097211 */ /* 0x080fe400030f16ff */
[----:B-1----:R-:W-:Y:S02]  /*7c510*/  LEA R12, P6, R25, R3, 0x2 ;  /* 0x00000003190c7211 */ /* 0x002fe400078c10ff */
[----:B------:R-:W-:Y:S02]  /*7c520*/  LEA.HI.X.SX32 R11, R24, R4, 0x2, P3 ;  /* 0x00000004180b7211 */ /* 0x000fe400018f16ff */
[----:B------:R-:W-:Y:S02]  /*7c530*/  ISETP.LT.AND P5, PT, R5, c[0x0][0x17c], !P0 ;  /* 0x00005f0005007a0c */ /* 0x000fe400047a1270 */
[----:B------:R-:W-:-:S02]  /*7c540*/  IADD3 R18, R26, c[0x0][0x198], RZ ;  /* 0x000066001a127a10 */ /* 0x000fc40007ffe0ff */
[----:B------:R-:W-:Y:S01]  /*7c550*/  ISETP.LT.AND P2, PT, R0, c[0x0][0x17c], !P0 ;  /* 0x00005f0000007a0c */ /* 0x000fe20004741270 */
[----:B------:R-:W-:Y:S01]  /*7c560*/  @P4 STG.E [R8.64], R97 ;  /* 0x0000006108004986 */ /* 0x000fe2000c101908 */
[-C--:B------:R-:W-:Y:S02]  /*7c570*/  LEA.HI.X.SX32 R13, R25, R4.reuse, 0x2, P6 ;  /* 0x00000004190d7211 */ /* 0x080fe400030f16ff */
[----:B------:R-:W-:Y:S01]  /*7c580*/  IADD3 R25, R18, c[0x0][0x198], RZ ;  /* 0x0000660012197a10 */ /* 0x000fe20007ffe0ff */
        /* <DEDUP_REMOVED lines=8> */
[C---:B-1----:R-:W-:Y:S02]  /*7c610*/  LEA R10, P2, R28.reuse, R3, 0x2 ;  /* 0x000000031c0a7211 */ /* 0x042fe400078410ff */
[C---:B------:R-:W-:Y:S02]  /*7c620*/  IADD3 R5, R217.reuse, 0x14f, RZ ;  /* 0x0000014fd9057810 */ /* 0x040fe40007ffe0ff */
[----:B------:R-:W-:Y:S02]  /*7c630*/  IADD3 R0, R217, 0x150, RZ ;  /* 0x00000150d9007810 */ /* 0x000fe40007ffe0ff */
[----:B------:R-:W-:Y:S02]  /*7c640*/  LEA.HI.X.SX32 R11, R28, R4, 0x2, P2 ;  /* 0x000000041c0b7211 */ /* 0x000fe400010f16ff */
[----:B------:R-:W-:-:S02]  /*7c650*/  IADD3 R28, R17, c[0x0][0x198], RZ ;  /* 0x00006600111c7a10 */ /* 0x000fc40007ffe0ff */
[----:B------:R-:W-:Y:S02]  /*7c660*/  ISETP.LT.AND P4, PT, R5, c[0x0][0x17c], !P0 ;  /* 0x00005f0005007a0c */ /* 0x000fe40004781270 */
[----:B------:R-:W-:Y:S02]  /*7c670*/  ISETP.LT.AND P3, PT, R0, c[0x0][0x17c], !P0 ;  /* 0x00005f0000007a0c */ /* 0x000fe40004761270 */
[----:B------:R-:W-:Y:S02]  /*7c680*/  IADD3 R15, R28, c[0x0][0x198], RZ ;  /* 0x000066001c0f7a10 */ /* 0x000fe40007ffe0ff */
[----:B------:R-:W-:Y:S02]  /*7c690*/  LEA R8, P6, R16, R3, 0x2 ;  /* 0x0000000310087211 */ /* 0x000fe400078c10ff */
[----:B------:R-:W-:Y:S02]  /*7c6a0*/  IADD3 R23, R15, c[0x0][0x198], RZ ;  /* 0x000066000f177a10 */ /* 0x000fe40007ffe0ff */
[----:B------:R-:W-:-:S02]  /*7c6b0*/  IADD3 R5, R217, 0x151, RZ ;  /* 0x00000151d9057810 */ /* 0x000fc40007ffe0ff */
[----:B------:R-:W-:Y:S02]  /*7c6c0*/  LEA.HI.X.SX32 R9, R16, R4, 0x2, P6 ;  /* 0x0000000410097211 */ /* 0x000fe400030f16ff */
[----:B------:R-:W-:Y:S02]  /*7c6d0*/  IADD3 R0, R217, 0x152, RZ ;  /* 0x00000152d9007810 */ /* 0x000fe40007ffe0ff */
[----:B------:R-:W-:Y:S01]  /*7c6e0*/  IADD3 R16, R23, c[0x0][0x198], RZ ;  /* 0x0000660017107a10 */ /* 0x000fe20007ffe0ff */
[----:B------:R-:W-:Y:S01]  /*7c6f0*/  @P4 STG.E [R8.64], R246 ;  /* 0x000000f608004986 */ /* 0x000fe2000c101908 */
[----:B------:R-:W-:Y:S02]  /*7c700*/  ISETP.LT.AND P5, PT, R5, c[0x0][0x17c], !P0 ;  /* 0x00005f0005007a0c */ /* 0x000fe400047a1270 */
[----:B------:R-:W-:Y:S01]  /*7c710*/  ISETP.LT.AND P1, PT, R0, c[0x0][0x17c], !P0 ;  /* 0x00005f0000007a0c */ /* 0x000fe20004721270 */
[----:B------:R1:W-:Y:S01]  /*7c720*/  @P3 STG.E [R10.64], R245 ;  /* 0x000000f50a003986 */ /* 0x0003e2000c101908 */
[----:B--2---:R-:W-:-:S02]  /*7c730*/  LEA R12, P6, R29, R3, 0x2 ;  /* 0x000000031d0c7211 */ /* 0x004fc400078c10ff */
[----:B---3--:R-:W-:Y:S02]  /*7c740*/  LEA R6, P3, R30, R3, 0x2 ;  /* 0x000000031e067211 */ /* 0x008fe400078610ff */
[-C--:B------:R-:W-:Y:S02]  /*7c750*/  LEA.HI.X.SX32 R13, R29, R4.reuse, 0x2, P6 ;  /* 0x000000041d0d7211 */ /* 0x080fe400030f16ff */
[----:B-1----:R-:W-:Y:S02]  /*7c760*/  IADD3 R10, R16, c[0x0][0x198], RZ ;  /* 0x00006600100a7a10 */ /* 0x002fe40007ffe0ff */
[----:B------:R-:W-:Y:S02]  /*7c770*/  LEA.HI.X.SX32 R7, R30, R4, 0x2, P3 ;  /* 0x000000041e077211 */ /* 0x000fe400018f16ff */
[----:B------:R-:W-:Y:S01]  /*7c780*/  IADD3 R40, R10, c[0x0][0x198], RZ ;  /* 0x000066000a287a10 */ /* 0x000fe20007ffe0ff */
[----:B------:R-:W-:Y:S03]  /*7c790*/  @P5 STG.E [R12.64], R244 ;  /* 0x000000f40c005986 */ /* 0x000fe6000c101908 */
[----:B------:R-:W-:Y:S01]  /*7c7a0*/  IADD3 R59, R40, c[0x0][0x198], RZ ;  /* 0x00006600283b7a10 */ /* 0x000fe20007ffe0ff */
[----:B------:R1:W-:Y:S01]  /*7c7b0*/  @P1 STG.E [R6.64], R239 ;  /* 0x000000ef06001986 */ /* 0x0003e2000c101908 */
[----:B------:R-:W-:-:S02]  /*7c7c0*/  IADD3 R5, R217, 0x153, RZ ;  /* 0x00000153d9057810 */ /* 0x000fc40007ffe0ff */
[----:B------:R-:W-:Y:S02]  /*7c7d0*/  IADD3 R0, R217, 0x154, RZ ;  /* 0x00000154d9007810 */ /* 0x000fe40007ffe0ff */
[----:B-1----:R-:W-:-:S04]  /*7c7e0*/  IADD3 R7, R59, c[0x0][0x198], RZ ;  /* 0x000066003b077a10 */ /* 0x002fc80007ffe0ff */
[----:B------:R-:W-:-:S04]  /*7c7f0*/  IADD3 R57, R7, c[0x0][0x198], RZ ;  /* 0x0000660007397a10 */ /* 0x000fc80007ffe0ff */
[----:B------:R-:W-:Y:S02]  /*7c800*/  IADD3 R58, R57, c[0x0][0x198], RZ ;  /* 0x00006600393a7a10 */ /* 0x000fe40007ffe0ff */
[----:B------:R-:W-:Y:S02]  /*7c810*/  ISETP.LT.AND P4, PT, R5, c[0x0][0x17c], !P0 ;  /* 0x00005f0005007a0c */ /* 0x000fe40004781270 */
[----:B------:R-:W-:Y:S02]  /*7c820*/  ISETP.LT.AND P2, PT, R0, c[0x0][0x17c], !P0 ;  /* 0x00005f0000007a0c */ /* 0x000fe40004741270 */
[----:B------:R-:W-:Y:S02]  /*7c830*/  IADD3 R39, R58, c[0x0][0x198], RZ ;  /* 0x000066003a277a10 */ /* 0x000fe40007ffe0ff */
[----:B------:R-:W-:Y:S02]  /*7c840*/  IADD3 R5, R217, 0x155, RZ ;  /* 0x00000155d9057810 */ /* 0x000fe40007ffe0ff */
[----:B------:R-:W-:-:S02]  /*7c850*/  LEA R8, P6, R31, R3, 0x2 ;  /* 0x000000031f087211 */ /* 0x000fc400078c10ff */
[C---:B------:R-:W-:Y:S02]  /*7c860*/  LEA R12, P1, R32.reuse, R3, 0x2 ;  /* 0x00000003200c7211 */ /* 0x040fe400078210ff */
[----:B------:R-:W-:Y:S02]  /*7c870*/  IADD3 R22, R39, c[0x0][0x198], RZ ;  /* 0x0000660027167a10 */ /* 0x000fe40007ffe0ff */
[----:B------:R-:W-:Y:S02]  /*7c880*/  IADD3 R0, R217, 0x156, RZ ;  /* 0x00000156d9007810 */ /* 0x000fe40007ffe0ff */
[----:B------:R-:W-:Y:S02]  /*7c890*/  ISETP.LT.AND P5, PT, R5, c[0x0][0x17c], !P0 ;  /* 0x00005f0005007a0c */ /* 0x000fe400047a1270 */
[-C--:B------:R-:W-:Y:S02]  /*7c8a0*/  LEA.HI.X.SX32 R9, R31, R4.reuse, 0x2, P6 ;  /* 0x000000041f097211 */ /* 0x080fe400030f16ff */
[----:B------:R-:W-:-:S02]  /*7c8b0*/  LEA.HI.X.SX32 R13, R32, R4, 0x2, P1 ;  /* 0x00000004200d7211 */ /* 0x000fc400008f16ff */
[----:B------:R-:W-:Y:S02]  /*7c8c0*/  IADD3 R56, R22, c[0x0][0x198], RZ ;  /* 0x0000660016387a10 */ /* 0x000fe40007ffe0ff */
[----:B------:R-:W-:Y:S01]  /*7c8d0*/  ISETP.LT.AND P3, PT, R0, c[0x0][0x17c], !P0 ;  /* 0x00005f0000007a0c */ /* 0x000fe20004761270 */
[----:B------:R1:W-:Y:S01]  /*7c8e0*/  @P4 STG.E [R8.64], R238 ;  /* 0x000000ee08004986 */ /* 0x0003e2000c101908 */
[----:B------:R-:W-:Y:S02]  /*7c8f0*/  LEA R30, P6, R33, R3, 0x2 ;  /* 0x00000003211e7211 */ /* 0x000fe400078c10ff */
[----:B------:R-:W-:Y:S01]  /*7c900*/  IADD3 R5, R217, 0x157, RZ ;  /* 0x00000157d9057810 */ /* 0x000fe20007ffe0ff */
[----:B------:R2:W-:Y:S01]  /*7c910*/  @P2 STG.E [R12.64], R237 ;  /* 0x000000ed0c002986 */ /* 0x0005e2000c101908 */
[----:B------:R-:W-:Y:S02]  /*7c920*/  IADD3 R11, R56, c[0x0][0x198], RZ ;  /* 0x00006600380b7a10 */ /* 0x000fe40007ffe0ff */
[----:B------:R-:W-:-:S02]  /*7c930*/  LEA.HI.X.SX32 R31, R33, R4, 0x2, P6 ;  /* 0x00000004211f7211 */ /* 0x000fc400030f16ff */
[----:B------:R-:W-:Y:S02]  /*7c940*/  IADD3 R0, R217, 0x158, RZ ;  /* 0x00000158d9007810 */ /* 0x000fe40007ffe0ff */
[C---:B-1----:R-:W-:Y:S02]  /*7c950*/  LEA R8, P2, R14.reuse, R3, 0x2 ;  /* 0x000000030e087211 */ /* 0x042fe400078410ff */
[----:B------:R-:W-:Y:S02]  /*7c960*/  ISETP.LT.AND P4, PT, R5, c[0x0][0x17c], !P0 ;  /* 0x00005f0005007a0c */ /* 0x000fe40004781270 */
[----:B------:R-:W-:Y:S02]  /*7c970*/  IADD3 R38, R11, c[0x0][0x198], RZ ;  /* 0x000066000b267a10 */ /* 0x000fe40007ffe0ff */
[----:B------:R-:W-:Y:S02]  /*7c980*/  IADD3 R5, R217, 0x159, RZ ;  /* 0x00000159d9057810 */ /* 0x000fe40007ffe0ff */
[----:B------:R-:W-:Y:S01]  /*7c990*/  LEA.HI.X.SX32 R9, R14, R4, 0x2, P2 ;  /* 0x000000040e097211 */ /* 0x000fe200010f16ff */
[----:B------:R1:W-:Y:S01]  /*7c9a0*/  @P5 STG.E [R30.64], R236 ;  /* 0x000000ec1e005986 */ /* 0x0003e2000c101908 */
[----:B------:R-:W-:-:S02]  /*7c9b0*/  ISETP.LT.AND P1, PT, R0, c[0x0][0x17c], !P0 ;  /* 0x00005f0000007a0c */ /* 0x000fc40004721270 */
[-C--:B------:R-:W-:Y:S02]  /*7c9c0*/  LEA R32, P6, R34, R3.reuse, 0x2 ;  /* 0x0000000322207211 */ /* 0x080fe400078c10ff */
[----:B------:R-:W-:Y:S02]  /*7c9d0*/  IADD3 R55, R38, c[0x0][0x198], RZ ;  /* 0x0000660026377a10 */ /* 0x000fe40007ffe0ff */
[----:B------:R-:W-:Y:S01]  /*7c9e0*/  ISETP.LT.AND P5, PT, R5, c[0x0][0x17c], !P0 ;  /* 0x00005f0005007a0c */ /* 0x000fe200047a1270 */
[----:B------:R3:W-:Y:S01]  /*7c9f0*/  @P3 STG.E [R8.64], R227 ;  /* 0x000000e308003986 */ /* 0x0007e2000c101908 */
[----:B------:R-:W-:Y:S02]  /*7ca00*/  LEA.HI.X.SX32 R33, R34, R4, 0x2, P6 ;  /* 0x0000000422217211 */ /* 0x000fe400030f16ff */
[----:B--2---:R-:W-:Y:S02]  /*7ca10*/  LEA R12, P3, R35, R3, 0x2 ;  /* 0x00000003230c7211 */ /* 0x004fe400078610ff */
[----:B------:R-:W-:-:S02]  /*7ca20*/  IADD3 R6, R55, c[0x0][0x198], RZ ;  /* 0x0000660037067a10 */ /* 0x000fc40007ffe0ff */
[----:B-1----:R-:W-:Y:S02]  /*7ca30*/  LEA R30, P6, R36, R3, 0x2 ;  /* 0x00000003241e7211 */ /* 0x002fe400078c10ff */
[----:B------:R-:W-:Y:S01]  /*7ca40*/  IADD3 R5, R217, 0x15b, RZ ;  /* 0x0000015bd9057810 */ /* 0x000fe20007ffe0ff */
[----:B------:R1:W-:Y:S01]  /*7ca50*/  @P4 STG.E [R32.64], R226 ;  /* 0x000000e220004986 */ /* 0x0003e2000c101908 */
[-C--:B------:R-:W-:Y:S02]  /*7ca60*/  LEA.HI.X.SX32 R13, R35, R4.reuse, 0x2, P3 ;  /* 0x00000004230d7211 */ /* 0x080fe400018f16ff */
[----:B------:R-:W-:Y:S02]  /*7ca70*/  IADD3 R37, R6, c[0x0][0x198], RZ ;  /* 0x0000660006257a10 */ /* 0x000fe40007ffe0ff */
[----:B------:R-:W-:Y:S02]  /*7ca80*/  LEA.HI.X.SX32 R31, R36, R4, 0x2, P6 ;  /* 0x00000004241f7211 */ /* 0x000fe400030f16ff */
[----:B------:R-:W-:-:S02]  /*7ca90*/  ISETP.LT.AND P4, PT, R5, c[0x0][0x17c], !P0 ;  /* 0x00005f0005007a0c */ /* 0x000fc40004781270 */
[C---:B------:R-:W-:Y:S01]  /*7caa0*/  IADD3 R5, R217.reuse, 0x15d, RZ ;  /* 0x0000015dd9057810 */ /* 0x040fe20007ffe0ff */
[----:B------:R2:W-:Y:S01]  /*7cab0*/  @P1 STG.E [R12.64], R225 ;  /* 0x000000e10c001986 */ /* 0x0005e2000c101908 */
[----:B------:R-:W-:Y:S02]  /*7cac0*/  IADD3 R0, R217, 0x15a, RZ ;  /* 0x0000015ad9007810 */ /* 0x000fe40007ffe0ff */
[----:B---3--:R-:W-:Y:S01]  /*7cad0*/  IADD3 R8, R37, c[0x0][0x198], RZ ;  /* 0x0000660025087a10 */ /* 0x008fe20007ffe0ff */
[----:B------:R-:W-:Y:S01]  /*7cae0*/  @P5 STG.E [R30.64], R224 ;  /* 0x000000e01e005986 */ /* 0x000fe2000c101908 */
[----:B------:R-:W-:Y:S02]  /*7caf0*/  ISETP.LT.AND P5, PT, R5, c[0x0][0x17c], !P0 ;  /* 0x00005f0005007a0c */ /* 0x000fe400047a1270 */
[----:B------:R-:W-:Y:S02]  /*7cb00*/  ISETP.LT.AND P2, PT, R0, c[0x0][0x17c], !P0 ;  /* 0x00005f0000007a0c */ /* 0x000fe40004741270 */
[----:B------:R-:W-:-:S02]  /*7cb10*/  IADD3 R5, R8, c[0x0][0x198], RZ ;  /* 0x0000660008057a10 */ /* 0x000fc40007ffe0ff */
[----:B------:R-:W-:Y:S02]  /*7cb20*/  IADD3 R0, R217, 0x15c, RZ ;  /* 0x0000015cd9007810 */ /* 0x000fe40007ffe0ff */
[-C--:B-1----:R-:W-:Y:S02]  /*7cb30*/  LEA R32, P1, R41, R3.reuse, 0x2 ;  /* 0x0000000329207211 */ /* 0x082fe400078210ff */
[----:B------:R-:W-:Y:S02]  /*7cb40*/  IADD3 R53, R5, c[0x0][0x198], RZ ;  /* 0x0000660005357a10 */ /* 0x000fe40007ffe0ff */
[----:B------:R-:W-:Y:S02]  /*7cb50*/  LEA R34, P6, R42, R3, 0x2 ;  /* 0x000000032a227211 */ /* 0x000fe400078c10ff */
[----:B------:R-:W-:Y:S02]  /*7cb60*/  ISETP.LT.AND P3, PT, R0, c[0x0][0x17c], !P0 ;  /* 0x00005f0000007a0c */ /* 0x000fe40004761270 */
[----:B------:R-:W-:-:S02]  /*7cb70*/  IADD3 R0, R217, 0x15e, RZ ;  /* 0x0000015ed9007810 */ /* 0x000fc40007ffe0ff */
[-C--:B------:R-:W-:Y:S02]  /*7cb80*/  LEA.HI.X.SX32 R33, R41, R4.reuse, 0x2, P1 ;  /* 0x0000000429217211 */ /* 0x080fe400008f16ff */
[----:B------:R-:W-:Y:S02]  /*7cb90*/  IADD3 R54, R53, c[0x0][0x198], RZ ;  /* 0x0000660035367a10 */ /* 0x000fe40007ffe0ff */
[----:B------:R-:W-:Y:S02]  /*7cba0*/  LEA.HI.X.SX32 R35, R42, R4, 0x2, P6 ;  /* 0x000000042a237211 */ /* 0x000fe400030f16ff */
[----:B------:R-:W-:Y:S02]  /*7cbb0*/  ISETP.LT.AND P1, PT, R0, c[0x0][0x17c], !P0 ;  /* 0x00005f0000007a0c */ /* 0x000fe40004721270 */
[----:B------:R-:W-:Y:S01]  /*7cbc0*/  IADD3 R9, R217, 0x15f, RZ ;  /* 0x0000015fd9097810 */ /* 0x000fe20007ffe0ff */
[----:B------:R-:W-:Y:S01]  /*7cbd0*/  @P2 STG.E [R32.64], R223 ;  /* 0x000000df20002986 */ /* 0x000fe2000c101908 */
[----:B------:R-:W-:-:S03]  /*7cbe0*/  IADD3 R0, R54, c[0x0][0x198], RZ ;  /* 0x0000660036007a10 */ /* 0x000fc60007ffe0ff */
[----:B------:R1:W-:Y:S01]  /*7cbf0*/  @P4 STG.E [R34.64], R222 ;  /* 0x000000de22004986 */ /* 0x0003e2000c101908 */
[----:B------:R-:W-:Y:S02]  /*7cc00*/  ISETP.LT.AND P4, PT, R9, c[0x0][0x17c], !P0 ;  /* 0x00005f0009007a0c */ /* 0x000fe40004781270 */
[----:B------:R-:W-:Y:S02]  /*7cc10*/  IADD3 R9, R0, c[0x0][0x198], RZ ;  /* 0x0000660000097a10 */ /* 0x000fe40007ffe0ff */
[----:B--2---:R-:W-:Y:S02]  /*7cc20*/  LEA R12, P2, R43, R3, 0x2 ;  /* 0x000000032b0c7211 */ /* 0x004fe400078410ff */
[----:B------:R-:W-:Y:S02]  /*7cc30*/  IADD3 R36, R9, c[0x0][0x198], RZ ;  /* 0x0000660009247a10 */ /* 0x000fe40007ffe0ff */
[----:B------:R-:W-:Y:S02]  /*7cc40*/  IADD3 R14, R217, 0x160, RZ ;  /* 0x00000160d90e7810 */ /* 0x000fe40007ffe0ff */
[----:B------:R-:W-:-:S02]  /*7cc50*/  IADD3 R52, R36, c[0x0][0x198], RZ ;  /* 0x0000660024347a10 */ /* 0x000fc40007ffe0ff */
[----:B------:R-:W-:Y:S02]  /*7cc60*/  LEA.HI.X.SX32 R13, R43, R4, 0x2, P2 ;  /* 0x000000042b0d7211 */ /* 0x000fe400010f16ff */
[----:B------:R-:W-:Y:S02]  /*7cc70*/  ISETP.LT.AND P2, PT, R14, c[0x0][0x17c], !P0 ;  /* 0x00005f000e007a0c */ /* 0x000fe40004741270 */
[----:B------:R-:W-:Y:S01]  /*7cc80*/  IADD3 R14, R52, c[0x0][0x198], RZ ;  /* 0x00006600340e7a10 */ /* 0x000fe20007ffe0ff */
[----:B------:R2:W-:Y:S03]  /*7cc90*/  @P3 STG.E [R12.64], R221 ;  /* 0x000000dd0c003986 */ /* 0x0005e6000c101908 */
[----:B-1----:R-:W-:Y:S02]  /*7cca0*/  IADD3 R35, R14, c[0x0][0x198], RZ ;  /* 0x000066000e237a10 */ /* 0x002fe40007ffe0ff */
[----:B------:R-:W-:-:S02]  /*7ccb0*/  LEA R30, P6, R44, R3, 0x2 ;  /* 0x000000032c1e7211 */ /* 0x000fc400078c10ff */
[----:B------:R-:W-:Y:S02]  /*7ccc0*/  LEA R32, P3, R45, R3, 0x2 ;  /* 0x000000032d207211 */ /* 0x000fe400078610ff */
[----:B--2---:R-:W-:Y:S02]  /*7ccd0*/  IADD3 R13, R35, c[0x0][0x198], RZ ;  /* 0x00006600230d7a10 */ /* 0x004fe40007ffe0ff */
[-C--:B------:R-:W-:Y:S02]  /*7cce0*/  LEA.HI.X.SX32 R31, R44, R4.reuse, 0x2, P6 ;  /* 0x000000042c1f7211 */ /* 0x080fe400030f16ff */
[----:B------:R-:W-:Y:S02]  /*7ccf0*/  IADD3 R50, R13, c[0x0][0x198], RZ ;  /* 0x000066000d327a10 */ /* 0x000fe40007ffe0ff */
[----:B------:R-:W-:Y:S02]  /*7cd00*/  LEA.HI.X.SX32 R33, R45, R4, 0x2, P3 ;  /* 0x000000042d217211 */ /* 0x000fe400018f16ff */
[----:B------:R-:W-:Y:S01]  /*7cd10*/  IADD3 R51, R50, c[0x0][0x198], RZ ;  /* 0x0000660032337a10 */ /* 0x000fe20007ffe0ff */
[----:B------:R1:W-:Y:S01]  /*7cd20*/  @P5 STG.E [R30.64], R220 ;  /* 0x000000dc1e005986 */ /* 0x0003e2000c101908 */
[----:B------:R-:W-:-:S02]  /*7cd30*/  IADD3 R34, R217, 0x161, RZ ;  /* 0x00000161d9227810 */ /* 0x000fc40007ffe0ff */
[-C--:B------:R-:W-:Y:S01]  /*7cd40*/  LEA R42, P6, R46, R3.reuse, 0x2 ;  /* 0x000000032e2a7211 */ /* 0x080fe200078c10ff */
[----:B------:R-:W-:Y:S01]  /*7cd50*/  @P1 STG.E [R32.64], R219 ;  /* 0x000000db20001986 */ /* 0x000fe2000c101908 */
[----:B------:R-:W-:Y:S02]  /*7cd60*/  LEA R44, P1, R47, R3, 0x2 ;  /* 0x000000032f2c7211 */ /* 0x000fe400078210ff */
[----:B------:R-:W-:Y:S02]  /*7cd70*/  ISETP.LT.AND P5, PT, R34, c[0x0][0x17c], !P0 ;  /* 0x00005f0022007a0c */ /* 0x000fe400047a1270 */
[----:B-1----:R-:W-:Y:S02]  /*7cd80*/  IADD3 R30, R51, c[0x0][0x198], RZ ;  /* 0x00006600331e7a10 */ /* 0x002fe40007ffe0ff */
[----:B------:R-:W-:Y:S02]  /*7cd90*/  LEA.HI.X.SX32 R43, R46, R4, 0x2, P6 ;  /* 0x000000042e2b7211 */ /* 0x000fe400030f16ff */
[----:B------:R-:W-:-:S02]  /*7cda0*/  IADD3 R34, R30, c[0x0][0x198], RZ ;  /* 0x000066001e227a10 */ /* 0x000fc40007ffe0ff */
[----:B------:R-:W-:Y:S02]  /*7cdb0*/  LEA.HI.X.SX32 R45, R47, R4, 0x2, P1 ;  /* 0x000000042f2d7211 */ /* 0x000fe400008f16ff */
[----:B------:R-:W-:Y:S01]  /*7cdc0*/  IADD3 R12, R217, 0x164, RZ ;  /* 0x00000164d90c7810 */ /* 0x000fe20007ffe0ff */
[----:B------:R1:W-:Y:S01]  /*7cdd0*/  @P4 STG.E [R42.64], R218 ;  /* 0x000000da2a004986 */ /* 0x0003e2000c101908 */
[----:B------:R-:W-:Y:S02]  /*7cde0*/  IADD3 R49, R34, c[0x0][0x198], RZ ;  /* 0x0000660022317a10 */ /* 0x000fe40007ffe0ff */
[----:B------:R-:W-:Y:S01]  /*7cdf0*/  ISETP.LT.AND P1, PT, R12, c[0x0][0x17c], !P0 ;  /* 0x00005f000c007a0c */ /* 0x000fe20004721270 */
[----:B------:R2:W-:Y:S01]  /*7ce00*/  @P2 STG.E [R44.64], R62 ;  /* 0x0000003e2c002986 */ /* 0x0005e2000c101908 */
[----:B------:R-:W-:Y:S02]  /*7ce10*/  IADD3 R12, R49, c[0x0][0x198], RZ ;  /* 0x00006600310c7a10 */ /* 0x000fe40007ffe0ff */
[----:B------:R-:W-:-:S02]  /*7ce20*/  IADD3 R29, R217, 0x162, RZ ;  /* 0x00000162d91d7810 */ /* 0x000fc40007ffe0ff */
[-C--:B-1----:R-:W-:Y:S02]  /*7ce30*/  LEA R42, P2, R20, R3.reuse, 0x2 ;  /* 0x00000003142a7211 */ /* 0x082fe400078410ff */
[----:B------:R-:W-:Y:S02]  /*7ce40*/  LEA R46, P6, R48, R3, 0x2 ;  /* 0x00000003302e7211 */ /* 0x000fe400078c10ff */
[-C--:B------:R-:W-:Y:S02]  /*7ce50*/  LEA.HI.X.SX32 R43, R20, R4.reuse, 0x2, P2 ;  /* 0x00000004142b7211 */ /* 0x080fe400010f16ff */
[----:B------:R-:W-:Y:S02]  /*7ce60*/  IADD3 R20, R12, c[0x0][0x198], RZ ;  /* 0x000066000c147a10 */ /* 0x000fe40007ffe0ff */
[----:B------:R-:W-:Y:S02]  /*7ce70*/  ISETP.LT.AND P3, PT, R29, c[0x0][0x17c], !P0 ;  /* 0x00005f001d007a0c */ /* 0x000fe40004761270 */
[----:B------:R-:W-:-:S02]  /*7ce80*/  LEA.HI.X.SX32 R47, R48, R4, 0x2, P6 ;  /* 0x00000004302f7211 */ /* 0x000fc400030f16ff */
[----:B------:R-:W-:Y:S02]  /*7ce90*/  IADD3 R48, R20, c[0x0][0x198], RZ ;  /* 0x0000660014307a10 */ /* 0x000fe40007ffe0ff */
[----:B------:R-:W-:Y:S02]  /*7cea0*/  LEA R60, P6, R27, R3, 0x2 ;  /* 0x000000031b3c7211 */ /* 0x000fe400078c10ff */
[----:B------:R-:W-:Y:S02]  /*7ceb0*/  IADD3 R29, R217, 0x163, RZ ;  /* 0x00000163d91d7810 */ /* 0x000fe40007ffe0ff */
[----:B------:R-:W-:Y:S02]  /*7cec0*/  IADD3 R33, R48, c[0x0][0x198], RZ ;  /* 0x0000660030217a10 */ /* 0x000fe40007ffe0ff */
[----:B------:R-:W-:Y:S01]  /*7ced0*/  LEA.HI.X.SX32 R61, R27, R4, 0x2, P6 ;  /* 0x000000041b3d7211 */ /* 0x000fe200030f16ff */
[----:B------:R1:W-:Y:S01]  /*7cee0*/  @P5 STG.E [R46.64], R63 ;  /* 0x0000003f2e005986 */ /* 0x0003e2000c101908 */
[----:B------:R-:W-:-:S02]  /*7cef0*/  ISETP.LT.AND P4, PT, R29, c[0x0][0x17c], !P0 ;  /* 0x00005f001d007a0c */ /* 0x000fc40004781270 */
[----:B------:R-:W-:Y:S01]  /*7cf00*/  IADD3 R27, R33, c[0x0][0x198], RZ ;  /* 0x00006600211b7a10 */ /* 0x000fe20007ffe0ff */
[----:B------:R3:W-:Y:S01]  /*7cf10*/  @P3 STG.E [R42.64], R94 ;  /* 0x0000005e2a003986 */ /* 0x0007e2000c101908 */
[----:B--2---:R-:W-:Y:S02]  /*7cf20*/  LEA R44, P3, R19, R3, 0x2 ;  /* 0x00000003132c7211 */ /* 0x004fe400078610ff */
[----:B------:R-:W-:Y:S02]  /*7cf30*/  IADD3 R31, R217, 0x165, RZ ;  /* 0x00000165d91f7810 */ /* 0x000fe40007ffe0ff */
[----:B------:R-:W-:Y:S02]  /*7cf40*/  LEA.HI.X.SX32 R45, R19, R4, 0x2, P3 ;  /* 0x00000004132d7211 */ /* 0x000fe400018f16ff */
[----:B-1----:R-:W-:-:S04]  /*7cf50*/  IADD3 R47, R27, c[0x0][0x198], RZ ;  /* 0x000066001b2f7a10 */ /* 0x002fc80007ffe0ff */
[----:B------:R-:W-:Y:S01]  /*7cf60*/  IADD3 R19, R47, c[0x0][0x198], RZ ;  /* 0x000066002f137a10 */ /* 0x000fe20007ffe0ff */
[----:B------:R1:W-:Y:S01]  /*7cf70*/  @P4 STG.E [R60.64], R95 ;  /* 0x0000005f3c004986 */ /* 0x0003e2000c101908 */
[----:B------:R-:W-:Y:S02]  /*7cf80*/  IADD3 R29, R217, 0x166, RZ ;  /* 0x00000166d91d7810 */ /* 0x000fe40007ffe0ff */
[----:B------:R-:W-:Y:S02]  /*7cf90*/  ISETP.LT.AND P5, PT, R31, c[0x0][0x17c], !P0 ;  /* 0x00005f001f007a0c */ /* 0x000fe400047a1270 */
[----:B------:R-:W-:Y:S01]  /*7cfa0*/  IADD3 R32, R19, c[0x0][0x198], RZ ;  /* 0x0000660013207a10 */ /* 0x000fe20007ffe0ff */
[----:B------:R2:W-:Y:S01]  /*7cfb0*/  @P1 STG.E [R44.64], R102 ;  /* 0x000000662c001986 */ /* 0x0005e2000c101908 */
[----:B------:R-:W-:Y:S02]  /*7cfc0*/  IADD3 R31, R217, 0x167, RZ ;  /* 0x00000167d91f7810 */ /* 0x000fe40007ffe0ff */
[----:B------:R-:W-:-:S02]  /*7cfd0*/  LEA R62, P4, R26, R3, 0x2 ;  /* 0x000000031a3e7211 */ /* 0x000fc400078810ff */
[----:B---3--:R-:W-:Y:S02]  /*7cfe0*/  LEA R42, P1, R18, R3, 0x2 ;  /* 0x00000003122a7211 */ /* 0x008fe400078210ff */
[----:B------:R-:W-:Y:S02]  /*7cff0*/  ISETP.LT.AND P2, PT, R29, c[0x0][0x17c], !P0 ;  /* 0x00005f001d007a0c */ /* 0x000fe40004741270 */
[----:B------:R-:W-:Y:S02]  /*7d000*/  IADD3 R46, R32, c[0x0][0x198], RZ ;  /* 0x00006600202e7a10 */ /* 0x000fe40007ffe0ff */
[----:B------:R-:W-:Y:S02]  /*7d010*/  ISETP.LT.AND P3, PT, R31, c[0x0][0x17c], !P0 ;  /* 0x00005f001f007a0c */ /* 0x000fe40004761270 */
[----:B------:R-:W-:Y:S02]  /*7d020*/  LEA.HI.X.SX32 R63, R26, R4, 0x2, P4 ;  /* 0x000000041a3f7211 */ /* 0x000fe400020f16ff */
[----:B------:R-:W-:-:S02]  /*7d030*/  IADD3 R26, R217, 0x16a, RZ ;  /* 0x0000016ad91a7810 */ /* 0x000fc40007ffe0ff */
[-C--:B------:R-:W-:Y:S02]  /*7d040*/  LEA.HI.X.SX32 R43, R18, R4.reuse, 0x2, P1 ;  /* 0x00000004122b7211 */ /* 0x080fe400008f16ff */
[----:B------:R-:W-:Y:S02]  /*7d050*/  IADD3 R18, R46, c[0x0][0x198], RZ ;  /* 0x000066002e127a10 */ /* 0x000fe40007ffe0ff */
[C---:B-1----:R-:W-:Y:S02]  /*7d060*/  LEA R60, P6, R25.reuse, R3, 0x2 ;  /* 0x00000003193c7211 */ /* 0x042fe400078c10ff */
[----:B------:R-:W-:Y:S02]  /*7d070*/  ISETP.LT.AND P1, PT, R26, c[0x0][0x17c], !P0 ;  /* 0x00005f001a007a0c */ /* 0x000fe40004721270 */
[----:B------:R-:W-:Y:S02]  /*7d080*/  IADD3 R26, R18, c[0x0][0x198], RZ ;  /* 0x00006600121a7a10 */ /* 0x000fe40007ffe0ff */
[----:B------:R-:W-:Y:S01]  /*7d090*/  LEA.HI.X.SX32 R61, R25, R4, 0x2, P6 ;  /* 0x00000004193d7211 */ /* 0x000fe200030f16ff */
[----:B------:R1:W-:Y:S01]  /*7d0a0*/  @P5 STG.E [R62.64], R103 ;  /* 0x000000673e005986 */ /* 0x0003e2000c101908 */
[----:B------:R-:W-:-:S02]  /*7d0b0*/  IADD3 R29, R217, 0x168, RZ ;  /* 0x00000168d91d7810 */ /* 0x000fc40007ffe0ff */
[----:B--2---:R-:W-:Y:S01]  /*7d0c0*/  IADD3 R45, R26, c[0x0][0x198], RZ ;  /* 0x000066001a2d7a10 */ /* 0x004fe20007ffe0ff */
[----:B------:R-:W-:Y:S01]  /*7d0d0*/  @P2 STG.E [R42.64], R110 ;  /* 0x0000006e2a002986 */ /* 0x000fe2000c101908 */
[----:B------:R-:W-:-:S03]  /*7d0e0*/  ISETP.LT.AND P4, PT, R29, c[0x0][0x17c], !P0 ;  /* 0x00005f001d007a0c */ /* 0x000fc60004781270 */
[----:B------:R2:W-:Y:S01]  /*7d0f0*/  @P3 STG.E [R60.64], R111 ;  /* 0x0000006f3c003986 */ /* 0x0005e2000c101908 */
[CC--:B------:R-:W-:Y:S02]  /*7d100*/  LEA R64, P3, R24.reuse, R3.reuse, 0x2 ;  /* 0x0000000318407211 */ /* 0x0c0fe400078610ff */
[----:B------:R-:W-:Y:S02]  /*7d110*/  IADD3 R31, R45, c[0x0][0x198], RZ ;  /* 0x000066002d1f7a10 */ /* 0x000fe40007ffe0ff */
[----:B------:R-:W-:Y:S02]  /*7d120*/  LEA.HI.X.SX32 R65, R24, R4, 0x2, P3 ;  /* 0x0000000418417211 */ /* 0x000fe400018f16ff */
[----:B-1----:R-:W-:Y:S02]  /*7d130*/  LEA R62, P2, R21, R3, 0x2 ;  /* 0x00000003153e7211 */ /* 0x002fe400078410ff */
[----:B------:R-:W-:Y:S02]  /*7d140*/  IADD3 R24, R31, c[0x0][0x198], RZ ;  /* 0x000066001f187a10 */ /* 0x000fe40007ffe0ff */
[----:B------:R-:W-:-:S02]  /*7d150*/  IADD3 R29, R217, 0x169, RZ ;  /* 0x00000169d91d7810 */ /* 0x000fc40007ffe0ff */
[----:B------:R-:W-:Y:S02]  /*7d160*/  LEA.HI.X.SX32 R63, R21, R4, 0x2, P2 ;  /* 0x00000004153f7211 */ /* 0x000fe400010f16ff */
[----:B------:R-:W-:Y:S02]  /*7d170*/  IADD3 R44, R24, c[0x0][0x198], RZ ;  /* 0x00006600182c7a10 */ /* 0x000fe40007ffe0ff */
[----:B------:R-:W-:Y:S02]  /*7d180*/  ISETP.LT.AND P5, PT, R29, c[0x0][0x17c], !P0 ;  /* 0x00005f001d007a0c */ /* 0x000fe400047a1270 */
[C---:B------:R-:W-:Y:S02]  /*7d190*/  IADD3 R29, R217.reuse, 0x16b, RZ ;  /* 0x0000016bd91d7810 */ /* 0x040fe40007ffe0ff */
[----:B------:R-:W-:Y:S01]  /*7d1a0*/  IADD3 R25, R217, 0x16c, RZ ;  /* 0x0000016cd9197810 */ /* 0x000fe20007ffe0ff */
[----:B------:R1:W-:Y:S01]  /*7d1b0*/  @P4 STG.E [R62.64], R86 ;  /* 0x000000563e004986 */ /* 0x0003e2000c101908 */
[----:B------:R-:W-:-:S02]  /*7d1c0*/  IADD3 R21, R44, c[0x0][0x198], RZ ;  /* 0x000066002c157a10 */ /* 0x000fc40007ffe0ff */
[----:B------:R-:W-:Y:S02]  /*7d1d0*/  ISETP.LT.AND P2, PT, R29, c[0x0][0x17c], !P0 ;  /* 0x00005f001d007a0c */ /* 0x000fe40004741270 */
[----:B--2---:R-:W-:Y:S02]  /*7d1e0*/  LEA R60, P4, R17, R3, 0x2 ;  /* 0x00000003113c7211 */ /* 0x004fe400078810ff */
[----:B------:R-:W-:Y:S02]  /*7d1f0*/  ISETP.LT.AND P3, PT, R25, c[0x0][0x17c], !P0 ;  /* 0x00005f0019007a0c */ /* 0x000fe40004761270 */
[----:B------:R-:W-:Y:S02]  /*7d200*/  IADD3 R29, R217, 0x16d, RZ ;  /* 0x0000016dd91d7810 */ /* 0x000fe40007ffe0ff */
[----:B------:R-:W-:Y:S02]  /*7d210*/  IADD3 R25, R21, c[0x0][0x198], RZ ;  /* 0x0000660015197a10 */ /* 0x000fe40007ffe0ff */
[----:B------:R-:W-:-:S02]  /*7d220*/  LEA.HI.X.SX32 R61, R17, R4, 0x2, P4 ;  /* 0x00000004113d7211 */ /* 0x000fc400020f16ff */
[----:B------:R-:W-:Y:S02]  /*7d230*/  ISETP.LT.AND P4, PT, R29, c[0x0][0x17c], !P0 ;  /* 0x00005f001d007a0c */ /* 0x000fe40004781270 */
[----:B------:R-:W-:Y:S01]  /*7d240*/  IADD3 R29, R25, c[0x0][0x198], RZ ;  /* 0x00006600191d7a10 */ /* 0x000fe20007ffe0ff */
[----:B------:R2:W-:Y:S01]  /*7d250*/  @P5 STG.E [R64.64], R87 ;  /* 0x0000005740005986 */ /* 0x0005e2000c101908 */
[CC--:B------:R-:W-:Y:S02]  /*7d260*/  LEA R66, P5, R28.reuse, R3.reuse, 0x2 ;  /* 0x000000031c427211 */ /* 0x0c0fe400078a10ff */
[----:B------:R-:W-:Y:S01]  /*7d270*/  IADD3 R17, R29, c[0x0][0x198], RZ ;  /* 0x000066001d117a10 */ /* 0x000fe20007ffe0ff */
[----:B------:R-:W-:Y:S01]  /*7d280*/  @P1 STG.E [R60.64], R98 ;  /* 0x000000623c001986 */ /* 0x000fe2000c101908 */
[----:B------:R-:W-:Y:S02]  /*7d290*/  LEA.HI.X.SX32 R67, R28, R4, 0x2, P5 ;  /* 0x000000041c437211 */ /* 0x000fe400028f16ff */
[----:B-1----:R-:W-:-:S02]  /*7d2a0*/  LEA R62, P1, R15, R3, 0x2 ;  /* 0x000000030f3e7211 */ /* 0x002fc400078210ff */
[----:B------:R-:W-:Y:S02]  /*7d2b0*/  IADD3 R28, R17, c[0x0][0x198], RZ ;  /* 0x00006600111c7a10 */ /* 0x000fe40007ffe0ff */
[----:B------:R-:W-:Y:S02]  /*7d2c0*/  IADD3 R41, R217, 0x16e, RZ ;  /* 0x0000016ed9297810 */ /* 0x000fe40007ffe0ff */
[----:B------:R-:W-:Y:S02]  /*7d2d0*/  LEA.HI.X.SX32 R63, R15, R4, 0x2, P1 ;  /* 0x000000040f3f7211 */ /* 0x000fe400008f16ff */
[----:B------:R-:W-:Y:S02]  /*7d2e0*/  IADD3 R43, R28, c[0x0][0x198], RZ ;  /* 0x000066001c2b7a10 */ /* 0x000fe40007ffe0ff */
[----:B------:R-:W-:Y:S01]  /*7d2f0*/  ISETP.LT.AND P6, PT, R41, c[0x0][0x17c], !P0 ;  /* 0x00005f0029007a0c */ /* 0x000fe200047c1270 */
[----:B------:R1:W-:Y:S01]  /*7d300*/  @P2 STG.E [R66.64], R99 ;  /* 0x0000006342002986 */ /* 0x0003e2000c101908 */
[----:B------:R-:W-:-:S02]  /*7d310*/  IADD3 R41, R217, 0x170, RZ ;  /* 0x00000170d9297810 */ /* 0x000fc40007ffe0ff */
[----:B------:R-:W-:Y:S01]  /*7d320*/  IADD3 R15, R43, c[0x0][0x198], RZ ;  /* 0x000066002b0f7a10 */ /* 0x000fe20007ffe0ff */
[----:B------:R3:W-:Y:S01]  /*7d330*/  @P3 STG.E [R62.64], R106 ;  /* 0x0000006a3e003986 */ /* 0x0007e2000c101908 */
[-C--:B--2---:R-:W-:Y:S02]  /*7d340*/  LEA R64, P5, R23, R3.reuse, 0x2 ;  /* 0x0000000317407211 */ /* 0x084fe400078a10ff */
[----:B------:R-:W-:Y:S02]  /*7d350*/  LEA R68, P3, R16, R3, 0x2 ;  /* 0x0000000310447211 */ /* 0x000fe400078610ff */
[----:B------:R-:W-:Y:S02]  /*7d360*/  IADD3 R42, R217, 0x16f, RZ ;  /* 0x0000016fd92a7810 */ /* 0x000fe40007ffe0ff */
[----:B------:R-:W-:Y:S02]  /*7d370*/  ISETP.LT.AND P2, PT, R41, c[0x0][0x17c], !P0 ;  /* 0x00005f0029007a0c */ /* 0x000fe40004741270 */
[----:B------:R-:W-:-:S02]  /*7d380*/  IADD3 R41, R15, c[0x0][0x198], RZ ;  /* 0x000066000f297a10 */ /* 0x000fc40007ffe0ff */
[-C--:B------:R-:W-:Y:S02]  /*7d390*/  LEA.HI.X.SX32 R65, R23, R4.reuse, 0x2, P5 ;  /* 0x0000000417417211 */ /* 0x080fe400028f16ff */
[-C--:B------:R-:W-:Y:S02]  /*7d3a0*/  LEA.HI.X.SX32 R69, R16, R4.reuse, 0x2, P3 ;  /* 0x0000000410457211 */ /* 0x080fe400018f16ff */
[----:B------:R-:W-:Y:S02]  /*7d3b0*/  ISETP.LT.AND P1, PT, R42, c[0x0][0x17c], !P0 ;  /* 0x00005f002a007a0c */ /* 0x000fe40004721270 */
[C---:B-1----:R-:W-:Y:S02]  /*7d3c0*/  LEA R66, P3, R10.reuse, R3, 0x2 ;  /* 0x000000030a427211 */ /* 0x042fe400078610ff */
[----:B------:R-:W-:Y:S01]  /*7d3d0*/  IADD3 R42, R41, c[0x0][0x198], RZ ;  /* 0x00006600292a7a10 */ /* 0x000fe20007ffe0ff */
[----:B------:R1:W-:Y:S01]  /*7d3e0*/  @P4 STG.E [R64.64], R107 ;  /* 0x0000006b40004986 */ /* 0x0003e2000c101908 */
[----:B------:R-:W-:-:S02]  /*7d3f0*/  LEA.HI.X.SX32 R67, R10, R4, 0x2, P3 ;  /* 0x000000040a437211 */ /* 0x000fc400018f16ff */
[----:B------:R-:W-:Y:S01]  /*7d400*/  IADD3 R16, R42, c[0x0][0x198], RZ ;  /* 0x000066002a107a10 */ /* 0x000fe20007ffe0ff */
[----:B------:R-:W-:Y:S01]  /*7d410*/  STL.64 [R1+0x48], R68 ;  /* 0x0000484401007387 */ /* 0x000fe20000100a00 */
[-C--:B---3--:R-:W-:Y:S02]  /*7d420*/  LEA R62, P5, R59, R3.reuse, 0x2 ;  /* 0x000000033b3e7211 */ /* 0x088fe400078a10ff */
[----:B------:R-:W-:Y:S02]  /*7d430*/  IADD3 R23, R16, c[0x0][0x198], RZ ;  /* 0x0000660010177a10 */ /* 0x000fe40007ffe0ff */
[C---:B-1----:R-:W-:Y:S01]  /*7d440*/  LEA R64, P4, R40.reuse, R3, 0x2 ;  /* 0x0000000328407211 */ /* 0x042fe200078810ff */
[----:B------:R1:W-:Y:S03]  /*7d450*/  STL.64 [R1+0x40], R66 ;  /* 0x0000404201007387 */ /* 0x0003e60000100a00 */
[----:B------:R-:W-:-:S02]  /*7d460*/  LEA.HI.X.SX32 R65, R40, R4, 0x2, P4 ;  /* 0x0000000428417211 */ /* 0x000fc400020f16ff */
[----:B------:R-:W-:Y:S02]  /*7d470*/  LEA.HI.X.SX32 R63, R59, R4, 0x2, P5 ;  /* 0x000000043b3f7211 */ /* 0x000fe400028f16ff */
[----:B------:R-:W-:Y:S01]  /*7d480*/  IADD3 R40, R23, c[0x0][0x198], RZ ;  /* 0x0000660017287a10 */ /* 0x000fe20007ffe0ff */
[----:B------:R2:W-:Y:S01]  /*7d490*/  STL.64 [R1+0x38], R64 ;  /* 0x0000384001007387 */ /* 0x0005e20000100a00 */
[----:B-1----:R-:W-:-:S04]  /*7d4a0*/  LEA R66, P3, R7, R3, 0x2 ;  /* 0x0000000307427211 */ /* 0x002fc800078610ff */
[-C--:B------:R-:W-:Y:S02]  /*7d4b0*/  LEA.HI.X.SX32 R67, R7, R4.reuse, 0x2, P3 ;  /* 0x0000000407437211 */ /* 0x080fe400018f16ff */
[C---:B--2---:R-:W-:Y:S01]  /*7d4c0*/  LEA R64, P4, R57.reuse, R3, 0x2 ;  /* 0x0000000339407211 */ /* 0x044fe200078810ff */
[----:B------:R1:W-:Y:S01]  /*7d4d0*/  STL.64 [R1+0x30], R62 ;  /* 0x0000303e01007387 */ /* 0x0003e20000100a00 */
[----:B------:R-:W-:Y:S02]  /*7d4e0*/  IADD3 R10, R40, c[0x0][0x198], RZ ;  /* 0x00006600280a7a10 */ /* 0x000fe40007ffe0ff */
[----:B------:R-:W-:Y:S01]  /*7d4f0*/  LEA.HI.X.SX32 R65, R57, R4, 0x2, P4 ;  /* 0x0000000439417211 */ /* 0x000fe200020f16ff */
[----:B------:R2:W-:Y:S01]  /*7d500*/  STL.64 [R1+0x28], R66 ;  /* 0x0000284201007387 */ /* 0x0005e20000100a00 */
[----:B------:R-:W-:-:S03]  /*7d510*/  IADD3 R7, R10, c[0x0][0x198], RZ ;  /* 0x000066000a077a10 */ /* 0x000fc60007ffe0ff */
[----:B------:R3:W-:Y:S01]  /*7d520*/  STL.64 [R1+0x20], R64 ;  /* 0x0000204001007387 */ /* 0x0007e20000100a00 */
[CC--:B-1----:R-:W-:Y:S02]  /*7d530*/  LEA R62, P5, R58.reuse, R3.reuse, 0x2 ;  /* 0x000000033a3e7211 */ /* 0x0c2fe400078a10ff */
[CC--:B--2---:R-:W-:Y:S02]  /*7d540*/  LEA R66, P3, R39.reuse, R3.reuse, 0x2 ;  /* 0x0000000327427211 */ /* 0x0c4fe400078610ff */
[-C--:B------:R-:W-:Y:S02]  /*7d550*/  LEA.HI.X.SX32 R63, R58, R4.reuse, 0x2, P5 ;  /* 0x000000043a3f7211 */ /* 0x080fe400028f16ff */
[C---:B---3--:R-:W-:Y:S02]  /*7d560*/  LEA R64, P4, R22.reuse, R3, 0x2 ;  /* 0x0000000316407211 */ /* 0x048fe400078810ff */
[-C--:B------:R-:W-:Y:S02]  /*7d570*/  LEA.HI.X.SX32 R67, R39, R4.reuse, 0x2, P3 ;  /* 0x0000000427437211 */ /* 0x080fe400018f16ff */
[----:B------:R-:W-:Y:S01]  /*7d580*/  IADD3 R39, R7, c[0x0][0x198], RZ ;  /* 0x0000660007277a10 */ /* 0x000fe20007ffe0ff */
[----:B------:R1:W-:Y:S01]  /*7d590*/  STL.64 [R1+0x18], R62 ;  /* 0x0000183e01007387 */ /* 0x0003e20000100a00 */
[----:B------:R-:W-:-:S02]  /*7d5a0*/  LEA.HI.X.SX32 R65, R22, R4, 0x2, P4 ;  /* 0x0000000416417211 */ /* 0x000fc400020f16ff */
[-C--:B------:R-:W-:Y:S02]  /*7d5b0*/  LEA R250, P3, R11, R3.reuse, 0x2 ;  /* 0x000000030bfa7211 */ /* 0x080fe400078610ff */
[----:B------:R-:W-:Y:S02]  /*7d5c0*/  IADD3 R22, R39, c[0x0][0x198], RZ ;  /* 0x0000660027167a10 */ /* 0x000fe40007ffe0ff */
[-C--:B------:R-:W-:Y:S02]  /*7d5d0*/  LEA R244, P4, R38, R3.reuse, 0x2 ;  /* 0x0000000326f47211 */ /* 0x080fe400078810ff */
[----:B------:R-:W-:Y:S02]  /*7d5e0*/  LEA.HI.X.SX32 R251, R11, R4, 0x2, P3 ;  /* 0x000000040bfb7211 */ /* 0x000fe400018f16ff */
[----:B-1----:R-:W-:Y:S02]  /*7d5f0*/  LEA R62, P5, R56, R3, 0x2 ;  /* 0x00000003383e7211 */ /* 0x002fe400078a10ff */
[----:B------:R-:W-:-:S02]  /*7d600*/  IADD3 R11, R22, c[0x0][0x198], RZ ;  /* 0x00006600160b7a10 */ /* 0x000fc40007ffe0ff */
[-C--:B------:R-:W-:Y:S02]  /*7d610*/  LEA.HI.X.SX32 R63, R56, R4.reuse, 0x2, P5 ;  /* 0x00000004383f7211 */ /* 0x080fe400028f16ff */
[-C--:B------:R-:W-:Y:S02]  /*7d620*/  LEA R246, P5, R55, R3.reuse, 0x2 ;  /* 0x0000000337f67211 */ /* 0x080fe400078a10ff */
[-C--:B------:R-:W-:Y:S02]  /*7d630*/  LEA.HI.X.SX32 R245, R38, R4.reuse, 0x2, P4 ;  /* 0x0000000426f57211 */ /* 0x080fe400020f16ff */
[----:B------:R-:W-:Y:S02]  /*7d640*/  LEA R240, P3, R6, R3, 0x2 ;  /* 0x0000000306f07211 */ /* 0x000fe400078610ff */
[----:B------:R-:W-:Y:S02]  /*7d650*/  IADD3 R38, R11, c[0x0][0x198], RZ ;  /* 0x000066000b267a10 */ /* 0x000fe40007ffe0ff */
[----:B------:R-:W-:-:S02]  /*7d660*/  LEA.HI.X.SX32 R247, R55, R4, 0x2, P5 ;  /* 0x0000000437f77211 */ /* 0x000fc400028f16ff */
[-C--:B------:R-:W-:Y:S02]  /*7d670*/  LEA R236, P5, R8, R3.reuse, 0x2 ;  /* 0x0000000308ec7211 */ /* 0x080fe400078a10ff */
[-C--:B------:R-:W-:Y:S02]  /*7d680*/  LEA.HI.X.SX32 R241, R6, R4.reuse, 0x2, P3 ;  /* 0x0000000406f17211 */ /* 0x080fe400018f16ff */
[----:B------:R-:W-:Y:S02]  /*7d690*/  IADD3 R6, R38, c[0x0][0x198], RZ ;  /* 0x0000660026067a10 */ /* 0x000fe40007ffe0ff */
[----:B------:R-:W-:Y:S02]  /*7d6a0*/  LEA R242, P4, R37, R3, 0x2 ;  /* 0x0000000325f27211 */ /* 0x000fe400078810ff */
[----:B------:R-:W-:Y:S02]  /*7d6b0*/  LEA.HI.X.SX32 R237, R8, R4, 0x2, P5 ;  /* 0x0000000408ed7211 */ /* 0x000fe400028f16ff */
[----:B------:R-:W-:-:S02]  /*7d6c0*/  IADD3 R8, R6, c[0x0][0x198], RZ ;  /* 0x0000660006087a10 */ /* 0x000fc40007ffe0ff */
[-C--:B------:R-:W-:Y:S02]  /*7d6d0*/  LEA R238, P3, R5, R3.reuse, 0x2 ;  /* 0x0000000305ee7211 */ /* 0x080fe400078610ff */
[-C--:B------:R-:W-:Y:S02]  /*7d6e0*/  LEA.HI.X.SX32 R243, R37, R4.reuse, 0x2, P4 ;  /* 0x0000000425f37211 */ /* 0x080fe400020f16ff */
[----:B------:R-:W-:Y:S02]  /*7d6f0*/  IADD3 R37, R8, c[0x0][0x198], RZ ;  /* 0x0000660008257a10 */ /* 0x000fe40007ffe0ff */
[-C--:B------:R-:W-:Y:S02]  /*7d700*/  LEA R234, P5, R54, R3.reuse, 0x2 ;  /* 0x0000000336ea7211 */ /* 0x080fe400078a10ff */
[----:B------:R-:W-:Y:S02]  /*7d710*/  LEA.HI.X.SX32 R239, R5, R4, 0x2, P3 ;  /* 0x0000000405ef7211 */ /* 0x000fe400018f16ff */
[----:B------:R-:W-:-:S02]  /*7d720*/  LEA R228, P3, R0, R3, 0x2 ;  /* 0x0000000300e47211 */ /* 0x000fc400078610ff */
[----:B------:R-:W-:Y:S02]  /*7d730*/  IADD3 R5, R37, c[0x0][0x198], RZ ;  /* 0x0000660025057a10 */ /* 0x000fe40007ffe0ff */
[-C--:B------:R-:W-:Y:S02]  /*7d740*/  LEA R232, P4, R53, R3.reuse, 0x2 ;  /* 0x0000000335e87211 */ /* 0x080fe400078810ff */
[-C--:B------:R-:W-:Y:S02]  /*7d750*/  LEA.HI.X.SX32 R235, R54, R4.reuse, 0x2, P5 ;  /* 0x0000000436eb7211 */ /* 0x080fe400028f16ff */
[----:B------:R-:W-:Y:S02]  /*7d760*/  LEA R224, P5, R36, R3, 0x2 ;  /* 0x0000000324e07211 */ /* 0x000fe400078a10ff */
[----:B------:R-:W-:Y:S02]  /*7d770*/  LEA.HI.X.SX32 R229, R0, R4, 0x2, P3 ;  /* 0x0000000400e57211 */ /* 0x000fe400018f16ff */
[----:B------:R-:W-:-:S02]  /*7d780*/  IADD3 R0, R5, c[0x0][0x198], RZ ;  /* 0x0000660005007a10 */ /* 0x000fc40007ffe0ff */
[-C--:B------:R-:W-:Y:S02]  /*7d790*/  LEA.HI.X.SX32 R233, R53, R4.reuse, 0x2, P4 ;  /* 0x0000000435e97211 */ /* 0x080fe400020f16ff */
[CC--:B------:R-:W-:Y:S02]  /*7d7a0*/  LEA R230, P4, R9.reuse, R3.reuse, 0x2 ;  /* 0x0000000309e67211 */ /* 0x0c0fe400078810ff */
[-C--:B------:R-:W-:Y:S02]  /*7d7b0*/  LEA.HI.X.SX32 R225, R36, R4.reuse, 0x2, P5 ;  /* 0x0000000424e17211 */ /* 0x080fe400028f16ff */
[----:B------:R-:W-:Y:S02]  /*7d7c0*/  IADD3 R36, R0, c[0x0][0x198], RZ ;  /* 0x0000660000247a10 */ /* 0x000fe40007ffe0ff */
[----:B------:R-:W-:Y:S02]  /*7d7d0*/  LEA.HI.X.SX32 R231, R9, R4, 0x2, P4 ;  /* 0x0000000409e77211 */ /* 0x000fe400020f16ff */
[----:B------:R-:W-:-:S02]  /*7d7e0*/  LEA R220, P4, R14, R3, 0x2 ;  /* 0x000000030edc7211 */ /* 0x000fc400078810ff */
[----:B------:R-:W-:Y:S02]  /*7d7f0*/  IADD3 R9, R36, c[0x0][0x198], RZ ;  /* 0x0000660024097a10 */ /* 0x000fe40007ffe0ff */
[-C--:B------:R-:W-:Y:S02]  /*7d800*/  LEA R226, P3, R52, R3.reuse, 0x2 ;  /* 0x0000000334e27211 */ /* 0x080fe400078610ff */
[----:B------:R-:W-:Y:S02]  /*7d810*/  LEA R222, P5, R35, R3, 0x2 ;  /* 0x0000000323de7211 */ /* 0x000fe400078a10ff */
[-C--:B------:R-:W-:Y:S02]  /*7d820*/  LEA.HI.X.SX32 R221, R14, R4.reuse, 0x2, P4 ;  /* 0x000000040edd7211 */ /* 0x080fe400020f16ff */
[----:B------:R-:W-:Y:S02]  /*7d830*/  IADD3 R14, R9, c[0x0][0x198], RZ ;  /* 0x00006600090e7a10 */ /* 0x000fe40007ffe0ff */
[----:B------:R-:W-:-:S02]  /*7d840*/  LEA.HI.X.SX32 R227, R52, R4, 0x2, P3 ;  /* 0x0000000434e37211 */ /* 0x000fc400018f16ff */
[-C--:B------:R-:W-:Y:S02]  /*7d850*/  LEA R216, P3, R13, R3.reuse, 0x2 ;  /* 0x000000030dd87211 */ /* 0x080fe400078610ff */
[-C--:B------:R-:W-:Y:S02]  /*7d860*/  LEA.HI.X.SX32 R223, R35, R4.reuse, 0x2, P5 ;  /* 0x0000000423df7211 */ /* 0x080fe400028f16ff */
[----:B------:R-:W-:Y:S02]  /*7d870*/  IADD3 R35, R14, c[0x0][0x198], RZ ;  /* 0x000066000e237a10 */ /* 0x000fe40007ffe0ff */
[----:B------:R-:W-:Y:S02]  /*7d880*/  IADD3 R60, R217, 0x171, RZ ;  /* 0x00000171d93c7810 */ /* 0x000fe40007ffe0ff */
[----:B------:R-:W-:Y:S02]  /*7d890*/  LEA R218, P4, R50, R3, 0x2 ;  /* 0x0000000332da7211 */ /* 0x000fe400078810ff */
[----:B------:R-:W-:-:S02]  /*7d8a0*/  LEA.HI.X.SX32 R217, R13, R4, 0x2, P3 ;  /* 0x000000040dd97211 */ /* 0x000fc400018f16ff */
[-C--:B------:R-:W-:Y:S02]  /*7d8b0*/  LEA R214, P3, R30, R3.reuse, 0x2 ;  /* 0x000000031ed67211 */ /* 0x080fe400078610ff */
[----:B------:R-:W-:Y:S02]  /*7d8c0*/  IADD3 R13, R35, c[0x0][0x198], RZ ;  /* 0x00006600230d7a10 */ /* 0x000fe40007ffe0ff */
[-C--:B------:R-:W-:Y:S02]  /*7d8d0*/  LEA.HI.X.SX32 R219, R50, R4.reuse, 0x2, P4 ;  /* 0x0000000432db7211 */ /* 0x080fe400020f16ff */
[----:B------:R-:W-:Y:S02]  /*7d8e0*/  LEA R208, P4, R34, R3, 0x2 ;  /* 0x0000000322d07211 */ /* 0x000fe400078810ff */
[----:B------:R-:W-:Y:S02]  /*7d8f0*/  LEA.HI.X.SX32 R215, R30, R4, 0x2, P3 ;  /* 0x000000041ed77211 */ /* 0x000fe400018f16ff */
[----:B------:R-:W-:-:S02]  /*7d900*/  IADD3 R30, R13, c[0x0][0x198], RZ ;  /* 0x000066000d1e7a10 */ /* 0x000fc40007ffe0ff */
[-C--:B------:R-:W-:Y:S02]  /*7d910*/  LEA.HI.X.SX32 R209, R34, R4.reuse, 0x2, P4 ;  /* 0x0000000422d17211 */ /* 0x080fe400020f16ff */
[-C--:B------:R-:W-:Y:S02]  /*7d920*/  LEA R204, P3, R12, R3.reuse, 0x2 ;  /* 0x000000030ccc7211 */ /* 0x080fe400078610ff */
[----:B------:R-:W-:Y:S02]  /*7d930*/  IADD3 R34, R30, c[0x0][0x198], RZ ;  /* 0x000066001e227a10 */ /* 0x000fe40007ffe0ff */
[----:B------:R-:W-:Y:S02]  /*7d940*/  LEA R206, P4, R20, R3, 0x2 ;  /* 0x0000000314ce7211 */ /* 0x000fe400078810ff */
[----:B------:R-:W-:Y:S02]  /*7d950*/  LEA.HI.X.SX32 R205, R12, R4, 0x2, P3 ;  /* 0x000000040ccd7211 */ /* 0x000fe400018f16ff */
[----:B------:R-:W-:-:S02]  /*7d960*/  IADD3 R12, R34, c[0x0][0x198], RZ ;  /* 0x00006600220c7a10 */ /* 0x000fc40007ffe0ff */
[-C--:B------:R-:W-:Y:S02]  /*7d970*/  LEA.HI.X.SX32 R207, R20, R4.reuse, 0x2, P4 ;  /* 0x0000000414cf7211 */ /* 0x080fe400020f16ff */
[-C--:B------:R-:W-:Y:S02]  /*7d980*/  LEA R202, P3, R33, R3.reuse, 0x2 ;  /* 0x0000000321ca7211 */ /* 0x080fe400078610ff */
[-C--:B------:R-:W-:Y:S02]  /*7d990*/  LEA R212, P5, R51, R3.reuse, 0x2 ;  /* 0x0000000333d47211 */ /* 0x080fe400078a10ff */
[----:B------:R-:W-:Y:S02]  /*7d9a0*/  IADD3 R20, R12, c[0x0][0x198], RZ ;  /* 0x000066000c147a10 */ /* 0x000fe40007ffe0ff */
[----:B------:R-:W-:Y:S02]  /*7d9b0*/  LEA R196, P4, R27, R3, 0x2 ;  /* 0x000000031bc47211 */ /* 0x000fe400078810ff */
[----:B------:R-:W-:-:S02]  /*7d9c0*/  LEA.HI.X.SX32 R203, R33, R4, 0x2, P3 ;  /* 0x0000000421cb7211 */ /* 0x000fc400018f16ff */
[-C--:B------:R-:W-:Y:S02]  /*7d9d0*/  LEA.HI.X.SX32 R213, R51, R4.reuse, 0x2, P5 ;  /* 0x0000000433d57211 */ /* 0x080fe400028f16ff */
[----:B------:R-:W-:Y:S02]  /*7d9e0*/  IADD3 R33, R20, c[0x0][0x198], RZ ;  /* 0x0000660014217a10 */ /* 0x000fe40007ffe0ff */
[-C--:B------:R-:W-:Y:S02]  /*7d9f0*/  LEA R210, P5, R49, R3.reuse, 0x2 ;  /* 0x0000000331d27211 */ /* 0x080fe400078a10ff */
[----:B------:R-:W-:Y:S02]  /*7da00*/  LEA.HI.X.SX32 R197, R27, R4, 0x2, P4 ;  /* 0x000000041bc57211 */ /* 0x000fe400020f16ff */
[----:B------:R-:W-:Y:S02]  /*7da10*/  LEA R192, P3, R19, R3, 0x2 ;  /* 0x0000000313c07211 */ /* 0x000fe400078610ff */
[----:B------:R-:W-:-:S02]  /*7da20*/  IADD3 R27, R33, c[0x0][0x198], RZ ;  /* 0x00006600211b7a10 */ /* 0x000fc40007ffe0ff */
[-C--:B------:R-:W-:Y:S02]  /*7da30*/  LEA.HI.X.SX32 R211, R49, R4.reuse, 0x2, P5 ;  /* 0x0000000431d37211 */ /* 0x080fe400028f16ff */
[-C--:B------:R-:W-:Y:S02]  /*7da40*/  LEA R200, P5, R48, R3.reuse, 0x2 ;  /* 0x0000000330c87211 */ /* 0x080fe400078a10ff */
[----:B------:R-:W-:Y:S02]  /*7da50*/  LEA R194, P4, R32, R3, 0x2 ;  /* 0x0000000320c27211 */ /* 0x000fe400078810ff */
[-C--:B------:R-:W-:Y:S02]  /*7da60*/  LEA.HI.X.SX32 R193, R19, R4.reuse, 0x2, P3 ;  /* 0x0000000413c17211 */ /* 0x080fe400018f16ff */
[----:B------:R-:W-:Y:S02]  /*7da70*/  IADD3 R19, R27, c[0x0][0x198], RZ ;  /* 0x000066001b137a10 */ /* 0x000fe40007ffe0ff */
[----:B------:R-:W-:-:S02]  /*7da80*/  LEA.HI.X.SX32 R201, R48, R4, 0x2, P5 ;  /* 0x0000000430c97211 */ /* 0x000fc400028f16ff */
[-C--:B------:R-:W-:Y:S02]  /*7da90*/  LEA R198, P5, R47, R3.reuse, 0x2 ;  /* 0x000000032fc67211 */ /* 0x080fe400078a10ff */
[-C--:B------:R-:W-:Y:S02]  /*7daa0*/  LEA.HI.X.SX32 R195, R32, R4.reuse, 0x2, P4 ;  /* 0x0000000420c37211 */ /* 0x080fe400020f16ff */
[-C--:B------:R-:W-:Y:S02]  /*7dab0*/  LEA R190, P3, R18, R3.reuse, 0x2 ;  /* 0x0000000312be7211 */ /* 0x080fe400078610ff */
[----:B------:R-:W-:Y:S02]  /*7dac0*/  IADD3 R32, R19, c[0x0][0x198], RZ ;  /* 0x0000660013207a10 */ /* 0x000fe40007ffe0ff */
[----:B------:R-:W-:Y:S02]  /*7dad0*/  LEA.HI.X.SX32 R199, R47, R4, 0x2, P5 ;  /* 0x000000042fc77211 */ /* 0x000fe400028f16ff */
[----:B------:R-:W-:-:S02]  /*7dae0*/  LEA R184, P4, R26, R3, 0x2 ;  /* 0x000000031ab87211 */ /* 0x000fc400078810ff */
[-C--:B------:R-:W-:Y:S02]  /*7daf0*/  LEA.HI.X.SX32 R191, R18, R4.reuse, 0x2, P3 ;  /* 0x0000000412bf7211 */ /* 0x080fe400018f16ff */
[-C--:B------:R-:W-:Y:S02]  /*7db00*/  LEA R188, P5, R46, R3.reuse, 0x2 ;  /* 0x000000032ebc7211 */ /* 0x080fe400078a10ff */
[----:B------:R-:W-:Y:S02]  /*7db10*/  IADD3 R18, R32, c[0x0][0x198], RZ ;  /* 0x0000660020127a10 */ /* 0x000fe40007ffe0ff */
[-C--:B------:R-:W-:Y:S02]  /*7db20*/  LEA.HI.X.SX32 R185, R26, R4.reuse, 0x2, P4 ;  /* 0x000000041ab97211 */ /* 0x080fe400020f16ff */
[----:B------:R-:W-:Y:S02]  /*7db30*/  LEA R180, P3, R31, R3, 0x2 ;  /* 0x000000031fb47211 */ /* 0x000fe400078610ff */
[----:B------:R-:W-:-:S02]  /*7db40*/  LEA.HI.X.SX32 R189, R46, R4, 0x2, P5 ;  /* 0x000000042ebd7211 */ /* 0x000fc400028f16ff */
        /* <DEDUP_REMOVED lines=13> */
[----:B------:R-:W-:Y:S02]  /*7dc20*/  IADD3 R21, R24, c[0x0][0x198], RZ ;  /* 0x0000660018157a10 */ /* 0x000fe40007ffe0ff */
[----:B------:R-:W-:Y:S02]  /*7dc30*/  LEA R172, P4, R25, R3, 0x2 ;  /* 0x0000000319ac7211 */ /* 0x000fe400078810ff */
[-C--:B------:R-:W-:Y:S02]  /*7dc40*/  LEA.HI.X.SX32 R175, R29, R4.reuse, 0x2, P5 ;  /* 0x000000041daf7211 */ /* 0x080fe400028f16ff */
[----:B------:R-:W-:Y:S02]  /*7dc50*/  IADD3 R29, R21, c[0x0][0x198], RZ ;  /* 0x00006600151d7a10 */ /* 0x000fe40007ffe0ff */
[----:B------:R-:W-:-:S02]  /*7dc60*/  LEA.HI.X.SX32 R173, R25, R4, 0x2, P4 ;  /* 0x0000000419ad7211 */ /* 0x000fc400020f16ff */
[-C--:B------:R-:W-:Y:S02]  /*7dc70*/  LEA R168, P3, R17, R3.reuse, 0x2 ;  /* 0x0000000311a87211 */ /* 0x080fe400078610ff */
[----:B------:R-:W-:Y:S02]  /*7dc80*/  IADD3 R25, R29, c[0x0][0x198], RZ ;  /* 0x000066001d197a10 */ /* 0x000fe40007ffe0ff */
[-C--:B------:R-:W-:Y:S02]  /*7dc90*/  LEA R170, P4, R28, R3.reuse, 0x2 ;  /* 0x000000031caa7211 */ /* 0x080fe400078810ff */
[----:B------:R-:W-:Y:S02]  /*7dca0*/  LEA.HI.X.SX32 R169, R17, R4, 0x2, P3 ;  /* 0x0000000411a97211 */ /* 0x000fe400018f16ff */
[----:B------:R-:W-:Y:S02]  /*7dcb0*/  IADD3 R17, R25, c[0x0][0x198], RZ ;  /* 0x0000660019117a10 */ /* 0x000fe40007ffe0ff */
[----:B------:R-:W-:-:S02]  /*7dcc0*/  LEA R166, P3, R15, R3, 0x2 ;  /* 0x000000030fa67211 */ /* 0x000fc400078610ff */
        /* <DEDUP_REMOVED lines=8> */
[-C--:B------:R-:W-:Y:S02]  /*7dd50*/  LEA.HI.X.SX32 R157, R16, R4.reuse, 0x2, P3 ;  /* 0x00000004109d7211 */ /* 0x080fe400018f16ff */
[----:B------:R-:W-:Y:S02]  /*7dd60*/  IADD3 R16, R15, c[0x0][0x198], RZ ;  /* 0x000066000f107a10 */ /* 0x000fe40007ffe0ff */
[----:B------:R-:W-:Y:S02]  /*7dd70*/  LEA.HI.X.SX32 R159, R23, R4, 0x2, P4 ;  /* 0x00000004179f7211 */ /* 0x000fe400020f16ff */
[----:B------:R-:W-:-:S02]  /*7dd80*/  LEA R154, P3, R10, R3, 0x2 ;  /* 0x000000030a9a7211 */ /* 0x000fc400078610ff */
[----:B------:R-:W-:Y:S02]  /*7dd90*/  IADD3 R23, R16, c[0x0][0x198], RZ ;  /* 0x0000660010177a10 */ /* 0x000fe40007ffe0ff */
[-C--:B------:R-:W-:Y:S02]  /*7dda0*/  LEA R148, P4, R7, R3.reuse, 0x2 ;  /* 0x0000000307947211 */ /* 0x080fe400078810ff */
[-C--:B------:R-:W-:Y:S02]  /*7ddb0*/  LEA.HI.X.SX32 R155, R10, R4.reuse, 0x2, P3 ;  /* 0x000000040a9b7211 */ /* 0x080fe400018f16ff */
[----:B------:R-:W-:Y:S02]  /*7ddc0*/  IADD3 R10, R23, c[0x0][0x198], RZ ;  /* 0x00006600170a7a10 */ /* 0x000fe40007ffe0ff */
[----:B------:R-:W-:Y:S02]  /*7ddd0*/  LEA R164, P5, R43, R3, 0x2 ;  /* 0x000000032ba47211 */ /* 0x000fe400078a10ff */
[----:B------:R-:W-:-:S02]  /*7dde0*/  LEA.HI.X.SX32 R149, R7, R4, 0x2, P4 ;  /* 0x0000000407957211 */ /* 0x000fc400020f16ff */
[-C--:B------:R-:W-:Y:S02]  /*7ddf0*/  LEA R144, P3, R22, R3.reuse, 0x2 ;  /* 0x0000000316907211 */ /* 0x080fe400078610ff */
[----:B------:R-:W-:Y:S02]  /*7de00*/  IADD3 R7, R10, c[0x0][0x198], RZ ;  /* 0x000066000a077a10 */ /* 0x000fe40007ffe0ff */
[-C--:B------:R-:W-:Y:S02]  /*7de10*/  LEA.HI.X.SX32 R165, R43, R4.reuse, 0x2, P5 ;  /* 0x000000042ba57211 */ /* 0x080fe400028f16ff */
[-C--:B------:R-:W-:Y:S02]  /*7de20*/  LEA R162, P5, R42, R3.reuse, 0x2 ;  /* 0x000000032aa27211 */ /* 0x080fe400078a10ff */
[----:B------:R-:W-:Y:S02]  /*7de30*/  LEA R146, P4, R11, R3, 0x2 ;  /* 0x000000030b927211 */ /* 0x000fe400078810ff */
[----:B------:R-:W-:-:S02]  /*7de40*/  LEA.HI.X.SX32 R145, R22, R4, 0x2, P3 ;  /* 0x0000000416917211 */ /* 0x000fc400018f16ff */
[----:B------:R-:W-:Y:S02]  /*7de50*/  IADD3 R22, R7, c[0x0][0x198], RZ ;  /* 0x0000660007167a10 */ /* 0x000fe40007ffe0ff */
[-C--:B------:R-:W-:Y:S02]  /*7de60*/  LEA.HI.X.SX32 R163, R42, R4.reuse, 0x2, P5 ;  /* 0x000000042aa37211 */ /* 0x080fe400028f16ff */
[----:B------:R-:W-:Y:S02]  /*7de70*/  LEA.HI.X.SX32 R147, R11, R4, 0x2, P4 ;  /* 0x000000040b937211 */ /* 0x000fe400020f16ff */
[-C--:B------:R-:W-:Y:S02]  /*7de80*/  LEA R142, P3, R6, R3.reuse, 0x2 ;  /* 0x00000003068e7211 */ /* 0x080fe400078610ff */
[----:B------:R-:W-:Y:S02]  /*7de90*/  LEA R152, P5, R40, R3, 0x2 ;  /* 0x0000000328987211 */ /* 0x000fe400078a10ff */
[----:B------:R-:W-:-:S02]  /*7dea0*/  IADD3 R11, R22, c[0x0][0x198], RZ ;  /* 0x00006600160b7a10 */ /* 0x000fc40007ffe0ff */
[-C--:B------:R-:W-:Y:S02]  /*7deb0*/  LEA R136, P4, R8, R3.reuse, 0x2 ;  /* 0x0000000308887211 */ /* 0x080fe400078810ff */
[-C--:B------:R-:W-:Y:S02]  /*7dec0*/  LEA.HI.X.SX32 R143, R6, R4.reuse, 0x2, P3 ;  /* 0x00000004068f7211 */ /* 0x080fe400018f16ff */
        /* <DEDUP_REMOVED lines=12> */
[-C--:B------:R-:W-:Y:S02]  /*7df90*/  LEA R138, P5, R37, R3.reuse, 0x2 ;  /* 0x00000003258a7211 */ /* 0x080fe400078a10ff */
[----:B------:R-:W-:Y:S02]  /*7dfa0*/  LEA.HI.X.SX32 R135, R0, R4, 0x2, P4 ;  /* 0x0000000400877211 */ /* 0x000fe400020f16ff */
[----:B------:R-:W-:Y:S02]  /*7dfb0*/  LEA R130, P3, R9, R3, 0x2 ;  /* 0x0000000309827211 */ /* 0x000fe400078610ff */
        /* <DEDUP_REMOVED lines=10> */
[-C--:B------:R-:W-:Y:S02]  /*7e060*/  LEA R126, P5, R35, R3.reuse, 0x2 ;  /* 0x00000003237e7211 */ /* 0x080fe400078a10ff */
[----:B------:R-:W-:Y:S02]  /*7e070*/  LEA R58, P4, R30, R3, 0x2 ;  /* 0x000000031e3a7211 */ /* 0x000fe400078810ff */
[----:B------:R-:W-:Y:S01]  /*7e080*/  LEA.HI.X.SX32 R95, R13, R4, 0x2, P3 ;  /* 0x000000040d5f7211 */ /* 0x000fe200018f16ff */
[----:B------:R-:W-:Y:S01]  /*7e090*/  STL.64 [R1+0x10], R66 ;  /* 0x0000104201007387 */ /* 0x000fe20000100a00 */
[----:B------:R-:W-:-:S02]  /*7e0a0*/  IADD3 R13, R14, c[0x0][0x198], RZ ;  /* 0x000066000e0d7a10 */ /* 0x000fc40007ffe0ff */
[-C--:B------:R-:W-:Y:S01]  /*7e0b0*/  LEA.HI.X.SX32 R127, R35, R4.reuse, 0x2, P5 ;  /* 0x00000004237f7211 */ /* 0x080fe200028f16ff */
[----:B------:R1:W-:Y:S01]  /*7e0c0*/  STL.64 [R1+0x8], R64 ;  /* 0x0000084001007387 */ /* 0x0003e20000100a00 */
[-C--:B------:R-:W-:Y:S02]  /*7e0d0*/  LEA R88, P5, R34, R3.reuse, 0x2 ;  /* 0x0000000322587211 */ /* 0x080fe400078a10ff */
[----:B------:R-:W-:Y:S01]  /*7e0e0*/  LEA.HI.X.SX32 R59, R30, R4, 0x2, P4 ;  /* 0x000000041e3b7211 */ /* 0x000fe200020f16ff */
[----:B------:R-:W-:Y:S01]  /*7e0f0*/  STL.64 [R1], R62 ;  /* 0x0000003e01007387 */ /* 0x000fe20000100a00 */
[-C--:B------:R-:W-:Y:S02]  /*7e100*/  LEA R38, P3, R12, R3.reuse, 0x2 ;  /* 0x000000030c267211 */ /* 0x080fe400078610ff */
[----:B------:R-:W-:Y:S01]  /*7e110*/  LEA R82, P4, R20, R3, 0x2 ;  /* 0x0000000314527211 */ /* 0x000fe200078810ff */
[----:B------:R-:W-:Y:S01]  /*7e120*/  STL.64 [R1+0x1680], R250 ;  /* 0x001680fa01007387 */ /* 0x000fe20000100a00 */
[----:B------:R-:W-:-:S02]  /*7e130*/  IADD3 R30, R13, c[0x0][0x198], RZ ;  /* 0x000066000d1e7a10 */ /* 0x000fc40007ffe0ff */
[-C--:B------:R-:W-:Y:S01]  /*7e140*/  LEA.HI.X.SX32 R89, R34, R4.reuse, 0x2, P5 ;  /* 0x0000000422597211 */ /* 0x080fe200028f16ff */
[----:B------:R-:W-:Y:S01]  /*7e150*/  STL.64 [R1+0x1688], R244 ;  /* 0x001688f401007387 */ /* 0x000fe20000100a00 */
[-C--:B------:R-:W-:Y:S02]  /*7e160*/  LEA R36, P5, R33, R3.reuse, 0x2 ;  /* 0x0000000321247211 */ /* 0x080fe400078a10ff */
[-C--:B------:R-:W-:Y:S01]  /*7e170*/  LEA.HI.X.SX32 R39, R12, R4.reuse, 0x2, P3 ;  /* 0x000000040c277211 */ /* 0x080fe200018f16ff */
[----:B------:R-:W-:Y:S01]  /*7e180*/  STL.64 [R1+0x1690], R246 ;  /* 0x001690f601007387 */ /* 0x000fe20000100a00 */
[----:B------:R-:W-:Y:S02]  /*7e190*/  LEA.HI.X.SX32 R83, R20, R4, 0x2, P4 ;  /* 0x0000000414537211 */ /* 0x000fe400020f16ff */
[----:B------:R-:W-:Y:S01]  /*7e1a0*/  IADD3 R12, R30, c[0x0][0x198], RZ ;  /* 0x000066001e0c7a10 */ /* 0x000fe20007ffe0ff */
[----:B------:R-:W-:Y:S01]  /*7e1b0*/  STL.64 [R1+0x1698], R240 ;  /* 0x001698f001007387 */ /* 0x000fe20000100a00 */
[----:B------:R-:W-:-:S03]  /*7e1c0*/  LEA R34, P4, R19, R3, 0x2 ;  /* 0x0000000313227211 */ /* 0x000fc600078810ff */
[----:B------:R-:W-:Y:S01]  /*7e1d0*/  STL.64 [R1+0x16a0], R242 ;  /* 0x0016a0f201007387 */ /* 0x000fe20000100a00 */
[----:B------:R-:W-:-:S03]  /*7e1e0*/  LEA.HI.X.SX32 R37, R33, R4, 0x2, P5 ;  /* 0x0000000421257211 */ /* 0x000fc600028f16ff */
[----:B------:R-:W-:Y:S01]  /*7e1f0*/  STL.64 [R1+0x16a8], R236 ;  /* 0x0016a8ec01007387 */ /* 0x000fe20000100a00 */
[----:B------:R-:W-:-:S03]  /*7e200*/  LEA R76, P3, R27, R3, 0x2 ;  /* 0x000000031b4c7211 */ /* 0x000fc600078610ff */
[----:B------:R-:W-:Y:S01]  /*7e210*/  STL.64 [R1+0x16b0], R238 ;  /* 0x0016b0ee01007387 */ /* 0x000fe20000100a00 */
[----:B------:R-:W-:Y:S02]  /*7e220*/  IADD3 R20, R12, c[0x0][0x198], RZ ;  /* 0x000066000c147a10 */ /* 0x000fe40007ffe0ff */
[----:B------:R-:W-:Y:S01]  /*7e230*/  LEA.HI.X.SX32 R35, R19, R4, 0x2, P4 ;  /* 0x0000000413237211 */ /* 0x000fe200020f16ff */
[----:B------:R-:W-:Y:S01]  /*7e240*/  STL.64 [R1+0x16b8], R232 ;  /* 0x0016b8e801007387 */ /* 0x000fe20000100a00 */
[----:B------:R-:W-:-:S03]  /*7e250*/  LEA R70, P5, R32, R3, 0x2 ;  /* 0x0000000320467211 */ /* 0x000fc600078a10ff */
[----:B------:R-:W-:Y:S01]  /*7e260*/  STL.64 [R1+0x16c0], R234 ;  /* 0x0016c0ea01007387 */ /* 0x000fe20000100a00 */
[----:B-1----:R-:W-:-:S03]  /*7e270*/  LEA R64, P4, R26, R3, 0x2 ;  /* 0x000000031a407211 */ /* 0x002fc600078810ff */
[----:B------:R-:W-:Y:S01]  /*7e280*/  STL.64 [R1+0x16c8], R228 ;  /* 0x0016c8e401007387 */ /* 0x000fe20000100a00 */
[----:B------:R-:W-:-:S03]  /*7e290*/  LEA.HI.X.SX32 R77, R27, R4, 0x2, P3 ;  /* 0x000000041b4d7211 */ /* 0x000fc600018f16ff */
[----:B------:R-:W-:Y:S01]  /*7e2a0*/  STL.64 [R1+0x50], R58 ;  /* 0x0000503a01007387 */ /* 0x000fe20000100a00 */
[----:B------:R-:W-:-:S03]  /*7e2b0*/  IADD3 R27, R20, c[0x0][0x198], RZ ;  /* 0x00006600141b7a10 */ /* 0x000fc60007ffe0ff */
[----:B------:R-:W-:Y:S01]  /*7e2c0*/  STL.64 [R1+0x58], R38 ;  /* 0x0000582601007387 */ /* 0x000fe20000100a00 */
[----:B------:R-:W-:-:S03]  /*7e2d0*/  LEA.HI.X.SX32 R71, R32, R4, 0x2, P5 ;  /* 0x0000000420477211 */ /* 0x000fc600028f16ff */
[----:B------:R1:W-:Y:S01]  /*7e2e0*/  STL.64 [R1+0x60], R36 ;  /* 0x0000602401007387 */ /* 0x0003e20000100a00 */
[----:B------:R-:W-:-:S03]  /*7e2f0*/  LEA.HI.X.SX32 R65, R26, R4, 0x2, P4 ;  /* 0x000000041a417211 */ /* 0x000fc600020f16ff */
[----:B------:R2:W-:Y:S01]  /*7e300*/  STL.64 [R1+0x68], R34 ;  /* 0x0000682201007387 */ /* 0x0005e20000100a00 */
[-C--:B------:R-:W-:Y:S02]  /*7e310*/  LEA R32, P4, R21, R3.reuse, 0x2 ;  /* 0x0000000315207211 */ /* 0x080fe400078810ff */
[----:B------:R-:W-:Y:S02]  /*7e320*/  IADD3 R19, R27, c[0x0][0x198], RZ ;  /* 0x000066001b137a10 */ /* 0x000fe40007ffe0ff */
[CC--:B-1----:R-:W-:Y:S02]  /*7e330*/  LEA R36, P3, R18.reuse, R3.reuse, 0x2 ;  /* 0x0000000312247211 */ /* 0x0c2fe400078610ff */
[C---:B--2---:R-:W-:Y:S02]  /*7e340*/  LEA R34, P5, R31.reuse, R3, 0x2 ;  /* 0x000000031f227211 */ /* 0x044fe400078a10ff */
[-C--:B------:R-:W-:Y:S02]  /*7e350*/  LEA.HI.X.SX32 R37, R18, R4.reuse, 0x2, P3 ;  /* 0x0000000412257211 */ /* 0x080fe400018f16ff */
[----:B------:R-:W-:-:S02]  /*7e360*/  LEA.HI.X.SX32 R35, R31, R4, 0x2, P5 ;  /* 0x000000041f237211 */ /* 0x000fc400028f16ff */
[CC--:B------:R-:W-:Y:S02]  /*7e370*/  LEA R58, P3, R24.reuse, R3.reuse, 0x2 ;  /* 0x00000003183a7211 */ /* 0x0c0fe400078610ff */
[-C--:B------:R-:W-:Y:S02]  /*7e380*/  LEA.HI.X.SX32 R33, R21, R4.reuse, 0x2, P4 ;  /* 0x0000000415217211 */ /* 0x080fe400020f16ff */
[----:B------:R-:W-:Y:S02]  /*7e390*/  IADD3 R18, R19, c[0x0][0x198], RZ ;  /* 0x0000660013127a10 */ /* 0x000fe40007ffe0ff */
[C---:B------:R-:W-:Y:S01]  /*7e3a0*/  LEA R52, P5, R29.reuse, R3, 0x2 ;  /* 0x000000031d347211 */ /* 0x040fe200078a10ff */
[----:B------:R-:W-:Y:S01]  /*7e3b0*/  STL.64 [R1+0x70], R36 ;  /* 0x0000702401007387 */ /* 0x000fe20000100a00 */
[-C--:B------:R-:W-:Y:S02]  /*7e3c0*/  LEA.HI.X.SX32 R59, R24, R4.reuse, 0x2, P3 ;  /* 0x00000004183b7211 */ /* 0x080fe400018f16ff */
[----:B------:R-:W-:Y:S01]  /*7e3d0*/  IADD3 R26, R18, c[0x0][0x198], RZ ;  /* 0x00006600121a7a10 */ /* 0x000fe20007ffe0ff */
[----:B------:R1:W-:Y:S01]  /*7e3e0*/  STL.64 [R1+0x78], R34 ;  /* 0x0000782201007387 */ /* 0x0003e20000100a00 */
[----:B------:R-:W-:-:S03]  /*7e3f0*/  LEA.HI.X.SX32 R53, R29, R4, 0x2, P5 ;  /* 0x000000041d357211 */ /* 0x000fc600028f16ff */
[----:B------:R2:W-:Y:S01]  /*7e400*/  STL.64 [R1+0x80], R32 ;  /* 0x0000802001007387 */ /* 0x0005e20000100a00 */
[----:B------:R-:W-:Y:S02]  /*7e410*/  IADD3 R24, R26, c[0x0][0x198], RZ ;  /* 0x000066001a187a10 */ /* 0x000fe40007ffe0ff */
[CC--:B-1----:R-:W-:Y:S02]  /*7e420*/  LEA R34, P3, R25.reuse, R3.reuse, 0x2 ;  /* 0x0000000319227211 */ /* 0x0c2fe400078610ff */
[CC--:B--2---:R-:W-:Y:S02]  /*7e430*/  LEA R32, P5, R28.reuse, R3.reuse, 0x2 ;  /* 0x000000031c207211 */ /* 0x0c4fe400078a10ff */
[-C--:B------:R-:W-:Y:S02]  /*7e440*/  LEA.HI.X.SX32 R35, R25, R4.reuse, 0x2, P3 ;  /* 0x0000000419237211 */ /* 0x080fe400018f16ff */
[----:B------:R-:W-:Y:S02]  /*7e450*/  LEA.HI.X.SX32 R33, R28, R4, 0x2, P5 ;  /* 0x000000041c217211 */ /* 0x000fe400028f16ff */
[----:B------:R-:W-:Y:S01]  /*7e460*/  LEA R46, P4, R17, R3, 0x2 ;  /* 0x00000003112e7211 */ /* 0x000fe200078810ff */
[----:B------:R-:W-:Y:S01]  /*7e470*/  STL.64 [R1+0x88], R34 ;  /* 0x0000882201007387 */ /* 0x000fe20000100a00 */
[----:B------:R-:W-:-:S02]  /*7e480*/  IADD3 R21, R24, c[0x0][0x198], RZ ;  /* 0x0000660018157a10 */ /* 0x000fc40007ffe0ff */
[----:B------:R-:W-:Y:S01]  /*7e490*/  LEA.HI.X.SX32 R47, R17, R4, 0x2, P4 ;  /* 0x00000004112f7211 */ /* 0x000fe200020f16ff */
[----:B------:R1:W-:Y:S01]  /*7e4a0*/  STL.64 [R1+0x90], R32 ;  /* 0x0000902001007387 */ /* 0x0003e20000100a00 */
[----:B------:R-:W-:Y:S02]  /*7e4b0*/  IADD3 R25, R21, c[0x0][0x198], RZ ;  /* 0x0000660015197a10 */ /* 0x000fe40007ffe0ff */
[-C--:B------:R-:W-:Y:S02]  /*7e4c0*/  LEA R40, P3, R15, R3.reuse, 0x2 ;  /* 0x000000030f287211 */ /* 0x080fe400078610ff */
[----:B------:R-:W-:Y:S02]  /*7e4d0*/  IADD3 R17, R25, c[0x0][0x198], RZ ;  /* 0x0000660019117a10 */ /* 0x000fe40007ffe0ff */
[-C--:B-1----:R-:W-:Y:S02]  /*7e4e0*/  LEA R32, P4, R16, R3.reuse, 0x2 ;  /* 0x0000000310207211 */ /* 0x082fe400078810ff */
[----:B------:R-:W-:-:S02]  /*7e4f0*/  LEA R34, P5, R23, R3, 0x2 ;  /* 0x0000000317227211 */ /* 0x000fc400078a10ff */
[-C--:B------:R-:W-:Y:S02]  /*7e500*/  LEA.HI.X.SX32 R33, R16, R4.reuse, 0x2, P4 ;  /* 0x0000000410217211 */ /* 0x080fe400020f16ff */
[-C--:B------:R-:W-:Y:S02]  /*7e510*/  LEA.HI.X.SX32 R41, R15, R4.reuse, 0x2, P3 ;  /* 0x000000040f297211 */ /* 0x080fe400018f16ff */
[----:B------:R-:W-:Y:S01]  /*7e520*/  IADD3 R15, R17, c[0x0][0x198], RZ ;  /* 0x00006600110f7a10 */ /* 0x000fe20007ffe0ff */
[----:B------:R1:W-:Y:S01]  /*7e530*/  STL.64 [R1+0x98], R32 ;  /* 0x0000982001007387 */ /* 0x0003e20000100a00 */
[----:B------:R-:W-:Y:S02]  /*7e540*/  LEA.HI.X.SX32 R35, R23, R4, 0x2, P5 ;  /* 0x0000000417237211 */ /* 0x000fe400028f16ff */
[----:B------:R-:W-:Y:S02]  /*7e550*/  LEA R36, P3, R10, R3, 0x2 ;  /* 0x000000030a247211 */ /* 0x000fe400078610ff */
[----:B------:R-:W-:-:S02]  /*7e560*/  IADD3 R16, R15, c[0x0][0x198], RZ ;  /* 0x000066000f107a10 */ /* 0x000fc40007ffe0ff */
[-C--:B------:R-:W-:Y:S02]  /*7e570*/  LEA.HI.X.SX32 R37, R10, R4.reuse, 0x2, P3 ;  /* 0x000000040a257211 */ /* 0x080fe400018f16ff */
[CC--:B-1----:R-:W-:Y:S02]  /*7e580*/  LEA R32, P5, R22.reuse, R3.reuse, 0x2 ;  /* 0x0000000316207211 */ /* 0x0c2fe400078a10ff */
[C---:B------:R-:W-:Y:S02]  /*7e590*/  LEA R28, P4, R7.reuse, R3, 0x2 ;  /* 0x00000003071c7211 */ /* 0x040fe400078810ff */
[-C--:B------:R-:W-:Y:S01]  /*7e5a0*/  LEA.HI.X.SX32 R33, R22, R4.reuse, 0x2, P5 ;  /* 0x0000000416217211 */ /* 0x080fe200028f16ff */
[----:B------:R-:W-:Y:S01]  /*7e5b0*/  STL.64 [R1+0xa0], R36 ;  /* 0x0000a02401007387 */ /* 0x000fe20000100a00 */
[----:B------:R-:W-:Y:S02]  /*7e5c0*/  IADD3 R10, R16, c[0x0][0x198], RZ ;  /* 0x00006600100a7a10 */ /* 0x000fe40007ffe0ff */
[----:B------:R-:W-:Y:S01]  /*7e5d0*/  LEA.HI.X.SX32 R29, R7, R4, 0x2, P4 ;  /* 0x00000004071d7211 */ /* 0x000fe200020f16ff */
[----:B------:R1:W-:Y:S01]  /*7e5e0*/  STL.64 [R1+0xa8], R32 ;  /* 0x0000a82001007387 */ /* 0x0003e20000100a00 */
[----:B------:R-:W-:-:S02]  /*7e5f0*/  IADD3 R7, R10, c[0x0][0x198], RZ ;  /* 0x000066000a077a10 */ /* 0x000fc40007ffe0ff */
[-C--:B------:R-:W-:Y:S01]  /*7e600*/  LEA R22, P4, R6, R3.reuse, 0x2 ;  /* 0x0000000306167211 */ /* 0x080fe200078810ff */
[----:B------:R-:W2:Y:S01]  /*7e610*/  LDL.LU.64 R228, [R1+0x48] ;  /* 0x0000480001e47983 */ /* 0x000ea20000300a00 */
[----:B-1----:R-:W-:-:S03]  /*7e620*/  LEA R32, P3, R11, R3, 0x2 ;  /* 0x000000030b207211 */ /* 0x002fc600078610ff */
[----:B------:R-:W3:Y:S01]  /*7e630*/  LDL.LU.64 R234, [R1+0x40] ;  /* 0x0000400001ea7983 */ /* 0x000ee20000300a00 */
[-C--:B------:R-:W-:Y:S02]  /*7e640*/  LEA.HI.X.SX32 R33, R11, R4.reuse, 0x2, P3 ;  /* 0x000000040b217211 */ /* 0x080fe400018f16ff */
[----:B------:R-:W-:Y:S02]  /*7e650*/  IADD3 R11, R7, c[0x0][0x198], RZ ;  /* 0x00006600070b7a10 */ /* 0x000fe40007ffe0ff */
[----:B------:R-:W-:Y:S02]  /*7e660*/  LEA.HI.X.SX32 R23, R6, R4, 0x2, P4 ;  /* 0x0000000406177211 */ /* 0x000fe400020f16ff */
[-C--:B------:R-:W-:Y:S02]  /*7e670*/  LEA R108, P3, R5, R3.reuse, 0x2 ;  /* 0x00000003056c7211 */ /* 0x080fe400078610ff */
[----:B------:R-:W-:Y:S02]  /*7e680*/  IADD3 R6, R11, c[0x0][0x198], RZ ;  /* 0x000066000b067a10 */ /* 0x000fe40007ffe0ff */
[----:B------:R-:W-:-:S02]  /*7e690*/  LEA R104, P4, R0, R3, 0x2 ;  /* 0x0000000300687211 */ /* 0x000fc400078810ff */
        /* <DEDUP_REMOVED lines=24> */
[CC--:B------:R-:W-:Y:S02]  /*7e820*/  LEA R96, P3, R24.reuse, R3.reuse, 0x2 ;  /* 0x0000000318607211 */ /* 0x0c0fe400078610ff */
[-C--:B------:R-:W-:Y:S02]  /*7e830*/  LEA R8, P5, R9, R3.reuse, 0x2 ;  /* 0x0000000309087211 */ /* 0x080fe400078a10ff */
[----:B------:R-:W-:Y:S02]  /*7e840*/  IADD3 R18, R19, c[0x0][0x198], RZ ;  /* 0x0000660013127a10 */ /* 0x000fe40007ffe0ff */
[-C--:B------:R-:W-:Y:S02]  /*7e850*/  LEA.HI.X.SX32 R99, R21, R4.reuse, 0x2, P4 ;  /* 0x0000000415637211 */ /* 0x080fe400020f16ff */
[----:B------:R-:W-:Y:S02]  /*7e860*/  LEA R84, P4, R15, R3, 0x2 ;  /* 0x000000030f547211 */ /* 0x000fe400078810ff */
[----:B------:R-:W-:-:S02]  /*7e870*/  LEA.HI.X.SX32 R97, R24, R4, 0x2, P3 ;  /* 0x0000000418617211 */ /* 0x000fc400018f16ff */
[-C--:B------:R-:W-:Y:S02]  /*7e880*/  LEA.HI.X.SX32 R9, R9, R4.reuse, 0x2, P5 ;  /* 0x0000000409097211 */ /* 0x080fe400028f16ff */
[----:B------:R-:W-:Y:S02]  /*7e890*/  IADD3 R24, R18, c[0x0][0x198], RZ ;  /* 0x0000660012187a10 */ /* 0x000fe40007ffe0ff */
[-C--:B------:R-:W-:Y:S02]  /*7e8a0*/  LEA R122, P5, R30, R3.reuse, 0x2 ;  /* 0x000000031e7a7211 */ /* 0x080fe400078a10ff */
[----:B------:R-:W-:Y:S02]  /*7e8b0*/  LEA.HI.X.SX32 R85, R15, R4, 0x2, P4 ;  /* 0x000000040f557211 */ /* 0x000fe400020f16ff */
[-C--:B------:R-:W-:Y:S02]  /*7e8c0*/  LEA R80, P4, R7, R3.reuse, 0x2 ;  /* 0x0000000307507211 */ /* 0x080fe400078810ff */
[----:B------:R-:W-:-:S02]  /*7e8d0*/  LEA R92, P3, R17, R3, 0x2 ;  /* 0x00000003115c7211 */ /* 0x000fc400078610ff */
[----:B------:R-:W-:Y:S02]  /*7e8e0*/  IADD3 R21, R24, c[0x0][0x198], RZ ;  /* 0x0000660018157a10 */ /* 0x000fe40007ffe0ff */
[-C--:B------:R-:W-:Y:S02]  /*7e8f0*/  LEA.HI.X.SX32 R123, R30, R4.reuse, 0x2, P5 ;  /* 0x000000041e7b7211 */ /* 0x080fe400028f16ff */
[-C--:B------:R-:W-:Y:S02]  /*7e900*/  LEA R110, P5, R27, R3.reuse, 0x2 ;  /* 0x000000031b6e7211 */ /* 0x080fe400078a10ff */
[-C--:B------:R-:W-:Y:S02]  /*7e910*/  LEA.HI.X.SX32 R81, R7, R4.reuse, 0x2, P4 ;  /* 0x0000000407517211 */ /* 0x080fe400020f16ff */
[----:B------:R-:W-:Y:S02]  /*7e920*/  LEA.HI.X.SX32 R93, R17, R4, 0x2, P3 ;  /* 0x00000004115d7211 */ /* 0x000fe400018f16ff */
[----:B------:R-:W-:-:S02]  /*7e930*/  LEA R66, P4, R5, R3, 0x2 ;  /* 0x0000000305427211 */ /* 0x000fc400078810ff */
[----:B------:R-:W-:Y:S02]  /*7e940*/  IADD3 R17, R21, c[0x0][0x198], RZ ;  /* 0x0000660015117a10 */ /* 0x000fe40007ffe0ff */
[-C--:B------:R-:W-:Y:S02]  /*7e950*/  LEA.HI.X.SX32 R111, R27, R4.reuse, 0x2, P5 ;  /* 0x000000041b6f7211 */ /* 0x080fe400028f16ff */
[-C--:B------:R-:W-:Y:S02]  /*7e960*/  LEA R106, P5, R26, R3.reuse, 0x2 ;  /* 0x000000031a6a7211 */ /* 0x080fe400078a10ff */
[----:B------:R-:W-:Y:S02]  /*7e970*/  LEA R78, P3, R10, R3, 0x2 ;  /* 0x000000030a4e7211 */ /* 0x000fe400078610ff */
[----:B------:R-:W-:Y:S02]  /*7e980*/  LEA.HI.X.SX32 R67, R5, R4, 0x2, P4 ;  /* 0x0000000405437211 */ /* 0x000fe400020f16ff */
[----:B------:R-:W-:-:S02]  /*7e990*/  IADD3 R15, R17, c[0x0][0x198], RZ ;  /* 0x00006600110f7a10 */ /* 0x000fc40007ffe0ff */
[-C--:B------:R-:W-:Y:S02]  /*7e9a0*/  LEA R62, P4, R13, R3.reuse, 0x2 ;  /* 0x000000030d3e7211 */ /* 0x080fe400078810ff */
[-C--:B------:R-:W-:Y:S02]  /*7e9b0*/  LEA.HI.X.SX32 R107, R26, R4.reuse, 0x2, P5 ;  /* 0x000000041a6b7211 */ /* 0x080fe400028f16ff */
[-C--:B------:R-:W-:Y:S02]  /*7e9c0*/  LEA.HI.X.SX32 R79, R10, R4.reuse, 0x2, P3 ;  /* 0x000000040a4f7211 */ /* 0x080fe400018f16ff */
[----:B------:R-:W-:Y:S02]  /*7e9d0*/  LEA R90, P5, R25, R3, 0x2 ;  /* 0x00000003195a7211 */ /* 0x000fe400078a10ff */
[----:B------:R-:W-:Y:S02]  /*7e9e0*/  IADD3 R10, R15, c[0x0][0x198], RZ ;  /* 0x000066000f0a7a10 */ /* 0x000fe40007ffe0ff */
[----:B------:R-:W-:-:S02]  /*7e9f0*/  LEA.HI.X.SX32 R63, R13, R4, 0x2, P4 ;  /* 0x000000040d3f7211 */ /* 0x000fc400020f16ff */
[-C--:B------:R-:W-:Y:S02]  /*7ea00*/  LEA R48, P4, R19, R3.reuse, 0x2 ;  /* 0x0000000313307211 */ /* 0x080fe400078810ff */
[-C--:B------:R-:W-:Y:S02]  /*7ea10*/  LEA R74, P3, R6, R3.reuse, 0x2 ;  /* 0x00000003064a7211 */ /* 0x080fe400078610ff */
[-C--:B------:R-:W-:Y:S02]  /*7ea20*/  LEA.HI.X.SX32 R91, R25, R4.reuse, 0x2, P5 ;  /* 0x00000004195b7211 */ /* 0x080fe400028f16ff */
[----:B------:R-:W-:Y:S02]  /*7ea30*/  IADD3 R7, R10, c[0x0][0x198], RZ ;  /* 0x000066000a077a10 */ /* 0x000fe40007ffe0ff */
[----:B------:R-:W-:Y:S02]  /*7ea40*/  LEA R86, P5, R16, R3, 0x2 ;  /* 0x0000000310567211 */ /* 0x000fe400078a10ff */
[----:B------:R-:W-:-:S02]  /*7ea50*/  LEA.HI.X.SX32 R49, R19, R4, 0x2, P4 ;  /* 0x0000000413317211 */ /* 0x000fc400020f16ff */
[-C--:B------:R-:W-:Y:S02]  /*7ea60*/  LEA R44, P4, R21, R3.reuse, 0x2 ;  /* 0x00000003152c7211 */ /* 0x080fe400078810ff */
[-C--:B------:R-:W-:Y:S02]  /*7ea70*/  LEA.HI.X.SX32 R75, R6, R4.reuse, 0x2, P3 ;  /* 0x00000004064b7211 */ /* 0x080fe400018f16ff */
[----:B------:R-:W-:Y:S02]  /*7ea80*/  IADD3 R6, R7, c[0x0][0x198], RZ ;  /* 0x0000660007067a10 */ /* 0x000fe40007ffe0ff */
[-C--:B------:R-:W-:Y:S02]  /*7ea90*/  LEA.HI.X.SX32 R87, R16, R4.reuse, 0x2, P5 ;  /* 0x0000000410577211 */ /* 0x080fe400028f16ff */
[----:B------:R-:W-:Y:S02]  /*7eaa0*/  LEA R72, P5, R11, R3, 0x2 ;  /* 0x000000030b487211 */ /* 0x000fe400078a10ff */
[----:B------:R-:W-:-:S02]  /*7eab0*/  LEA.HI.X.SX32 R45, R21, R4, 0x2, P4 ;  /* 0x00000004152d7211 */ /* 0x000fc400020f16ff */
[-C--:B------:R-:W-:Y:S02]  /*7eac0*/  LEA R30, P4, R10, R3.reuse, 0x2 ;  /* 0x000000030a1e7211 */ /* 0x080fe400078810ff */
[----:B------:R-:W-:Y:S02]  /*7ead0*/  IADD3 R5, R6, c[0x0][0x198], RZ ;  /* 0x0000660006057a10 */ /* 0x000fe40007ffe0ff */
[-C--:B------:R-:W-:Y:S02]  /*7eae0*/  LEA.HI.X.SX32 R73, R11, R4.reuse, 0x2, P5 ;  /* 0x000000040b497211 */ /* 0x080fe400028f16ff */
[-C--:B------:R-:W-:Y:S02]  /*7eaf0*/  LEA R68, P5, R0, R3.reuse, 0x2 ;  /* 0x0000000300447211 */ /* 0x080fe400078a10ff */
[-C--:B------:R-:W-:Y:S02]  /*7eb00*/  LEA.HI.X.SX32 R31, R10, R4.reuse, 0x2, P4 ;  /* 0x000000040a1f7211 */ /* 0x080fe400020f16ff */
[----:B------:R-:W-:Y:S01]  /*7eb10*/  LEA R26, P4, R5, R3, 0x2 ;  /* 0x00000003051a7211 */ /* 0x000fe200078810ff */
[----:B------:R1:W-:Y:S01]  /*7eb20*/  STL.64 [R1+0xb0], R32 ;  /* 0x0000b02001007387 */ /* 0x0003e20000100a00 */
[----:B------:R-:W-:-:S02]  /*7eb30*/  LEA.HI.X.SX32 R69, R0, R4, 0x2, P5 ;  /* 0x0000000400457211 */ /* 0x000fc400028f16ff */
[C---:B------:R-:W-:Y:S02]  /*7eb40*/  IADD3 R0, R5.reuse, c[0x0][0x198], RZ ;  /* 0x0000660005007a10 */ /* 0x040fe40007ffe0ff */
[-C--:B------:R-:W-:Y:S02]  /*7eb50*/  LEA.HI.X.SX32 R27, R5, R4.reuse, 0x2, P4 ;  /* 0x00000004051b7211 */ /* 0x080fe400020f16ff */
[----:B------:R-:W4:Y:S01]  /*7eb60*/  LDL.LU R5, [R1+0xa24] ;  /* 0x000a240001057983 */ /* 0x000f220000300800 */
[-C--:B------:R-:W-:Y:S02]  /*7eb70*/  LEA R54, P5, R12, R3.reuse, 0x2 ;  /* 0x000000030c367211 */ /* 0x080fe400078a10ff */
[----:B------:R-:W-:Y:S01]  /*7eb80*/  IADD3 R11, R0, c[0x0][0x198], RZ ;  /* 0x00006600000b7a10 */ /* 0x000fe20007ffe0ff */
[----:B------:R-:W-:Y:S01]  /*7eb90*/  IMAD.MOV.U32 R251, RZ, RZ, R60 ;  /* 0x000000fffffb7224 */ /* 0x000fe200078e003c */
[----:B------:R-:W-:Y:S01]  /*7eba0*/  LEA.HI.X.SX32 R55, R12, R4, 0x2, P5 ;  /* 0x000000040c377211 */ /* 0x000fe200028f16ff */
[----:B------:R-:W2:Y:S01]  /*7ebb0*/  LDL.LU.64 R232, [R1+0x38] ;  /* 0x0000380001e87983 */ /* 0x000ea20000300a00 */
[----:B------:R-:W-:-:S02]  /*7ebc0*/  LEA R50, P5, R18, R3, 0x2 ;  /* 0x0000000312327211 */ /* 0x000fc400078a10ff */
[-C--:B------:R-:W-:Y:S01]  /*7ebd0*/  LEA R60, P3, R14, R3.reuse, 0x2 ;  /* 0x000000030e3c7211 */ /* 0x080fe200078610ff */
[----:B------:R-:W2:Y:S01]  /*7ebe0*/  LDL.LU.64 R238, [R1+0x30] ;  /* 0x0000300001ee7983 */ /* 0x000ea20000300a00 */
[----:B------:R-:W-:Y:S02]  /*7ebf0*/  IADD3 R12, R11, c[0x0][0x198], RZ ;  /* 0x000066000b0c7a10 */ /* 0x000fe40007ffe0ff */
[-C--:B------:R-:W-:Y:S01]  /*7ec00*/  LEA.HI.X.SX32 R51, R18, R4.reuse, 0x2, P5 ;  /* 0x0000000412337211 */ /* 0x080fe200028f16ff */
[----:B------:R-:W2:Y:S01]  /*7ec10*/  LDL.LU.64 R236, [R1+0x28] ;  /* 0x0000280001ec7983 */ /* 0x000ea20000300a00 */
[-C--:B------:R-:W-:Y:S02]  /*7ec20*/  LEA R36, P5, R17, R3.reuse, 0x2 ;  /* 0x0000000311247211 */ /* 0x080fe400078a10ff */
[----:B------:R-:W-:Y:S01]  /*7ec30*/  LEA.HI.X.SX32 R61, R14, R4, 0x2, P3 ;  /* 0x000000040e3d7211 */ /* 0x000fe200018f16ff */
[----:B------:R-:W2:Y:S01]  /*7ec40*/  LDL.LU.64 R242, [R1+0x20] ;  /* 0x0000200001f27983 */ /* 0x000ea20000300a00 */
[----:B------:R-:W-:-:S02]  /*7ec50*/  LEA R56, P3, R20, R3, 0x2 ;  /* 0x0000000314387211 */ /* 0x000fc400078610ff */
[----:B------:R-:W-:Y:S01]  /*7ec60*/  IADD3 R13, R12, c[0x0][0x198], RZ ;  /* 0x000066000c0d7a10 */ /* 0x000fe20007ffe0ff */
[----:B------:R-:W2:Y:S01]  /*7ec70*/  LDL.LU.64 R240, [R1+0x18] ;  /* 0x0000180001f07983 */ /* 0x000ea20000300a00 */
[-C--:B------:R-:W-:Y:S02]  /*7ec80*/  LEA.HI.X.SX32 R37, R17, R4.reuse, 0x2, P5 ;  /* 0x0000000411257211 */ /* 0x080fe400028f16ff */
[-C--:B-1----:R-:W-:Y:S01]  /*7ec90*/  LEA R32, P5, R7, R3.reuse, 0x2 ;  /* 0x0000000307207211 */ /* 0x082fe200078a10ff */
[----:B------:R-:W2:Y:S01]  /*7eca0*/  LDL.LU.64 R246, [R1+0x10] ;  /* 0x0000100001f67983 */ /* 0x000ea20000300a00 */
[----:B------:R-:W-:Y:S02]  /*7ecb0*/  LEA.HI.X.SX32 R57, R20, R4, 0x2, P3 ;  /* 0x0000000414397211 */ /* 0x000fe400018f16ff */
[----:B------:R-:W-:Y:S01]  /*7ecc0*/  IADD3 R248, R13, c[0x0][0x198], RZ ;  /* 0x000066000df87a10 */ /* 0x000fe20007ffe0ff */
[----:B------:R-:W2:Y:S01]  /*7ecd0*/  LDL.LU.64 R244, [R1+0x8] ;  /* 0x0000080001f47983 */ /* 0x000ea20000300a00 */
[----:B------:R-:W-:-:S02]  /*7ece0*/  LEA R42, P3, R24, R3, 0x2 ;  /* 0x00000003182a7211 */ /* 0x000fc400078610ff */
[-C--:B------:R-:W-:Y:S02]  /*7ecf0*/  LEA.HI.X.SX32 R33, R7, R4.reuse, 0x2, P5 ;  /* 0x0000000407217211 */ /* 0x080fe400028f16ff */
[-C--:B------:R-:W-:Y:S02]  /*7ed00*/  LEA R20, P5, R0, R3.reuse, 0x2 ;  /* 0x0000000300147211 */ /* 0x080fe400078a10ff */
[----:B------:R-:W-:Y:S02]  /*7ed10*/  IADD3 R252, R248, c[0x0][0x198], RZ ;  /* 0x00006600f8fc7a10 */ /* 0x000fe40007ffe0ff */
[-C--:B------:R-:W-:Y:S02]  /*7ed20*/  LEA.HI.X.SX32 R43, R24, R4.reuse, 0x2, P3 ;  /* 0x00000004182b7211 */ /* 0x080fe400018f16ff */
[----:B------:R-:W-:Y:S02]  /*7ed30*/  LEA R38, P3, R15, R3, 0x2 ;  /* 0x000000030f267211 */ /* 0x000fe400078610ff */
[----:B------:R-:W-:-:S02]  /*7ed40*/  LEA.HI.X.SX32 R21, R0, R4, 0x2, P5 ;  /* 0x0000000400157211 */ /* 0x000fc400028f16ff */
[-C--:B------:R-:W-:Y:S02]  /*7ed50*/  LEA R18, P4, R11, R3.reuse, 0x2 ;  /* 0x000000030b127211 */ /* 0x080fe400078810ff */
[----:B------:R-:W-:Y:S02]  /*7ed60*/  IADD3 R249, R252, c[0x0][0x198], RZ ;  /* 0x00006600fcf97a10 */ /* 0x000fe40007ffe0ff */
[-C--:B------:R-:W-:Y:S02]  /*7ed70*/  LEA R16, P5, R12, R3.reuse, 0x2 ;  /* 0x000000030c107211 */ /* 0x080fe400078a10ff */
[-C--:B------:R-:W-:Y:S02]  /*7ed80*/  LEA.HI.X.SX32 R39, R15, R4.reuse, 0x2, P3 ;  /* 0x000000040f277211 */ /* 0x080fe400018f16ff */
[----:B------:R-:W-:Y:S02]  /*7ed90*/  LEA R24, P3, R6, R3, 0x2 ;  /* 0x0000000306187211 */ /* 0x000fe400078610ff */
[----:B------:R-:W-:-:S02]  /*7eda0*/  LEA.HI.X.SX32 R19, R11, R4, 0x2, P4 ;  /* 0x000000040b137211 */ /* 0x000fc400020f16ff */
[----:B------:R-:W-:Y:S02]  /*7edb0*/  IADD3 R7, R249, c[0x0][0x198], RZ ;  /* 0x00006600f9077a10 */ /* 0x000fe40007ffe0ff */
[-C--:B------:R-:W-:Y:S02]  /*7edc0*/  LEA R14, P4, R13, R3.reuse, 0x2 ;  /* 0x000000030d0e7211 */ /* 0x080fe400078810ff */
[-C--:B------:R-:W-:Y:S02]  /*7edd0*/  LEA.HI.X.SX32 R17, R12, R4.reuse, 0x2, P5 ;  /* 0x000000040c117211 */ /* 0x080fe400028f16ff */
[-C--:B------:R-:W-:Y:S02]  /*7ede0*/  LEA R12, P5, R248, R3.reuse, 0x2 ;  /* 0x00000003f80c7211 */ /* 0x080fe400078a10ff */
[----:B------:R-:W-:Y:S02]  /*7edf0*/  LEA.HI.X.SX32 R25, R6, R4, 0x2, P3 ;  /* 0x0000000406197211 */ /* 0x000fe400018f16ff */
[----:B------:R-:W-:-:S02]  /*7ee00*/  LEA R6, P3, R7, R3, 0x2 ;  /* 0x0000000307067211 */ /* 0x000fc400078610ff */
[-C--:B------:R-:W-:Y:S02]  /*7ee10*/  LEA.HI.X.SX32 R15, R13, R4.reuse, 0x2, P4 ;  /* 0x000000040d0f7211 */ /* 0x080fe400020f16ff */
[-C--:B------:R-:W-:Y:S02]  /*7ee20*/  LEA.HI.X.SX32 R13, R248, R4.reuse, 0x2, P5 ;  /* 0x00000004f80d7211 */ /* 0x080fe400028f16ff */
[-C--:B------:R-:W-:Y:S02]  /*7ee30*/  LEA R10, P4, R252, R3.reuse, 0x2 ;  /* 0x00000003fc0a7211 */ /* 0x080fe400078810ff */
[----:B------:R-:W-:Y:S02]  /*7ee40*/  LEA R248, P5, R249, R3, 0x2 ;  /* 0x00000003f9f87211 */ /* 0x000fe400078a10ff */
[----:B------:R-:W-:Y:S02]  /*7ee50*/  LEA.HI.X.SX32 R7, R7, R4, 0x2, P3 ;  /* 0x0000000407077211 */ /* 0x000fe400018f16ff */
[----:B------:R-:W-:-:S02]  /*7ee60*/  ISETP.LT.AND P3, PT, R251, c[0x0][0x17c], !P0 ;  /* 0x00005f00fb007a0c */ /* 0x000fc40004761270 */
[----:B------:R-:W2:Y:S01]  /*7ee70*/  LDL.LU.64 R250, [R1] ;  /* 0x0000000001fa7983 */ /* 0x000ea20000300a00 */
[-C--:B------:R-:W-:Y:S02]  /*7ee80*/  LEA.HI.X.SX32 R11, R252, R4.reuse, 0x2, P4 ;  /* 0x00000004fc0b7211 */ /* 0x080fe400020f16ff */
[----:B------:R-:W-:Y:S01]  /*7ee90*/  LEA.HI.X.SX32 R249, R249, R4, 0x2, P5 ;  /* 0x00000004f9f97211 */ /* 0x000fe200028f16ff */
[----:B------:R-:W3:Y:S04]  /*7eea0*/  LDL.LU R252, [R1+0x33c] ;  /* 0x00033c0001fc7983 */ /* 0x000ee80000300800 */
[----:B------:R-:W2:Y:S01]  /*7eeb0*/  LDL.LU R4, [R1+0x3cc] ;  /* 0x0003cc0001047983 */ /* 0x000ea20000300800 */
[----:B----4-:R-:W-:-:S04]  /*7eec0*/  IADD3 R3, R5, 0x173, RZ ;  /* 0x0000017305037810 */ /* 0x010fc80007ffe0ff */
[----:B------:R-:W-:Y:S02]  /*7eed0*/  ISETP.LT.AND P5, PT, R3, c[0x0][0x17c], !P0 ;  /* 0x00005f0003007a0c */ /* 0x000fe400047a1270 */
[----:B------:R-:W2:Y:S01]  /*7eee0*/  LDL.LU R3, [R1+0x338] ;  /* 0x0003380001037983 */ /* 0x000ea20000300800 */
[----:B------:R-:W-:-:S03]  /*7eef0*/  IADD3 R0, R5, 0x172, RZ ;  /* 0x0000017205007810 */ /* 0x000fc60007ffe0ff */
[----:B--2---:R1:W-:Y:S04]  /*7ef00*/  @P6 STG.E [R228.64], R3 ;  /* 0x00000003e4006986 */ /* 0x0043e8000c101908 */
[----:B---3--:R2:W-:Y:S01]  /*7ef10*/  @P1 STG.E [R234.64], R252 ;  /* 0x000000fcea001986 */ /* 0x0085e2000c101908 */
[----:B-1----:R-:W-:-:S03]  /*7ef20*/  IADD3 R3, R5, 0x175, RZ ;  /* 0x0000017505037810 */ /* 0x002fc60007ffe0ff */
[----:B------:R-:W3:Y:S01]  /*7ef30*/  LDL.LU.64 R228, [R1+0x16c8] ;  /* 0x0016c80001e47983 */ /* 0x000ee20000300a00 */
[----:B------:R-:W-:-:S03]  /*7ef40*/  ISETP.LT.AND P1, PT, R3, c[0x0][0x17c], !P0 ;  /* 0x00005f0003007a0c */ /* 0x000fc60004721270 */
[----:B--2---:R-:W2:Y:S04]  /*7ef50*/  LDL.LU.64 R234, [R1+0x16c0] ;  /* 0x0016c00001ea7983 */ /* 0x004ea80000300a00 */
[----:B------:R-:W4:Y:S04]  /*7ef60*/  LDL.LU R252, [R1+0x3ec] ;  /* 0x0003ec0001fc7983 */ /* 0x000f280000300800 */
[----:B------:R-:W2:Y:S01]  /*7ef70*/  LDL.LU R3, [R1+0x368] ;  /* 0x0003680001037983 */ /* 0x000ea20000300800 */
[----:B------:R-:W-:Y:S02]  /*7ef80*/  ISETP.LT.AND P4, PT, R0, c[0x0][0x17c], !P0 ;  /* 0x00005f0000007a0c */ /* 0x000fe40004781270 */
[----:B------:R-:W-:-:S04]  /*7ef90*/  IADD3 R0, R5, 0x174, RZ ;  /* 0x0000017405007810 */ /* 0x000fc80007ffe0ff */
[----:B------:R-:W-:Y:S02]  /*7efa0*/  ISETP.LT.AND P6, PT, R0, c[0x0][0x17c], !P0 ;  /* 0x00005f0000007a0c */ /* 0x000fe400047c1270 */
[C---:B------:R-:W-:Y:S01]  /*7efb0*/  IADD3 R0, R5.reuse, 0x176, RZ ;  /* 0x0000017605007810 */ /* 0x040fe20007ffe0ff */
[----:B--2---:R1:W-:Y:S03]  /*7efc0*/  @P2 STG.E [R232.64], R3 ;  /* 0x00000003e8002986 */ /* 0x0043e6000c101908 */
[----:B------:R-:W-:Y:S01]  /*7efd0*/  ISETP.LT.AND P2, PT, R0, c[0x0][0x17c], !P0 ;  /* 0x00005f0000007a0c */ /* 0x000fe20004741270 */
[----:B-1----:R-:W2:Y:S04]  /*7efe0*/  LDL.LU.64 R232, [R1+0x16b8] ;  /* 0x0016b80001e87983 */ /* 0x002ea80000300a00 */
[----:B------:R-:W2:Y:S01]  /*7eff0*/  LDL.LU R0, [R1+0x36c] ;  /* 0x00036c0001007983 */ /* 0x000ea20000300800 */
[----:B------:R-:W-:-:S03]  /*7f000*/  IADD3 R3, R5, 0x177, RZ ;  /* 0x0000017705037810 */ /* 0x000fc60007ffe0ff */
[----:B--2---:R1:W-:Y:S01]  /*7f010*/  @P3 STG.E [R238.64], R0 ;  /* 0x00000000ee003986 */ /* 0x0043e2000c101908 */
[----:B------:R-:W-:-:S03]  /*7f020*/  ISETP.LT.AND P3, PT, R3, c[0x0][0x17c], !P0 ;  /* 0x00005f0003007a0c */ /* 0x000fc60004761270 */
        /* <DEDUP_REMOVED lines=21> */
[----:B------:R-:W2:Y:S04]  /*7f180*/  LDL.LU R3, [R1+0x3c8] ;  /* 0x0003c80001037983 */ /* 0x000ea80000300800 */
[----:B--2---:R1:W-:Y:S04]  /*7f190*/  @P2 STG.E [R244.64], R3 ;  /* 0x00000003f4002986 */ /* 0x0043e8000c101908 */
[----:B------:R2:W-:Y:S01]  /*7f1a0*/  @P3 STG.E [R250.64], R4 ;  /* 0x00000004fa003986 */ /* 0x0005e2000c101908 */
[----:B-1----:R-:W-:-:S03]  /*7f1b0*/  IADD3 R3, R5, 0x17d, RZ ;  /* 0x0000017d05037810 */ /* 0x002fc60007ffe0ff */
[----:B------:R-:W4:Y:S01]  /*7f1c0*/  LDL.LU.64 R244, [R1+0x1688] ;  /* 0x0016880001f47983 */ /* 0x000f220000300a00 */
[----:B------:R-:W-:-:S03]  /*7f1d0*/  ISETP.LT.AND P3, PT, R3, c[0x0][0x17c], !P0 ;  /* 0x00005f0003007a0c */ /* 0x000fc60004761270 */
[----:B--2---:R-:W2:Y:S04]  /*7f1e0*/  LDL.LU.64 R250, [R1+0x1680] ;  /* 0x0016800001fa7983 */ /* 0x004ea80000300a00 */
[----:B------:R-:W2:Y:S04]  /*7f1f0*/  LDL.LU R4, [R1+0x44c] ;  /* 0x00044c0001047983 */ /* 0x000ea80000300800 */
[----:B------:R-:W2:Y:S04]  /*7f200*/  LDL.LU R3, [R1+0x3e8] ;  /* 0x0003e80001037983 */ /* 0x000ea80000300800 */
[----:B--2---:R1:W-:Y:S04]  /*7f210*/  @P4 STG.E [R250.64], R3 ;  /* 0x00000003fa004986 */ /* 0x0043e8000c101908 */
[----:B----4-:R2:W-:Y:S04]  /*7f220*/  @P5 STG.E [R244.64], R252 ;  /* 0x000000fcf4005986 */ /* 0x0105e8000c101908 */
[----:B-1----:R-:W4:Y:S04]  /*7f230*/  LDL.LU R250, [R1+0x40c] ;  /* 0x00040c0001fa7983 */ /* 0x002f280000300800 */
[----:B------:R-:W3:Y:S04]  /*7f240*/  LDL.LU R251, [R1+0x41c] ;  /* 0x00041c0001fb7983 */ /* 0x000ee80000300800 */
[----:B--2---:R-:W2:Y:S04]  /*7f250*/  LDL.LU R245, [R1+0x408] ;  /* 0x0004080001f57983 */ /* 0x004ea80000300800 */
[----:B------:R-:W3:Y:S04]  /*7f260*/  LDL.LU R244, [R1+0x448] ;  /* 0x0004480001f47983 */ /* 0x000ee80000300800 */
[----:B------:R-:W3:Y:S01]  /*7f270*/  LDL.LU R252, [R1+0x374] ;  /* 0x0003740001fc7983 */ /* 0x000ee20000300800 */
[----:B------:R-:W-:-:S03]  /*7f280*/  IADD3 R0, R5, 0x17c, RZ ;  /* 0x0000017c05007810 */ /* 0x000fc60007ffe0ff */
[----:B--2---:R1:W-:Y:S04]  /*7f290*/  @P6 STG.E [R246.64], R245 ;  /* 0x000000f5f6006986 */ /* 0x0043e8000c101908 */
[----:B-1----:R-:W2:Y:S04]  /*7f2a0*/  LDL.LU R247, [R1+0x418] ;  /* 0x0004180001f77983 */ /* 0x002ea80000300800 */
[----:B------:R-:W3:Y:S04]  /*7f2b0*/  LDL.LU R246, [R1+0x320] ;  /* 0x0003200001f67983 */ /* 0x000ee80000300800 */
[----:B----4-:R1:W-:Y:S04]  /*7f2c0*/  @P1 STG.E [R240.64], R250 ;  /* 0x000000faf0001986 */ /* 0x0103e8000c101908 */
[----:B-1----:R-:W4:Y:S04]  /*7f2d0*/  LDL.LU R241, [R1+0x370] ;  /* 0x0003700001f17983 */ /* 0x002f280000300800 */
[----:B------:R-:W4:Y:S01]  /*7f2e0*/  LDL.LU R250, [R1+0x324] ;  /* 0x0003240001fa7983 */ /* 0x000f220000300800 */
[----:B------:R-:W-:-:S02]  /*7f2f0*/  ISETP.LT.AND P2, PT, R0, c[0x0][0x17c], !P0 ;  /* 0x00005f0000007a0c */ /* 0x000fc40004741270 */
[C---:B------:R-:W-:Y:S01]  /*7f300*/  IADD3 R0, R5.reuse, 0x17e, RZ ;  /* 0x0000017e05007810 */ /* 0x040fe20007ffe0ff */
[----:B------:R-:W4:Y:S01]  /*7f310*/  LDL.LU R245, [R1+0x270] ;  /* 0x0002700001f57983 */ /* 0x000f220000300800 */
[----:B------:R-:W-:Y:S02]  /*7f320*/  IADD3 R3, R5, 0x17f, RZ ;  /* 0x0000017f05037810 */ /* 0x000fe40007ffe0ff */
[----:B------:R-:W-:Y:S02]  /*7f330*/  ISETP.LT.AND P4, PT, R0, c[0x0][0x17c], !P0 ;  /* 0x00005f0000007a0c */ /* 0x000fe40004781270 */
[----:B------:R-:W-:Y:S02]  /*7f340*/  ISETP.LT.AND P5, PT, R3, c[0x0][0x17c], !P0 ;  /* 0x00005f0003007a0c */ /* 0x000fe400047a1270 */
[C---:B------:R-:W-:Y:S02]  /*7f350*/  IADD3 R0, R5.reuse, 0x180, RZ ;  /* 0x0000018005007810 */ /* 0x040fe40007ffe0ff */
[----:B------:R-:W-:-:S02]  /*7f360*/  IADD3 R3, R5, 0x181, RZ ;  /* 0x0000018105037810 */ /* 0x000fc40007ffe0ff */
[----:B------:R-:W-:Y:S02]  /*7f370*/  ISETP.LT.AND P6, PT, R0, c[0x0][0x17c], !P0 ;  /* 0x00005f0000007a0c */ /* 0x000fe400047c1270 */
[----:B------:R-:W-:Y:S02]  /*7f380*/  IADD3 R0, R5, 0x182, RZ ;  /* 0x0000018205007810 */ /* 0x000fe40007ffe0ff */
[----:B------:R-:W-:Y:S02]  /*7f390*/  ISETP.LT.AND P1, PT, R3, c[0x0][0x17c], !P0 ;  /* 0x00005f0003007a0c */ /* 0x000fe40004721270 */
[----:B------:R-:W-:Y:S01]  /*7f3a0*/  IADD3 R3, R5, 0x183, RZ ;  /* 0x0000018305037810 */ /* 0x000fe20007ffe0ff */
[----:B--2---:R-:W-:Y:S04]  /*7f3b0*/  @P2 STG.E [R242.64], R247 ;  /* 0x000000f7f2002986 */ /* 0x004fe8000c101908 */
[----:B---3--:R1:W-:Y:S01]  /*7f3c0*/  @P3 STG.E [R236.64], R251 ;  /* 0x000000fbec003986 */ /* 0x0083e2000c101908 */
[----:B------:R-:W-:-:S02]  /*7f3d0*/  ISETP.LT.AND P2, PT, R0, c[0x0][0x17c], !P0 ;  /* 0x00005f0000007a0c */ /* 0x000fc40004741270 */
[----:B------:R-:W-:Y:S01]  /*7f3e0*/  ISETP.LT.AND P3, PT, R3, c[0x0][0x17c], !P0 ;  /* 0x00005f0003007a0c */ /* 0x000fe20004761270 */
[----:B------:R-:W-:Y:S04]  /*7f3f0*/  @P4 STG.E [R238.64], R244 ;  /* 0x000000f4ee004986 */ /* 0x000fe8000c101908 */
[----:B-1----:R-:W2:Y:S04]  /*7f400*/  LDL.LU R251, [R1+0x274] ;  /* 0x0002740001fb7983 */ /* 0x002ea80000300800 */
[----:B------:R-:W3:Y:S04]  /*7f410*/  LDL.LU R247, [R1+0x200] ;  /* 0x0002000001f77983 */ /* 0x000ee80000300800 */
[----:B------:R1:W-:Y:S04]  /*7f420*/  @P5 STG.E [R232.64], R4 ;  /* 0x00000004e8005986 */ /* 0x0003e8000c101908 */
[----:B----4-:R-:W-:Y:S04]  /*7f430*/  @P6 STG.E [R234.64], R241 ;  /* 0x000000f1ea006986 */ /* 0x010fe8000c101908 */
[----:B-1----:R-:W4:Y:S04]  /*7f440*/  LDL.LU R4, [R1+0x204] ;  /* 0x0002040001047983 */ /* 0x002f280000300800 */
[----:B------:R-:W4:Y:S04]  /*7f450*/  LDL.LU R244, [R1+0x350] ;  /* 0x0003500001f47983 */ /* 0x000f280000300800 */
[----:B------:R1:W-:Y:S04]  /*7f460*/  @P1 STG.E [R228.64], R252 ;  /* 0x000000fce4001986 */ /* 0x0003e8000c101908 */
[----:B------:R-:W-:Y:S04]  /*7f470*/  @P2 STG.E [R230.64], R246 ;  /* 0x000000f6e6002986 */ /* 0x000fe8000c101908 */
[----:B------:R1:W-:Y:S04]  /*7f480*/  @P3 STG.E [R224.64], R250 ;  /* 0x000000fae0003986 */ /* 0x0003e8000c101908 */
[----:B-1----:R-:W4:Y:S04]  /*7f490*/  LDL.LU R252, [R1+0x354] ;  /* 0x0003540001fc7983 */ /* 0x002f280000300800 */
[----:B------:R-:W4:Y:S04]  /*7f4a0*/  LDL.LU R241, [R1+0x2f0] ;  /* 0x0002f00001f17983 */ /* 0x000f280000300800 */
[----:B------:R-:W4:Y:S01]  /*7f4b0*/  LDL.LU R250, [R1+0x2f4] ;  /* 0x0002f40001fa7983 */ /* 0x000f220000300800 */
[----:B------:R-:W-:-:S02]  /*7f4c0*/  IADD3 R0, R5, 0x184, RZ ;  /* 0x0000018405007810 */ /* 0x000fc40007ffe0ff */
[----:B------:R-:W-:Y:S01]  /*7f4d0*/  IADD3 R3, R5, 0x185, RZ ;  /* 0x0000018505037810 */ /* 0x000fe20007ffe0ff */
[----:B------:R-:W4:Y:S01]  /*7f4e0*/  LDL.LU R246, [R1+0x220] ;  /* 0x0002200001f67983 */ /* 0x000f220000300800 */
[----:B------:R-:W-:Y:S02]  /*7f4f0*/  ISETP.LT.AND P4, PT, R0, c[0x0][0x17c], !P0 ;  /* 0x00005f0000007a0c */ /* 0x000fe40004781270 */
[----:B------:R-:W-:Y:S02]  /*7f500*/  ISETP.LT.AND P5, PT, R3, c[0x0][0x17c], !P0 ;  /* 0x00005f0003007a0c */ /* 0x000fe400047a1270 */
[C---:B------:R-:W-:Y:S02]  /*7f510*/  IADD3 R0, R5.reuse, 0x186, RZ ;  /* 0x0000018605007810 */ /* 0x040fe40007ffe0ff */
[----:B------:R-:W-:Y:S02]  /*7f520*/  IADD3 R3, R5, 0x187, RZ ;  /* 0x0000018705037810 */ /* 0x000fe40007ffe0ff */
[----:B------:R-:W-:-:S02]  /*7f530*/  ISETP.LT.AND P6, PT, R0, c[0x0][0x17c], !P0 ;  /* 0x00005f0000007a0c */ /* 0x000fc400047c1270 */
[----:B------:R-:W-:Y:S02]  /*7f540*/  IADD3 R0, R5, 0x188, RZ ;  /* 0x0000018805007810 */ /* 0x000fe40007ffe0ff */
[----:B------:R-:W-:Y:S02]  /*7f550*/  ISETP.LT.AND P1, PT, R3, c[0x0][0x17c], !P0 ;  /* 0x00005f0003007a0c */ /* 0x000fe40004721270 */
[----:B------:R-:W-:Y:S01]  /*7f560*/  ISETP.LT.AND P2, PT, R0, c[0x0][0x17c], !P0 ;  /* 0x00005f0000007a0c */ /* 0x000fe20004741270 */
[----:B------:R-:W-:Y:S01]  /*7f570*/  @P4 STG.E [R226.64], R245 ;  /* 0x000000f5e2004986 */ /* 0x000fe2000c101908 */
[C---:B------:R-:W-:Y:S02]  /*7f580*/  IADD3 R0, R5.reuse, 0x189, RZ ;  /* 0x0000018905007810 */ /* 0x040fe40007ffe0ff */
[----:B------:R-:W-:Y:S02]  /*7f590*/  IADD3 R3, R5, 0x18a, RZ ;  /* 0x0000018a05037810 */ /* 0x000fe40007ffe0ff */
[----:B------:R-:W-:-:S02]  /*7f5a0*/  ISETP.LT.AND P3, PT, R0, c[0x0][0x17c], !P0 ;  /* 0x00005f0000007a0c */ /* 0x000fc40004761270 */
[----:B------:R-:W-:Y:S02]  /*7f5b0*/  IADD3 R0, R5, 0x18b, RZ ;  /* 0x0000018b05007810 */ /* 0x000fe40007ffe0ff */
[----:B------:R-:W-:Y:S01]  /*7f5c0*/  ISETP.LT.AND P4, PT, R3, c[0x0][0x17c], !P0 ;  /* 0x00005f0003007a0c */ /* 0x000fe20004781270 */
[----:B--2---:R1:W-:Y:S01]  /*7f5d0*/  @P5 STG.E [R220.64], R251 ;  /* 0x000000fbdc005986 */ /* 0x0043e2000c101908 */
[----:B------:R-:W-:-:S03]  /*7f5e0*/  ISETP.LT.AND P5, PT, R0, c[0x0][0x17c], !P0 ;  /* 0x00005f0000007a0c */ /* 0x000fc600047a1270 */
[----:B---3--:R-:W-:Y:S04]  /*7f5f0*/  @P6 STG.E [R222.64], R247 ;  /* 0x000000f7de006986 */ /* 0x008fe8000c101908 */
[----:B-1----:R-:W2:Y:S04]  /*7f600*/  LDL.LU R251, [R1+0x224] ;  /* 0x0002240001fb7983 */ /* 0x002ea80000300800 */
[----:B------:R-:W3:Y:S04]  /*7f610*/  LDL.LU R245, [R1+0x1f0] ;  /* 0x0001f00001f57983 */ /* 0x000ee80000300800 */
[----:B----4-:R1:W-:Y:S04]  /*7f620*/  @P1 STG.E [R216.64], R4 ;  /* 0x00000004d8001986 */ /* 0x0103e8000c101908 */
[----:B------:R-:W-:Y:S04]  /*7f630*/  @P2 STG.E [R218.64], R244 ;  /* 0x000000f4da002986 */ /* 0x000fe8000c101908 */
        /* <DEDUP_REMOVED lines=16> */
[----:B------:R-:W-:Y:S02]  /*7f740*/  ISETP.LT.AND P3, PT, R0, c[0x0][0x17c], !P0 ;  /* 0x00005f0000007a0c */ /* 0x000fe40004761270 */
[C---:B------:R-:W-:Y:S01]  /*7f750*/  IADD3 R3, R5.reuse, 0x190, RZ ;  /* 0x0000019005037810 */ /* 0x040fe20007ffe0ff */
[----:B------:R-:W-:Y:S01]  /*7f760*/  @P6 STG.E [R210.64], R246 ;  /* 0x000000f6d2006986 */ /* 0x000fe2000c101908 */
[----:B------:R-:W-:Y:S02]  /*7f770*/  IADD3 R0, R5, 0x191, RZ ;  /* 0x0000019105007810 */ /* 0x000fe40007ffe0ff */
[----:B------:R-:W-:Y:S02]  /*7f780*/  ISETP.LT.AND P4, PT, R3, c[0x0][0x17c], !P0 ;  /* 0x00005f0003007a0c */ /* 0x000fe40004781270 */
[----:B------:R-:W-:Y:S02]  /*7f790*/  IADD3 R3, R5, 0x192, RZ ;  /* 0x0000019205037810 */ /* 0x000fe40007ffe0ff */
[----:B------:R-:W-:-:S02]  /*7f7a0*/  ISETP.LT.AND P5, PT, R0, c[0x0][0x17c], !P0 ;  /* 0x00005f0000007a0c */ /* 0x000fc400047a1270 */
[----:B------:R-:W-:Y:S02]  /*7f7b0*/  IADD3 R0, R5, 0x193, RZ ;  /* 0x0000019305007810 */ /* 0x000fe40007ffe0ff */
[----:B------:R-:W-:Y:S01]  /*7f7c0*/  ISETP.LT.AND P6, PT, R3, c[0x0][0x17c], !P0 ;  /* 0x00005f0003007a0c */ /* 0x000fe200047c1270 */
[----:B--2---:R1:W-:Y:S01]  /*7f7d0*/  @P1 STG.E [R204.64], R251 ;  /* 0x000000fbcc001986 */ /* 0x0043e2000c101908 */
[----:B------:R-:W-:-:S03]  /*7f7e0*/  ISETP.LT.AND P1, PT, R0, c[0x0][0x17c], !P0 ;  /* 0x00005f0000007a0c */ /* 0x000fc60004721270 */
[----:B---3--:R2:W-:Y:S04]  /*7f7f0*/  @P2 STG.E [R206.64], R245 ;  /* 0x000000f5ce002986 */ /* 0x0085e8000c101908 */
[----:B-1----:R-:W3:Y:S04]  /*7f800*/  LDL.LU R251, [R1+0x214] ;  /* 0x0002140001fb7983 */ /* 0x002ee80000300800 */
[----:B------:R-:W3:Y:S04]  /*7f810*/  LDL.LU R241, [R1+0x1d0] ;  /* 0x0001d00001f17983 */ /* 0x000ee80000300800 */
[----:B------:R-:W3:Y:S04]  /*7f820*/  LDL.LU R246, [R1+0x1d4] ;  /* 0x0001d40001f67983 */ /* 0x000ee80000300800 */
[----:B----4-:R1:W-:Y:S04]  /*7f830*/  @P3 STG.E [R200.64], R4 ;  /* 0x00000004c8003986 */ /* 0x0103e8000c101908 */
[----:B--2---:R-:W2:Y:S04]  /*7f840*/  LDL.LU R245, [R1+0x390] ;  /* 0x0003900001f57983 */ /* 0x004ea80000300800 */
[----:B-1----:R-:W3:Y:S04]  /*7f850*/  LDL.LU R4, [R1+0x394] ;  /* 0x0003940001047983 */ /* 0x002ee80000300800 */
[----:B------:R1:W-:Y:S04]  /*7f860*/  @P4 STG.E [R202.64], R247 ;  /* 0x000000f7ca004986 */ /* 0x0003e8000c101908 */
[----:B------:R1:W-:Y:S04]  /*7f870*/  @P5 STG.E [R196.64], R252 ;  /* 0x000000fcc4005986 */ /* 0x0003e8000c101908 */
[----:B------:R1:W-:Y:S04]  /*7f880*/  @P6 STG.E [R198.64], R244 ;  /* 0x000000f4c6006986 */ /* 0x0003e8000c101908 */
[----:B-1----:R-:W3:Y:S04]  /*7f890*/  LDL.LU R247, [R1+0x3b0] ;  /* 0x0003b00001f77983 */ /* 0x002ee80000300800 */
[----:B------:R-:W3:Y:S04]  /*7f8a0*/  LDL.LU R252, [R1+0x3b4] ;  /* 0x0003b40001fc7983 */ /* 0x000ee80000300800 */
[----:B------:R1:W-:Y:S04]  /*7f8b0*/  @P1 STG.E [R192.64], R250 ;  /* 0x000000fac0001986 */ /* 0x0003e8000c101908 */
[----:B------:R-:W3:Y:S04]  /*7f8c0*/  LDL.LU R244, [R1+0x3d0] ;  /* 0x0003d00001f47983 */ /* 0x000ee80000300800 */
[----:B-1----:R-:W3:Y:S01]  /*7f8d0*/  LDL.LU R250, [R1+0x3d4] ;  /* 0x0003d40001fa7983 */ /* 0x002ee20000300800 */
[----:B------:R-:W-:-:S02]  /*7f8e0*/  IADD3 R3, R5, 0x194, RZ ;  /* 0x0000019405037810 */ /* 0x000fc40007ffe0ff */
[----:B------:R-:W-:Y:S02]  /*7f8f0*/  IADD3 R0, R5, 0x195, RZ ;  /* 0x0000019505007810 */ /* 0x000fe40007ffe0ff */
[----:B------:R-:W-:Y:S02]  /*7f900*/  ISETP.LT.AND P2, PT, R3, c[0x0][0x17c], !P0 ;  /* 0x00005f0003007a0c */ /* 0x000fe40004741270 */
[C---:B------:R-:W-:Y:S02]  /*7f910*/  IADD3 R3, R5.reuse, 0x196, RZ ;  /* 0x0000019605037810 */ /* 0x040fe40007ffe0ff */
[----:B------:R-:W-:Y:S02]  /*7f920*/  ISETP.LT.AND P3, PT, R0, c[0x0][0x17c], !P0 ;  /* 0x00005f0000007a0c */ /* 0x000fe40004761270 */
[----:B------:R-:W-:Y:S02]  /*7f930*/  IADD3 R0, R5, 0x197, RZ ;  /* 0x0000019705007810 */ /* 0x000fe40007ffe0ff */
[----:B------:R-:W-:-:S02]  /*7f940*/  ISETP.LT.AND P4, PT, R3, c[0x0][0x17c], !P0 ;  /* 0x00005f0003007a0c */ /* 0x000fc40004781270 */
[C---:B------:R-:W-:Y:S02]  /*7f950*/  IADD3 R3, R5.reuse, 0x198, RZ ;  /* 0x0000019805037810 */ /* 0x040fe40007ffe0ff */
[----:B------:R-:W-:Y:S02]  /*7f960*/  ISETP.LT.AND P5, PT, R0, c[0x0][0x17c], !P0 ;  /* 0x00005f0000007a0c */ /* 0x000fe400047a1270 */
[----:B------:R-:W-:Y:S02]  /*7f970*/  IADD3 R0, R5, 0x199, RZ ;  /* 0x0000019905007810 */ /* 0x000fe40007ffe0ff */
[----:B------:R-:W-:Y:S02]  /*7f980*/  ISETP.LT.AND P6, PT, R3, c[0x0][0x17c], !P0 ;  /* 0x00005f0003007a0c */ /* 0x000fe400047c1270 */
[----:B------:R-:W-:Y:S02]  /*7f990*/  ISETP.LT.AND P1, PT, R0, c[0x0][0x17c], !P0 ;  /* 0x00005f0000007a0c */ /* 0x000fe40004721270 */
[C---:B------:R-:W-:Y:S01]  /*7f9a0*/  IADD3 R3, R5.reuse, 0x19a, RZ ;  /* 0x0000019a05037810 */ /* 0x040fe20007ffe0ff */
[----:B------:R-:W-:Y:S01]  /*7f9b0*/  @P2 STG.E [R194.64], R240 ;  /* 0x000000f0c2002986 */ /* 0x000fe2000c101908 */
[----:B------:R-:W-:-:S02]  /*7f9c0*/  IADD3 R0, R5, 0x19b, RZ ;  /* 0x0000019b05007810 */ /* 0x000fc40007ffe0ff */
[----:B------:R-:W-:Y:S02]  /*7f9d0*/  ISETP.LT.AND P2, PT, R3, c[0x0][0x17c], !P0 ;  /* 0x00005f0003007a0c */ /* 0x000fe40004741270 */
[C---:B------:R-:W-:Y:S01]  /*7f9e0*/  IADD3 R3, R5.reuse, 0x19c, RZ ;  /* 0x0000019c05037810 */ /* 0x040fe20007ffe0ff */
[----:B---3--:R1:W-:Y:S01]  /*7f9f0*/  @P3 STG.E [R188.64], R251 ;  /* 0x000000fbbc003986 */ /* 0x0083e2000c101908 */
[----:B------:R-:W-:Y:S02]  /*7fa00*/  ISETP.LT.AND P3, PT, R0, c[0x0][0x17c], !P0 ;  /* 0x00005f0000007a0c */ /* 0x000fe40004761270 */
[----:B------:R-:W-:Y:S01]  /*7fa10*/  IADD3 R0, R5, 0x19d, RZ ;  /* 0x0000019d05007810 */ /* 0x000fe20007ffe0ff */
[----:B------:R-:W-:Y:S01]  /*7fa20*/  @P4 STG.E [R190.64], R241 ;  /* 0x000000f1be004986 */ /* 0x000fe2000c101908 */
[----:B------:R-:W-:-:S03]  /*7fa30*/  ISETP.LT.AND P4, PT, R3, c[0x0][0x17c], !P0 ;  /* 0x00005f0003007a0c */ /* 0x000fc60004781270 */
[----:B------:R3:W-:Y:S04]  /*7fa40*/  @P5 STG.E [R184.64], R246 ;  /* 0x000000f6b8005986 */ /* 0x0007e8000c101908 */
[----:B-1----:R-:W4:Y:S01]  /*7fa50*/  LDL.LU R251, [R1+0x3f0] ;  /* 0x0003f00001fb7983 */ /* 0x002f220000300800 */
[----:B------:R-:W-:-:S03]  /*7fa60*/  ISETP.LT.AND P5, PT, R0, c[0x0][0x17c], !P0 ;  /* 0x00005f0000007a0c */ /* 0x000fc600047a1270 */
[----:B--2---:R-:W-:Y:S04]  /*7fa70*/  @P6 STG.E [R186.64], R245 ;  /* 0x000000f5ba006986 */ /* 0x004fe8000c101908 */
[----:B---3--:R-:W2:Y:S04]  /*7fa80*/  LDL.LU R246, [R1+0x378] ;  /* 0x0003780001f67983 */ /* 0x008ea80000300800 */
[----:B------:R1:W-:Y:S04]  /*7fa90*/  @P1 STG.E [R180.64], R4 ;  /* 0x00000004b4001986 */ /* 0x0003e8000c101908 */
[----:B-1----:R-:W3:Y:S04]  /*7faa0*/  LDL.LU R4, [R1+0x37c] ;  /* 0x00037c0001047983 */ /* 0x002ee80000300800 */
[----:B------:R-:W-:Y:S04]  /*7fab0*/  @P2 STG.E [R182.64], R247 ;  /* 0x000000f7b6002986 */ /* 0x000fe8000c101908 */
[----:B------:R-:W3:Y:S04]  /*7fac0*/  LDL.LU R245, [R1+0x328] ;  /* 0x0003280001f57983 */ /* 0x000ee80000300800 */
[----:B------:R1:W-:Y:S04]  /*7fad0*/  @P3 STG.E [R176.64], R252 ;  /* 0x000000fcb0003986 */ /* 0x0003e8000c101908 */
[----:B------:R-:W-:Y:S04]  /*7fae0*/  @P4 STG.E [R178.64], R244 ;  /* 0x000000f4b2004986 */ /* 0x000fe8000c101908 */
[----:B-1----:R-:W3:Y:S04]  /*7faf0*/  LDL.LU R252, [R1+0x32c] ;  /* 0x00032c0001fc7983 */ /* 0x002ee80000300800 */
[----:B------:R-:W3:Y:S04]  /*7fb00*/  LDL.LU R240, [R1+0x278] ;  /* 0x0002780001f07983 */ /* 0x000ee80000300800 */
[----:B------:R1:W-:Y:S04]  /*7fb10*/  @P5 STG.E [R172.64], R250 ;  /* 0x000000faac005986 */ /* 0x0003e8000c101908 */
[----:B-1----:R-:W3:Y:S01]  /*7fb20*/  LDL.LU R250, [R1+0x27c] ;  /* 0x00027c0001fa7983 */ /* 0x002ee20000300800 */
[----:B------:R-:W-:-:S02]  /*7fb30*/  IADD3 R3, R5, 0x19e, RZ ;  /* 0x0000019e05037810 */ /* 0x000fc40007ffe0ff */
[----:B------:R-:W-:Y:S01]  /*7fb40*/  IADD3 R0, R5, 0x1a0, RZ ;  /* 0x000001a005007810 */ /* 0x000fe20007ffe0ff */
[----:B------:R-:W3:Y:S01]  /*7fb50*/  LDL.LU R247, [R1+0x208] ;  /* 0x0002080001f77983 */ /* 0x000ee20000300800 */
[----:B------:R-:W-:Y:S02]  /*7fb60*/  ISETP.LT.AND P6, PT, R3, c[0x0][0x17c], !P0 ;  /* 0x00005f0003007a0c */ /* 0x000fe400047c1270 */
[----:B------:R-:W-:-:S04]  /*7fb70*/  IADD3 R3, R5, 0x19f, RZ ;  /* 0x0000019f05037810 */ /* 0x000fc80007ffe0ff */
[----:B------:R-:W-:Y:S02]  /*7fb80*/  ISETP.LT.AND P1, PT, R3, c[0x0][0x17c], !P0 ;  /* 0x00005f0003007a0c */ /* 0x000fe40004721270 */
        /* <DEDUP_REMOVED lines=9> */
[----:B----4-:R-:W-:Y:S04]  /*7fc20*/  @P6 STG.E [R174.64], R251 ;  /* 0x000000fbae006986 */ /* 0x010fe8000c101908 */
[----:B------:R1:W-:Y:S01]  /*7fc30*/  @P1 STG.E [R168.64], R2 ;  /* 0x00000002a8001986 */ /* 0x0003e2000c101908 */
[----:B------:R-:W-:-:S02]  /*7fc40*/  ISETP.LT.AND P6, PT, R0, c[0x0][0x17c], !P0 ;  /* 0x00005f0000007a0c */ /* 0x000fc400047c1270 */
[----:B------:R-:W-:Y:S01]  /*7fc50*/  ISETP.LT.AND P1, PT, R3, c[0x0][0x17c], !P0 ;  /* 0x00005f0003007a0c */ /* 0x000fe20004721270 */
[----:B--2---:R-:W-:Y:S04]  /*7fc60*/  @P2 STG.E [R170.64], R246 ;  /* 0x000000f6aa002986 */ /* 0x004fe8000c101908 */
[----:B-1----:R-:W2:Y:S04]  /*7fc70*/  LDL.LU R2, [R1+0x1678] ;  /* 0x0016780001027983 */ /* 0x002ea80000300800 */
[----:B------:R-:W4:Y:S04]  /*7fc80*/  LDL.LU R251, [R1+0x20c] ;  /* 0x00020c0001fb7983 */ /* 0x000f280000300800 */
[----:B------:R-:W2:Y:S04]  /*7fc90*/  LDL.LU R244, [R1+0x358] ;  /* 0x0003580001f47983 */ /* 0x000ea80000300800 */
[----:B---3--:R1:W-:Y:S04]  /*7fca0*/  @P3 STG.E [R164.64], R4 ;  /* 0x00000004a4003986 */ /* 0x0083e8000c101908 */
[----:B------:R-:W-:Y:S04]  /*7fcb0*/  @P4 STG.E [R166.64], R245 ;  /* 0x000000f5a6004986 */ /* 0x000fe8000c101908 */
[----:B-1----:R-:W3:Y:S04]  /*7fcc0*/  LDL.LU R4, [R1+0x35c] ;  /* 0x00035c0001047983 */ /* 0x002ee80000300800 */
[----:B------:R-:W3:Y:S04]  /*7fcd0*/  LDL.LU R241, [R1+0x2f8] ;  /* 0x0002f80001f17983 */ /* 0x000ee80000300800 */
[----:B------:R1:W-:Y:S04]  /*7fce0*/  @P5 STG.E [R160.64], R252 ;  /* 0x000000fca0005986 */ /* 0x0003e8000c101908 */
[----:B------:R-:W-:Y:S04]  /*7fcf0*/  @P6 STG.E [R162.64], R240 ;  /* 0x000000f0a2006986 */ /* 0x000fe8000c101908 */
[----:B-1----:R-:W3:Y:S04]  /*7fd00*/  LDL.LU R252, [R1+0x2fc] ;  /* 0x0002fc0001fc7983 */ /* 0x002ee80000300800 */
[----:B------:R-:W3:Y:S04]  /*7fd10*/  LDL.LU R246, [R1+0x228] ;  /* 0x0002280001f67983 */ /* 0x000ee80000300800 */
[----:B------:R-:W3:Y:S04]  /*7fd20*/  LDL.LU R245, [R1+0x22c] ;  /* 0x00022c0001f57983 */ /* 0x000ee80000300800 */
[----:B------:R1:W-:Y:S04]  /*7fd30*/  @P1 STG.E [R156.64], R250 ;  /* 0x000000fa9c001986 */ /* 0x0003e8000c101908 */
[----:B-1----:R-:W3:Y:S01]  /*7fd40*/  LDL.LU R250, [R1+0x1f8] ;  /* 0x0001f80001fa7983 */ /* 0x002ee20000300800 */
[----:B------:R-:W-:-:S02]  /*7fd50*/  IADD3 R0, R5, 0x1a6, RZ ;  /* 0x000001a605007810 */ /* 0x000fc40007ffe0ff */
[C---:B------:R-:W-:Y:S02]  /*7fd60*/  IADD3 R3, R5.reuse, 0x1a7, RZ ;  /* 0x000001a705037810 */ /* 0x040fe40007ffe0ff */
[----:B------:R-:W-:Y:S02]  /*7fd70*/  ISETP.LT.AND P2, PT, R0, c[0x0][0x17c], !P0 ;  /* 0x00005f0000007a0c */ /* 0x000fe40004741270 */
[----:B------:R-:W-:Y:S02]  /*7fd80*/  IADD3 R0, R5, 0x1a8, RZ ;  /* 0x000001a805007810 */ /* 0x000fe40007ffe0ff */
[----:B------:R-:W-:Y:S02]  /*7fd90*/  ISETP.LT.AND P3, PT, R3, c[0x0][0x17c], !P0 ;  /* 0x00005f0003007a0c */ /* 0x000fe40004761270 */
[----:B------:R-:W-:Y:S02]  /*7fda0*/  IADD3 R3, R5, 0x1a9, RZ ;  /* 0x000001a905037810 */ /* 0x000fe40007ffe0ff */
[----:B------:R-:W-:-:S02]  /*7fdb0*/  ISETP.LT.AND P4, PT, R0, c[0x0][0x17c], !P0 ;  /* 0x00005f0000007a0c */ /* 0x000fc40004781270 */
[----:B------:R-:W-:Y:S02]  /*7fdc0*/  IADD3 R0, R5, 0x1aa, RZ ;  /* 0x000001aa05007810 */ /* 0x000fe40007ffe0ff */
[----:B------:R-:W-:Y:S02]  /*7fdd0*/  ISETP.LT.AND P5, PT, R3, c[0x0][0x17c], !P0 ;  /* 0x00005f0003007a0c */ /* 0x000fe400047a1270 */
[C---:B------:R-:W-:Y:S02]  /*7fde0*/  IADD3 R3, R5.reuse, 0x1ab, RZ ;  /* 0x000001ab05037810 */ /* 0x040fe40007ffe0ff */
[----:B------:R-:W-:Y:S02]  /*7fdf0*/  ISETP.LT.AND P6, PT, R0, c[0x0][0x17c], !P0 ;  /* 0x00005f0000007a0c */ /* 0x000fe400047c1270 */
[----:B------:R-:W-:Y:S02]  /*7fe00*/  IADD3 R0, R5, 0x1ac, RZ ;  /* 0x000001ac05007810 */ /* 0x000fe40007ffe0ff */
[----:B------:R-:W-:-:S02]  /*7fe10*/  ISETP.LT.AND P1, PT, R3, c[0x0][0x17c], !P0 ;  /* 0x00005f0003007a0c */ /* 0x000fc40004721270 */
[C---:B------:R-:W-:Y:S01]  /*7fe20*/  IADD3 R3, R5.reuse, 0x1ad, RZ ;  /* 0x000001ad05037810 */ /* 0x040fe20007ffe0ff */
[----:B------:R1:W-:Y:S01]  /*7fe30*/  @P2 STG.E [R158.64], R247 ;  /* 0x000000f79e002986 */ /* 0x0003e2000c101908 */
[----:B------:R-:W-:Y:S02]  /*7fe40*/  ISETP.LT.AND P2, PT, R0, c[0x0][0x17c], !P0 ;  /* 0x00005f0000007a0c */ /* 0x000fe40004741270 */
[----:B------:R-:W-:Y:S01]  /*7fe50*/  IADD3 R0, R5, 0x1ae, RZ ;  /* 0x000001ae05007810 */ /* 0x000fe20007ffe0ff */
[----:B-1----:R-:W3:Y:S04]  /*7fe60*/  LDL.LU R247, [R1+0x348] ;  /* 0x0003480001f77983 */ /* 0x002ee80000300800 */
[----:B----4-:R1:W-:Y:S01]  /*7fe70*/  @P3 STG.E [R152.64], R251 ;  /* 0x000000fb98003986 */ /* 0x0103e2000c101908 */
[----:B------:R-:W-:-:S02]  /*7fe80*/  ISETP.LT.AND P3, PT, R3, c[0x0][0x17c], !P0 ;  /* 0x00005f0003007a0c */ /* 0x000fc40004761270 */
[----:B------:R-:W-:Y:S01]  /*7fe90*/  IADD3 R3, R5, 0x1af, RZ ;  /* 0x000001af05037810 */ /* 0x000fe20007ffe0ff */
[----:B--2---:R2:W-:Y:S01]  /*7fea0*/  @P4 STG.E [R154.64], R244 ;  /* 0x000000f49a004986 */ /* 0x0045e2000c101908 */
[----:B------:R-:W-:-:S03]  /*7feb0*/  ISETP.LT.AND P4, PT, R0, c[0x0][0x17c], !P0 ;  /* 0x00005f0000007a0c */ /* 0x000fc60004781270 */
[----:B-1----:R-:W4:Y:S04]  /*7fec0*/  LDL.LU R251, [R1+0x34c] ;  /* 0x00034c0001fb7983 */ /* 0x002f280000300800 */
[----:B--2---:R-:W2:Y:S04]  /*7fed0*/  LDL.LU R244, [R1+0x2d8] ;  /* 0x0002d80001f47983 */ /* 0x004ea80000300800 */
[----:B---3--:R1:W-:Y:S01]  /*7fee0*/  @P5 STG.E [R148.64], R4 ;  /* 0x0000000494005986 */ /* 0x0083e2000c101908 */
[----:B------:R-:W-:-:S03]  /*7fef0*/  ISETP.LT.AND P5, PT, R3, c[0x0][0x17c], !P0 ;  /* 0x00005f0003007a0c */ /* 0x000fc600047a1270 */
[----:B------:R-:W-:Y:S04]  /*7ff00*/  @P6 STG.E [R150.64], R241 ;  /* 0x000000f196006986 */ /* 0x000fe8000c101908 */
[----:B-1----:R-:W3:Y:S04]  /*7ff10*/  LDL.LU R4, [R1+0x2dc] ;  /* 0x0002dc0001047983 */ /* 0x002ee80000300800 */
[----:B------:R1:W-:Y:S04]  /*7ff20*/  @P1 STG.E [R144.64], R252 ;  /* 0x000000fc90001986 */ /* 0x0003e8000c101908 */
[----:B------:R-:W-:Y:S04]  /*7ff30*/  @P2 STG.E [R146.64], R246 ;  /* 0x000000f692002986 */ /* 0x000fe8000c101908 */
[----:B------:R-:W-:Y:S04]  /*7ff40*/  @P3 STG.E [R140.64], R245 ;  /* 0x000000f58c003986 */ /* 0x000fe8000c101908 */
[----:B-1----:R-:W3:Y:S04]  /*7ff50*/  LDL.LU R252, [R1+0x218] ;  /* 0x0002180001fc7983 */ /* 0x002ee80000300800 */
[----:B------:R-:W-:Y:S04]  /*7ff60*/  @P4 STG.E [R142.64], R250 ;  /* 0x000000fa8e004986 */ /* 0x000fe8000c101908 */
[----:B------:R1:W-:Y:S04]  /*7ff70*/  @P5 STG.E [R136.64], R2 ;  /* 0x0000000288005986 */ /* 0x0003e8000c101908 */
[----:B-1----:R-:W3:Y:S04]  /*7ff80*/  LDL.LU R2, [R1+0x1674] ;  /* 0x0016740001027983 */ /* 0x002ee80000300800 */
[----:B------:R-:W3:Y:S01]  /*7ff90*/  LDL.LU R245, [R1+0x1d8] ;  /* 0x0001d80001f57983 */ /* 0x000ee20000300800 */
[----:B------:R-:W-:-:S02]  /*7ffa0*/  IADD3 R0, R5, 0x1b0, RZ ;  /* 0x000001b005007810 */ /* 0x000fc40007ffe0ff */
[C---:B------:R-:W-:Y:S01]  /*7ffb0*/  IADD3 R3, R5.reuse, 0x1b1, RZ ;  /* 0x000001b105037810 */ /* 0x040fe20007ffe0ff */
[----:B------:R-:W3:Y:S01]  /*7ffc0*/  LDL.LU R250, [R1+0x1dc] ;  /* 0x0001dc0001fa7983 */ /* 0x000ee20000300800 */
[----:B------:R-:W-:Y:S02]  /*7ffd0*/  ISETP.LT.AND P6, PT, R0, c[0x0][0x17c], !P0 ;  /* 0x00005f0000007a0c */ /* 0x000fe400047c1270 */
[----:B------:R-:W-:Y:S01]  /*7ffe0*/  IADD3 R0, R5, 0x1b2, RZ ;  /* 0x000001b205007810 */ /* 0x000fe20007ffe0ff */
[----:B------:R-:W3:Y:S01]  /*7fff0*/  LDL.LU.64 R242, [R1+0x50] ;  /* 0x0000500001f27983 */ /* 0x000ee20000300a00 */
[----:B------:R-:W-:Y:S02]  /*80000*/  ISETP.LT.AND P1, PT, R3, c[0x0][0x17c], !P0 ;  /* 0x00005f0003007a0c */ /* 0x000fe40004721270 */
[----:B------:R-:W-:Y:S02]  /*80010*/  IADD3 R3, R5, 0x1b3, RZ ;  /* 0x000001b305037810 */ /* 0x000fe40007ffe0ff */
[----:B------:R-:W-:-:S02]  /*80020*/  ISETP.LT.AND P2, PT, R0, c[0x0][0x17c], !P0 ;  /* 0x00005f0000007a0c */ /* 0x000fc40004741270 */
[----:B------:R-:W-:Y:S02]  /*80030*/  IADD3 R0, R5, 0x1b4, RZ ;  /* 0x000001b405007810 */ /* 0x000fe40007ffe0ff */
[----:B------:R-:W-:Y:S02]  /*80040*/  ISETP.LT.AND P3, PT, R3, c[0x0][0x17c], !P0 ;  /* 0x00005f0003007a0c */ /* 0x000fe40004761270 */
[----:B------:R-:W-:Y:S02]  /*80050*/  IADD3 R3, R5, 0x1b5, RZ ;  /* 0x000001b505037810 */ /* 0x000fe40007ffe0ff */
[----:B------:R-:W-:Y:S02]  /*80060*/  ISETP.LT.AND P4, PT, R0, c[0x0][0x17c], !P0 ;  /* 0x00005f0000007a0c */ /* 0x000fe40004781270 */
[----:B------:R-:W-:Y:S02]  /*80070*/  ISETP.LT.AND P5, PT, R3, c[0x0][0x17c], !P0 ;  /* 0x00005f0003007a0c */ /* 0x000fe400047a1270 */
[C---:B------:R-:W-:Y:S01]  /*80080*/  IADD3 R0, R5.reuse, 0x1b6, RZ ;  /* 0x000001b605007810 */ /* 0x040fe20007ffe0ff */
[----:B------:R-:W-:Y:S03]  /*80090*/  @P6 STG.E [R138.64], R247 ;  /* 0x000000f78a006986 */ /* 0x000fe6000c101908 */
[----:B------:R-:W-:Y:S01]  /*800a0*/  ISETP.LT.AND P6, PT, R0, c[0x0][0x17c], !P0 ;  /* 0x00005f0000007a0c */ /* 0x000fe200047c1270 */
[----:B----4-:R1:W-:Y:S04]  /*800b0*/  @P1 STG.E [R132.64], R251 ;  /* 0x000000fb84001986 */ /* 0x0103e8000c101908 */
[----:B--2---:R-:W-:Y:S04]  /*800c0*/  @P2 STG.E [R134.64], R244 ;  /* 0x000000f486002986 */ /* 0x004fe8000c101908 */
[----:B-1----:R-:W2:Y:S04]  /*800d0*/  LDL.LU R251, [R1+0x398] ;  /* 0x0003980001fb7983 */ /* 0x002ea80000300800 */
[----:B------:R-:W4:Y:S04]  /*800e0*/  LDL.LU R238, [R1+0x39c] ;  /* 0x00039c0001ee7983 */ /* 0x000f280000300800 */
[----:B---3--:R1:W-:Y:S04]  /*800f0*/  @P3 STG.E [R128.64], R4 ;  /* 0x0000000480003986 */ /* 0x0083e8000c101908 */
[----:B------:R-:W3:Y:S04]  /*80100*/  LDL.LU.64 R240, [R1+0x58] ;  /* 0x0000580001f07983 */ /* 0x000ee80000300a00 */
[----:B-1----:R-:W3:Y:S04]  /*80110*/  LDL.LU R4, [R1+0x3b8] ;  /* 0x0003b80001047983 */ /* 0x002ee80000300800 */
[----:B------:R-:W3:Y:S04]  /*80120*/  LDL.LU R239, [R1+0x3bc] ;  /* 0x0003bc0001ef7983 */ /* 0x000ee80000300800 */
[----:B------:R-:W-:Y:S04]  /*80130*/  @P4 STG.E [R130.64], R252 ;  /* 0x000000fc82004986 */ /* 0x000fe8000c101908 */
[----:B------:R1:W-:Y:S04]  /*80140*/  @P5 STG.E [R124.64], R2 ;  /* 0x000000027c005986 */ /* 0x0003e8000c101908 */
[----:B------:R1:W-:Y:S04]  /*80150*/  @P6 STG.E [R126.64], R245 ;  /* 0x000000f57e006986 */ /* 0x0003e8000c101908 */
[----:B-1----:R-:W3:Y:S04]  /*80160*/  LDL.LU R2, [R1+0x1670] ;  /* 0x0016700001027983 */ /* 0x002ee80000300800 */
[----:B------:R-:W3:Y:S04]  /*80170*/  LDL.LU.64 R246, [R1+0x60] ;  /* 0x0000600001f67983 */ /* 0x000ee80000300a00 */
[----:B------:R-:W3:Y:S04]  /*80180*/  LDL.LU R252, [R1+0x3d8] ;  /* 0x0003d80001fc7983 */ /* 0x000ee80000300800 */
[----:B------:R-:W3:Y:S04]  /*80190*/  LDL.LU R244, [R1+0x3dc] ;  /* 0x0003dc0001f47983 */ /* 0x000ee80000300800 */
[----:B------:R-:W3:Y:S04]  /*801a0*/  LDL.LU.64 R236, [R1+0x68] ;  /* 0x0000680001ec7983 */ /* 0x000ee80000300a00 */
[----:B------:R-:W3:Y:S01]  /*801b0*/  LDL.LU R245, [R1+0x3f8] ;  /* 0x0003f80001f57983 */ /* 0x000ee20000300800 */
[----:B------:R-:W-:-:S02]  /*801c0*/  IADD3 R3, R5, 0x1b7, RZ ;  /* 0x000001b705037810 */ /* 0x000fc40007ffe0ff */
[----:B------:R-:W-:Y:S02]  /*801d0*/  IADD3 R0, R5, 0x1b8, RZ ;  /* 0x000001b805007810 */ /* 0x000fe40007ffe0ff */
[----:B------:R-:W-:Y:S02]  /*801e0*/  ISETP.LT.AND P1, PT, R3, c[0x0][0x17c], !P0 ;  /* 0x00005f0003007a0c */ /* 0x000fe40004721270 */
[----:B------:R-:W-:Y:S02]  /*801f0*/  ISETP.LT.AND P2, PT, R0, c[0x0][0x17c], !P0 ;  /* 0x00005f0000007a0c */ /* 0x000fe40004741270 */
[C---:B------:R-:W-:Y:S02]  /*80200*/  IADD3 R3, R5.reuse, 0x1b9, RZ ;  /* 0x000001b905037810 */ /* 0x040fe40007ffe0ff */
[----:B------:R-:W-:Y:S02]  /*80210*/  IADD3 R0, R5, 0x1ba, RZ ;  /* 0x000001ba05007810 */ /* 0x000fe40007ffe0ff */
[----:B------:R-:W-:-:S02]  /*80220*/  ISETP.LT.AND P3, PT, R3, c[0x0][0x17c], !P0 ;  /* 0x00005f0003007a0c */ /* 0x000fc40004761270 */
[----:B------:R-:W-:Y:S02]  /*80230*/  ISETP.LT.AND P4, PT, R0, c[0x0][0x17c], !P0 ;  /* 0x00005f0000007a0c */ /* 0x000fe40004781270 */
[C---:B------:R-:W-:Y:S02]  /*80240*/  IADD3 R3, R5.reuse, 0x1bb, RZ ;  /* 0x000001bb05037810 */ /* 0x040fe40007ffe0ff */
[----:B------:R-:W-:Y:S02]  /*80250*/  IADD3 R0, R5, 0x1bc, RZ ;  /* 0x000001bc05007810 */ /* 0x000fe40007ffe0ff */
[----:B------:R-:W-:Y:S02]  /*80260*/  ISETP.LT.AND P5, PT, R3, c[0x0][0x17c], !P0 ;  /* 0x00005f0003007a0c */ /* 0x000fe400047a1270 */
[----:B------:R-:W-:Y:S02]  /*80270*/  ISETP.LT.AND P6, PT, R0, c[0x0][0x17c], !P0 ;  /* 0x00005f0000007a0c */ /* 0x000fe400047c1270 */
[----:B------:R-:W-:-:S02]  /*80280*/  IADD3 R3, R5, 0x1bd, RZ ;  /* 0x000001bd05037810 */ /* 0x000fc40007ffe0ff */
[----:B------:R-:W-:Y:S01]  /*80290*/  IADD3 R0, R5, 0x1be, RZ ;  /* 0x000001be05007810 */ /* 0x000fe20007ffe0ff */
[----:B------:R1:W-:Y:S01]  /*802a0*/  @P1 STG.E [R94.64], R250 ;  /* 0x000000fa5e001986 */ /* 0x0003e2000c101908 */
[----:B------:R-:W-:-:S03]  /*802b0*/  ISETP.LT.AND P1, PT, R3, c[0x0][0x17c], !P0 ;  /* 0x00005f0003007a0c */ /* 0x000fc60004721270 */
[----:B-1----:R-:W3:Y:S04]  /*802c0*/  LDL.LU R250, [R1+0x3fc] ;  /* 0x0003fc0001fa7983 */ /* 0x002ee80000300800 */
[----:B--2---:R1:W-:Y:S01]  /*802d0*/  @P2 STG.E [R242.64], R251 ;  /* 0x000000fbf2002986 */ /* 0x0043e2000c101908 */
[----:B------:R-:W-:-:S03]  /*802e0*/  ISETP.LT.AND P2, PT, R0, c[0x0][0x17c], !P0 ;  /* 0x00005f0000007a0c */ /* 0x000fc60004741270 */
[----:B----4-:R-:W-:Y:S04]  /*802f0*/  @P3 STG.E [R88.64], R238 ;  /* 0x000000ee58003986 */ /* 0x010fe8000c101908 */
[----:B-1----:R-:W2:Y:S04]  /*80300*/  LDL.LU.64 R242, [R1+0x70] ;  /* 0x0000700001f27983 */ /* 0x002ea80000300a00 */
[----:B---3--:R1:W-:Y:S04]  /*80310*/  @P4 STG.E [R240.64], R4 ;  /* 0x00000004f0004986 */ /* 0x0083e8000c101908 */
[----:B------:R-:W-:Y:S04]  /*80320*/  @P5 STG.E [R82.64], R239 ;  /* 0x000000ef52005986 */ /* 0x000fe8000c101908 */
[----:B-1----:R-:W3:Y:S04]  /*80330*/  LDL.LU.64 R240, [R1+0x78] ;  /* 0x0000780001f07983 */ /* 0x002ee80000300a00 */
[----:B------:R-:W2:Y:S04]  /*80340*/  LDS.128 R124, [R2] ;  /* 0x00000000027c7984 */ /* 0x000ea80000000c00 */
[----:B------:R-:W-:Y:S04]  /*80350*/  LDS.128 R140, [R2+0x1000] ;  /* 0x00100000028c7984 */ /* 0x000fe80000000c00 */
[----:B------:R1:W-:Y:S04]  /*80360*/  @P6 STG.E [R246.64], R252 ;  /* 0x000000fcf6006986 */ /* 0x0003e8000c101908 */
[----:B------:R-:W-:Y:S04]  /*80370*/  @P1 STG.E [R76.64], R244 ;  /* 0x000000f44c001986 */ /* 0x000fe8000c101908 */
[----:B------:R-:W-:Y:S04]  /*80380*/  LDS.128 R156, [R2+0x2000] ;  /* 0x00200000029c7984 */ /* 0x000fe80000000c00 */
[----:B-1----:R-:W4:Y:S04]  /*80390*/  LDL.LU.64 R246, [R1+0x80] ;  /* 0x0000800001f67983 */ /* 0x002f280000300a00 */
[----:B------:R1:W-:Y:S04]  /*803a0*/  @P2 STG.E [R236.64], R245 ;  /* 0x000000f5ec002986 */ /* 0x0003e8000c101908 */
[----:B------:R-:W-:Y:S04]  /*803b0*/  LDS.128 R172, [R2+0x3000] ;  /* 0x0030000002ac7984 */ /* 0x000fe80000000c00 */
[----:B-1----:R-:W4:Y:S01]  /*803c0*/  LDL.LU.64 R244, [R1+0x88] ;  /* 0x0000880001f47983 */ /* 0x002f220000300a00 */
[----:B------:R-:W-:-:S02]  /*803d0*/  LOP3.LUT R251, R2, 0x20, RZ, 0x3c, !PT ;  /* 0x0000002002fb7812 */ /* 0x000fc400078e3cff */
[C---:B------:R-:W-:Y:S01]  /*803e0*/  LOP3.LUT R4, R2.reuse, 0x40, RZ, 0x3c, !PT ;  /* 0x0000004002047812 */ /* 0x040fe200078e3cff */
[----:B------:R-:W4:Y:S04]  /*803f0*/  LDL.LU.64 R236, [R1+0x90] ;  /* 0x0000900001ec7983 */ /* 0x000f280000300a00 */
[----:B------:R-:W3:Y:S01]  /*80400*/  LDS.128 R128, [R251] ;  /* 0x00000000fb807984 */ /* 0x000ee20000000c00 */
[----:B------:R-:W-:-:S03]  /*80410*/  LOP3.LUT R252, R2, 0x60, RZ, 0x3c, !PT ;  /* 0x0000006002fc7812 */ /* 0x000fc600078e3cff */
[----:B------:R-:W4:Y:S04]  /*80420*/  LDS.128 R132, [R4] ;  /* 0x0000000004847984 */ /* 0x000f280000000c00 */
[----:B------:R-:W1:Y:S01]  /*80430*/  LDS.128 R136, [R252] ;  /* 0x00000000fc887984 */ /* 0x000e620000000c00 */
[C---:B------:R-:W-:Y:S02]  /*80440*/  IADD3 R3, R5.reuse, 0x1bf, RZ ;  /* 0x000001bf05037810 */ /* 0x040fe40007ffe0ff */
[----:B------:R-:W-:Y:S01]  /*80450*/  IADD3 R0, R5, 0x1c0, RZ ;  /* 0x000001c005007810 */ /* 0x000fe20007ffe0ff */
[----:B------:R-:W1:Y:S01]  /*80460*/  LDS.128 R144, [R251+0x1000] ;  /* 0x00100000fb907984 */ /* 0x000e620000000c00 */
[----:B------:R-:W-:Y:S02]  /*80470*/  ISETP.LT.AND P3, PT, R3, c[0x0][0x17c], !P0 ;  /* 0x00005f0003007a0c */ /* 0x000fe40004761270 */
[----:B------:R-:W-:Y:S01]  /*80480*/  ISETP.LT.AND P4, PT, R0, c[0x0][0x17c], !P0 ;  /* 0x00005f0000007a0c */ /* 0x000fe20004781270 */
[----:B------:R-:W1:Y:S01]  /*80490*/  LDS.128 R148, [R4+0x1000] ;  /* 0x0010000004947984 */ /* 0x000e620000000c00 */
[----:B------:R-:W-:-:S02]  /*804a0*/  IADD3 R3, R5, 0x1c1, RZ ;  /* 0x000001c105037810 */ /* 0x000fc40007ffe0ff */
[----:B------:R-:W-:Y:S01]  /*804b0*/  IADD3 R0, R5, 0x1c2, RZ ;  /* 0x000001c205007810 */ /* 0x000fe20007ffe0ff */
[----:B------:R-:W1:Y:S01]  /*804c0*/  LDS.128 R152, [R252+0x1000] ;  /* 0x00100000fc987984 */ /* 0x000e620000000c00 */
[----:B------:R-:W-:Y:S02]  /*804d0*/  ISETP.LT.AND P5, PT, R3, c[0x0][0x17c], !P0 ;  /* 0x00005f0003007a0c */ /* 0x000fe400047a1270 */
[----:B------:R-:W-:Y:S01]  /*804e0*/  ISETP.LT.AND P6, PT, R0, c[0x0][0x17c], !P0 ;  /* 0x00005f0000007a0c */ /* 0x000fe200047c1270 */
[----:B------:R-:W1:Y:S01]  /*804f0*/  LDS.128 R160, [R251+0x2000] ;  /* 0x00200000fba07984 */ /* 0x000e620000000c00 */
[C---:B------:R-:W-:Y:S02]  /*80500*/  IADD3 R3, R5.reuse, 0x1c3, RZ ;  /* 0x000001c305037810 */ /* 0x040fe40007ffe0ff */
[----:B------:R-:W-:Y:S01]  /*80510*/  IADD3 R0, R5, 0x1c4, RZ ;  /* 0x000001c405007810 */ /* 0x000fe20007ffe0ff */
[----:B------:R-:W1:Y:S01]  /*80520*/  LDS.128 R164, [R4+0x2000] ;  /* 0x0020000004a47984 */ /* 0x000e620000000c00 */
[----:B------:R-:W-:-:S02]  /*80530*/  ISETP.LT.AND P1, PT, R3, c[0x0][0x17c], !P0 ;  /* 0x00005f0003007a0c */ /* 0x000fc40004721270 */
[----:B------:R-:W-:Y:S01]  /*80540*/  ISETP.LT.AND P2, PT, R0, c[0x0][0x17c], !P0 ;  /* 0x00005f0000007a0c */ /* 0x000fe20004741270 */
[----:B------:R-:W1:Y:S01]  /*80550*/  LDS.128 R168, [R252+0x2000] ;  /* 0x00200000fca87984 */ /* 0x000e620000000c00 */
[C---:B------:R-:W-:Y:S02]  /*80560*/  IADD3 R3, R5.reuse, 0x1c5, RZ ;  /* 0x000001c505037810 */ /* 0x040fe40007ffe0ff */
[----:B------:R-:W-:Y:S01]  /*80570*/  IADD3 R0, R5, 0x1c6, RZ ;  /* 0x000001c605007810 */ /* 0x000fe20007ffe0ff */
[----:B------:R-:W-:Y:S01]  /*80580*/  @P3 STG.E [R70.64], R250 ;  /* 0x000000fa46003986 */ /* 0x000fe2000c101908 */
[----:B------:R-:W-:-:S03]  /*80590*/  ISETP.LT.AND P3, PT, R3, c[0x0][0x17c], !P0 ;  /* 0x00005f0003007a0c */ /* 0x000fc60004761270 */
[----:B------:R-:W1:Y:S04]  /*805a0*/  LDS.128 R176, [R251+0x3000] ;  /* 0x00300000fbb07984 */ /* 0x000e680000000c00 */
[----:B------:R-:W1:Y:S04]  /*805b0*/  LDS.128 R180, [R4+0x3000] ;  /* 0x0030000004b47984 */ /* 0x000e680000000c00 */
[----:B------:R-:W1:Y:S04]  /*805c0*/  LDS.128 R184, [R252+0x3000] ;  /* 0x00300000fcb87984 */ /* 0x000e680000000c00 */
[----:B--2---:R2:W-:Y:S01]  /*805d0*/  @P4 STG.E [R242.64], R124 ;  /* 0x0000007cf2004986 */ /* 0x0045e2000c101908 */
[----:B------:R-:W-:-:S03]  /*805e0*/  ISETP.LT.AND P4, PT, R0, c[0x0][0x17c], !P0 ;  /* 0x00005f0000007a0c */ /* 0x000fc60004781270 */
[----:B------:R-:W-:Y:S04]  /*805f0*/  @P5 STG.E [R64.64], R125 ;  /* 0x0000007d40005986 */ /* 0x000fe8000c101908 */
[----:B--2---:R-:W2:Y:S04]  /*80600*/  LDL.LU.64 R242, [R1+0x98] ;  /* 0x0000980001f27983 */ /* 0x004ea80000300a00 */
[----:B---3--:R3:W-:Y:S04]  /*80610*/  @P6 STG.E [R240.64], R128 ;  /* 0x00000080f0006986 */ /* 0x0087e8000c101908 */
[----:B------:R-:W-:Y:S04]  /*80620*/  @P1 STG.E [R58.64], R129 ;  /* 0x000000813a001986 */ /* 0x000fe8000c101908 */
[----:B---3--:R-:W3:Y:S04]  /*80630*/  LDL.LU.64 R240, [R1+0xa0] ;  /* 0x0000a00001f07983 */ /* 0x008ee80000300a00 */
[----:B----4-:R4:W-:Y:S04]  /*80640*/  @P2 STG.E [R246.64], R132 ;  /* 0x00000084f6002986 */ /* 0x0109e8000c101908 */
[----:B------:R-:W-:Y:S04]  /*80650*/  @P3 STG.E [R52.64], R133 ;  /* 0x0000008534003986 */ /* 0x000fe8000c101908 */
[----:B----4-:R-:W4:Y:S04]  /*80660*/  LDL.LU.64 R246, [R1+0xa8] ;  /* 0x0000a80001f67983 */ /* 0x010f280000300a00 */
[----:B-1----:R1:W-:Y:S04]  /*80670*/  @P4 STG.E [R244.64], R136 ;  /* 0x00000088f4004986 */ /* 0x0023e8000c101908 */
[----:B-1----:R-:W4:Y:S01]  /*80680*/  LDL.LU.64 R244, [R1+0xb0] ;  /* 0x0000b00001f47983 */ /* 0x002f220000300a00 */
        /* <DEDUP_REMOVED lines=16> */
[----:B------:R1:W-:Y:S01]  /*80790*/  @P6 STG.E [R236.64], R140 ;  /* 0x0000008cec006986 */ /* 0x0003e2000c101908 */
[----:B------:R-:W-:Y:S02]  /*807a0*/  ISETP.LT.AND P6, PT, R0, c[0x0][0x17c], !P0 ;  /* 0x00005f0000007a0c */ /* 0x000fe400047c1270 */
[C---:B------:R-:W-:Y:S02]  /*807b0*/  IADD3 R3, R5.reuse, 0x1cf, RZ ;  /* 0x000001cf05037810 */ /* 0x040fe40007ffe0ff */
[----:B------:R-:W-:Y:S01]  /*807c0*/  IADD3 R0, R5, 0x1d0, RZ ;  /* 0x000001d005007810 */ /* 0x000fe20007ffe0ff */
[----:B------:R1:W-:Y:S01]  /*807d0*/  @P1 STG.E [R40.64], R141 ;  /* 0x0000008d28001986 */ /* 0x0003e2000c101908 */
[----:B------:R-:W-:Y:S02]  /*807e0*/  ISETP.LT.AND P1, PT, R3, c[0x0][0x17c], !P0 ;  /* 0x00005f0003007a0c */ /* 0x000fe40004721270 */
[C---:B------:R-:W-:Y:S02]  /*807f0*/  IADD3 R3, R5.reuse, 0x1d1, RZ ;  /* 0x000001d105037810 */ /* 0x040fe40007ffe0ff */
[----:B------:R-:W-:Y:S01]  /*80800*/  IADD3 R2, R5, 0x1da, RZ ;  /* 0x000001da05027810 */ /* 0x000fe20007ffe0ff */
[----:B--2---:R1:W-:Y:S01]  /*80810*/  @P2 STG.E [R242.64], R144 ;  /* 0x00000090f2002986 */ /* 0x0043e2000c101908 */
[----:B------:R-:W-:-:S02]  /*80820*/  ISETP.LT.AND P2, PT, R0, c[0x0][0x17c], !P0 ;  /* 0x00005f0000007a0c */ /* 0x000fc40004741270 */
[----:B------:R-:W-:Y:S01]  /*80830*/  IADD3 R0, R5, 0x1d2, RZ ;  /* 0x000001d205007810 */ /* 0x000fe20007ffe0ff */
[----:B------:R1:W-:Y:S01]  /*80840*/  @P3 STG.E [R34.64], R145 ;  /* 0x0000009122003986 */ /* 0x0003e2000c101908 */
[----:B------:R-:W-:Y:S02]  /*80850*/  ISETP.LT.AND P3, PT, R3, c[0x0][0x17c], !P0 ;  /* 0x00005f0003007a0c */ /* 0x000fe40004761270 */
[C---:B------:R-:W-:Y:S01]  /*80860*/  IADD3 R3, R5.reuse, 0x1d3, RZ ;  /* 0x000001d305037810 */ /* 0x040fe20007ffe0ff */
[----:B---3--:R1:W-:Y:S01]  /*80870*/  @P4 STG.E [R240.64], R148 ;  /* 0x00000094f0004986 */ /* 0x0083e2000c101908 */
[----:B------:R-:W-:Y:S02]  /*80880*/  ISETP.LT.AND P4, PT, R0, c[0x0][0x17c], !P0 ;  /* 0x00005f0000007a0c */ /* 0x000fe40004781270 */
[----:B------:R-:W-:Y:S01]  /*80890*/  IADD3 R0, R5, 0x1d4, RZ ;  /* 0x000001d405007810 */ /* 0x000fe20007ffe0ff */
[----:B------:R1:W-:Y:S01]  /*808a0*/  @P5 STG.E [R28.64], R149 ;  /* 0x000000951c005986 */ /* 0x0003e2000c101908 */
[----:B------:R-:W-:-:S02]  /*808b0*/  ISETP.LT.AND P5, PT, R3, c[0x0][0x17c], !P0 ;  /* 0x00005f0003007a0c */ /* 0x000fc400047a1270 */
[C---:B------:R-:W-:Y:S01]  /*808c0*/  IADD3 R3, R5.reuse, 0x1d5, RZ ;  /* 0x000001d505037810 */ /* 0x040fe20007ffe0ff */
[----:B----4-:R1:W-:Y:S01]  /*808d0*/  @P6 STG.E [R246.64], R152 ;  /* 0x00000098f6006986 */ /* 0x0103e2000c101908 */
[----:B------:R-:W-:Y:S02]  /*808e0*/  ISETP.LT.AND P6, PT, R0, c[0x0][0x17c], !P0 ;  /* 0x00005f0000007a0c */ /* 0x000fe400047c1270 */
[----:B------:R-:W-:Y:S01]  /*808f0*/  IADD3 R0, R5, 0x1d6, RZ ;  /* 0x000001d605007810 */ /* 0x000fe20007ffe0ff */
[----:B------:R1:W-:Y:S01]  /*80900*/  @P1 STG.E [R244.64], R153 ;  /* 0x00000099f4001986 */ /* 0x0003e2000c101908 */
[----:B------:R-:W-:-:S03]  /*80910*/  ISETP.LT.AND P1, PT, R3, c[0x0][0x17c], !P0 ;  /* 0x00005f0003007a0c */ /* 0x000fc60004721270 */
[----:B------:R1:W-:Y:S01]  /*80920*/  @P2 STG.E [R22.64], R156 ;  /* 0x0000009c16002986 */ /* 0x0003e2000c101908 */
[----:B------:R-:W-:Y:S02]  /*80930*/  ISETP.LT.AND P2, PT, R0, c[0x0][0x17c], !P0 ;  /* 0x00005f0000007a0c */ /* 0x000fe40004741270 */
[C---:B------:R-:W-:Y:S01]  /*80940*/  IADD3 R0, R5.reuse, 0x1d7, RZ ;  /* 0x000001d705007810 */ /* 0x040fe20007ffe0ff */
[----:B------:R1:W-:Y:S01]  /*80950*/  @P3 STG.E [R114.64], R157 ;  /* 0x0000009d72003986 */ /* 0x0003e2000c101908 */
[C---:B------:R-:W-:Y:S02]  /*80960*/  IADD3 R3, R5.reuse, 0x1d8, RZ ;  /* 0x000001d805037810 */ /* 0x040fe40007ffe0ff */
        /* <DEDUP_REMOVED lines=8> */
[----:B------:R-:W-:Y:S02]  /*809f0*/  ISETP.LT.AND P6, PT, R2, c[0x0][0x17c], !P0 ;  /* 0x00005f0002007a0c */ /* 0x000fe400047c1270 */
[C---:B------:R-:W-:Y:S01]  /*80a00*/  IADD3 R2, R5.reuse, 0x1dc, RZ ;  /* 0x000001dc05027810 */ /* 0x040fe20007ffe0ff */
[----:B------:R1:W-:Y:S01]  /*80a10*/  @P1 STG.E [R100.64], R165 ;  /* 0x000000a564001986 */ /* 0x0003e2000c101908 */
[----:B------:R-:W-:Y:S02]  /*80a20*/  ISETP.LT.AND P1, PT, R0, c[0x0][0x17c], !P0 ;  /* 0x00005f0000007a0c */ /* 0x000fe40004721270 */
[----:B------:R-:W-:Y:S01]  /*80a30*/  IADD3 R0, R5, 0x1dd, RZ ;  /* 0x000001dd05007810 */ /* 0x000fe20007ffe0ff */
[----:B------:R1:W-:Y:S01]  /*80a40*/  @P2 STG.E [R120.64], R168 ;  /* 0x000000a878002986 */ /* 0x0003e2000c101908 */
[----:B------:R-:W-:-:S02]  /*80a50*/  ISETP.LT.AND P2, PT, R2, c[0x0][0x17c], !P0 ;  /* 0x00005f0002007a0c */ /* 0x000fc40004741270 */
        /* <DEDUP_REMOVED lines=99> */
[----:B------:R-:W-:Y:S01]  /*81090*/  IADD3 R0, R5, 0x1ff, RZ ;  /* 0x000001ff05007810 */ /* 0x000fe20007ffe0ff */
[----:B------:R1:W-:Y:S01]  /*810a0*/  @P6 STG.E [R20.64], R174 ;  /* 0x000000ae14006986 */ /* 0x0003e2000c101908 */
[----:B------:R-:W-:Y:S02]  /*810b0*/  ISETP.LT.AND P6, PT, R2, c[0x0][0x17c], !P0 ;  /* 0x00005f0002007a0c */ /* 0x000fe400047c1270 */
[----:B------:R-:W-:Y:S01]  /*810c0*/  ISETP.LT.AND P0, PT, R0, c[0x0][0x17c], !P0 ;  /* 0x00005f0000007a0c */ /* 0x000fe20004701270 */
[----:B------:R1:W-:Y:S04]  /*810d0*/  @P1 STG.E [R18.64], R175 ;  /* 0x000000af12001986 */ /* 0x0003e8000c101908 */
[----:B------:R1:W-:Y:S04]  /*810e0*/  @P2 STG.E [R16.64], R178 ;  /* 0x000000b210002986 */ /* 0x0003e8000c101908 */
[----:B------:R1:W-:Y:S04]  /*810f0*/  @P3 STG.E [R14.64], R179 ;  /* 0x000000b30e003986 */ /* 0x0003e8000c101908 */
[----:B------:R1:W-:Y:S04]  /*81100*/  @P4 STG.E [R12.64], R182 ;  /* 0x000000b60c004986 */ /* 0x0003e8000c101908 */
[----:B------:R1:W-:Y:S04]  /*81110*/  @P5 STG.E [R10.64], R183 ;  /* 0x000000b70a005986 */ /* 0x0003e8000c101908 */
[----:B------:R1:W-:Y:S01]  /*81120*/  @P6 STG.E [R248.64], R186 ;  /* 0x000000baf8006986 */ /* 0x0003e2000c101908 */
[----:B------:R-:W-:Y:S05]  /*81130*/  @!P0 EXIT ;  /* 0x000000000000894d */ /* 0x000fea0003800000 */
[----:B------:R-:W-:Y:S01]  /*81140*/  STG.E [R6.64], R187 ;  /* 0x000000bb06007986 */ /* 0x000fe2000c101908 */
[----:B------:R-:W-:Y:S05]  /*81150*/  EXIT ;  /* 0x000000000000794d */ /* 0x000fea0003800000 */
.L_x_3:
[----:B------:R-:W-:-:S00]  /*81160*/  BRA `(.L_x_3) ;  /* 0xfffffff000007947 */ /* 0x000fc0000383ffff */
[----:B------:R-:W-:-:S00]  /*81170*/  NOP ;  /* 0x0000000000007918 */ /* 0x000fc00000000000 */
        /* <DEDUP_REMOVED lines=8> */
.L_x_4:


//--------------------- .nv.shared.matmul_kernel  --------------------------
	.section	.nv.shared.matmul_kernel,"aw",@nobits
	.sectionflags	@""
	.align	16
